//
// Generated by NVIDIA NVVM Compiler
//
// Compiler Build ID: CL-36424714
// Cuda compilation tools, release 13.0, V13.0.88
// Based on NVVM 20.0.0
//

.version 9.0
.target sm_100
.address_size 64

	// .globl	fill_f16_vec2

.visible .entry fill_f16_vec2(
	.param .u64 .ptr .align 1 fill_f16_vec2_param_0,
	.param .align 2 .b8 fill_f16_vec2_param_1[2],
	.param .u64 fill_f16_vec2_param_2
)
{
	.reg .pred 	%p<19>;
	.reg .b16 	%rs<2>;
	.reg .b32 	%r<12>;
	.reg .b64 	%rd<86>;

	ld.param.u16 	%rs1, [fill_f16_vec2_param_1];
	ld.param.u64 	%rd47, [fill_f16_vec2_param_0];
	ld.param.u64 	%rd46, [fill_f16_vec2_param_2];
	cvta.to.global.u64 	%rd1, %rd47;
	mov.u32 	%r2, %ctaid.x;
	mov.u32 	%r3, %ntid.x;
	mov.u32 	%r4, %tid.x;
	mad.lo.s32 	%r5, %r2, %r3, %r4;
	cvt.u64.u32 	%rd2, %r5;
	mov.u32 	%r6, %nctaid.x;
	mul.lo.s32 	%r7, %r3, %r6;
	cvt.u64.u32 	%rd3, %r7;
	shr.u64 	%rd4, %rd46, 1;
	setp.le.u64 	%p1, %rd4, %rd2;
	@%p1 bra 	$L__BB0_10;
	mov.b32 	%r1, {%rs1, %rs1};
	add.s64 	%rd48, %rd3, %rd2;
	max.u64 	%rd49, %rd4, %rd48;
	setp.lt.u64 	%p2, %rd48, %rd4;
	selp.u64 	%rd5, 1, 0, %p2;
	add.s64 	%rd50, %rd48, %rd5;
	sub.s64 	%rd6, %rd49, %rd50;
	and.b64  	%rd51, %rd6, -4294967296;
	setp.ne.s64 	%p3, %rd51, 0;
	@%p3 bra 	$L__BB0_3;
	cvt.u32.u64 	%r8, %rd3;
	cvt.u32.u64 	%r9, %rd6;
	div.u32 	%r10, %r9, %r8;
	cvt.u64.u32 	%rd72, %r10;
	bra.uni 	$L__BB0_4;
$L__BB0_3:
	div.u64 	%rd72, %rd6, %rd3;
$L__BB0_4:
	add.s64 	%rd10, %rd72, %rd5;
	and.b64  	%rd52, %rd10, 3;
	setp.eq.s64 	%p4, %rd52, 3;
	mov.u64 	%rd76, %rd2;
	@%p4 bra 	$L__BB0_7;
	shl.b64 	%rd53, %rd2, 2;
	add.s64 	%rd74, %rd1, %rd53;
	shl.b64 	%rd12, %rd3, 2;
	add.s64 	%rd54, %rd10, 1;
	and.b64  	%rd73, %rd54, 3;
	mov.u64 	%rd76, %rd2;
$L__BB0_6:
	.pragma "nounroll";
	st.global.u32 	[%rd74], %r1;
	add.s64 	%rd76, %rd76, %rd3;
	add.s64 	%rd74, %rd74, %rd12;
	add.s64 	%rd73, %rd73, -1;
	setp.ne.s64 	%p5, %rd73, 0;
	@%p5 bra 	$L__BB0_6;
$L__BB0_7:
	setp.lt.u64 	%p6, %rd10, 3;
	@%p6 bra 	$L__BB0_10;
	shl.b64 	%rd57, %rd3, 2;
$L__BB0_9:
	shl.b64 	%rd55, %rd76, 2;
	add.s64 	%rd56, %rd1, %rd55;
	st.global.u32 	[%rd56], %r1;
	add.s64 	%rd58, %rd56, %rd57;
	st.global.u32 	[%rd58], %r1;
	add.s64 	%rd59, %rd58, %rd57;
	st.global.u32 	[%rd59], %r1;
	add.s64 	%rd60, %rd59, %rd57;
	st.global.u32 	[%rd60], %r1;
	add.s64 	%rd76, %rd57, %rd76;
	setp.lt.u64 	%p7, %rd76, %rd4;
	@%p7 bra 	$L__BB0_9;
$L__BB0_10:
	cvt.u32.u64 	%r11, %rd2;
	setp.ne.s32 	%p8, %r11, 0;
	and.b64  	%rd81, %rd46, -2;
	setp.eq.s64 	%p9, %rd81, %rd46;
	or.pred  	%p10, %p8, %p9;
	@%p10 bra 	$L__BB0_23;
	add.s64 	%rd61, %rd81, 1;
	max.u64 	%rd62, %rd46, %rd61;
	sub.s64 	%rd24, %rd62, %rd81;
	or.b64  	%rd63, %rd46, 1;
	sub.s64 	%rd64, %rd62, %rd63;
	and.b64  	%rd25, %rd24, 15;
	setp.lt.u64 	%p11, %rd64, 15;
	@%p11 bra 	$L__BB0_14;
	and.b64  	%rd79, %rd24, -16;
	shl.b64 	%rd65, %rd4, 2;
	add.s64 	%rd66, %rd65, %rd1;
	add.s64 	%rd78, %rd66, 16;
$L__BB0_13:
	.pragma "nounroll";
	st.global.u16 	[%rd78+-16], %rs1;
	st.global.u16 	[%rd78+-14], %rs1;
	st.global.u16 	[%rd78+-12], %rs1;
	st.global.u16 	[%rd78+-10], %rs1;
	st.global.u16 	[%rd78+-8], %rs1;
	st.global.u16 	[%rd78+-6], %rs1;
	st.global.u16 	[%rd78+-4], %rs1;
	st.global.u16 	[%rd78+-2], %rs1;
	st.global.u16 	[%rd78], %rs1;
	st.global.u16 	[%rd78+2], %rs1;
	st.global.u16 	[%rd78+4], %rs1;
	st.global.u16 	[%rd78+6], %rs1;
	st.global.u16 	[%rd78+8], %rs1;
	st.global.u16 	[%rd78+10], %rs1;
	st.global.u16 	[%rd78+12], %rs1;
	st.global.u16 	[%rd78+14], %rs1;
	add.s64 	%rd81, %rd81, 16;
	add.s64 	%rd79, %rd79, -16;
	add.s64 	%rd78, %rd78, 32;
	setp.ne.s64 	%p12, %rd79, 0;
	@%p12 bra 	$L__BB0_13;
$L__BB0_14:
	setp.eq.s64 	%p13, %rd25, 0;
	@%p13 bra 	$L__BB0_23;
	and.b64  	%rd35, %rd24, 7;
	setp.lt.u64 	%p14, %rd25, 8;
	@%p14 bra 	$L__BB0_17;
	shl.b64 	%rd67, %rd81, 1;
	add.s64 	%rd68, %rd1, %rd67;
	st.global.u16 	[%rd68], %rs1;
	st.global.u16 	[%rd68+2], %rs1;
	st.global.u16 	[%rd68+4], %rs1;
	st.global.u16 	[%rd68+6], %rs1;
	st.global.u16 	[%rd68+8], %rs1;
	st.global.u16 	[%rd68+10], %rs1;
	st.global.u16 	[%rd68+12], %rs1;
	st.global.u16 	[%rd68+14], %rs1;
	add.s64 	%rd81, %rd81, 8;
$L__BB0_17:
	setp.eq.s64 	%p15, %rd35, 0;
	@%p15 bra 	$L__BB0_23;
	and.b64  	%rd84, %rd24, 3;
	setp.lt.u64 	%p16, %rd35, 4;
	@%p16 bra 	$L__BB0_20;
	shl.b64 	%rd69, %rd81, 1;
	add.s64 	%rd70, %rd1, %rd69;
	st.global.u16 	[%rd70], %rs1;
	st.global.u16 	[%rd70+2], %rs1;
	st.global.u16 	[%rd70+4], %rs1;
	st.global.u16 	[%rd70+6], %rs1;
	add.s64 	%rd81, %rd81, 4;
$L__BB0_20:
	setp.eq.s64 	%p17, %rd84, 0;
	@%p17 bra 	$L__BB0_23;
	shl.b64 	%rd71, %rd81, 1;
	add.s64 	%rd85, %rd1, %rd71;
$L__BB0_22:
	.pragma "nounroll";
	st.global.u16 	[%rd85], %rs1;
	add.s64 	%rd85, %rd85, 2;
	add.s64 	%rd84, %rd84, -1;
	setp.ne.s64 	%p18, %rd84, 0;
	@%p18 bra 	$L__BB0_22;
$L__BB0_23:
	ret;

}
	// .globl	fill_f32_vec4
.visible .entry fill_f32_vec4(
	.param .u64 .ptr .align 1 fill_f32_vec4_param_0,
	.param .f32 fill_f32_vec4_param_1,
	.param .u64 fill_f32_vec4_param_2
)
{
	.reg .pred 	%p<19>;
	.reg .b32 	%r<11>;
	.reg .b32 	%f<2>;
	.reg .b64 	%rd<87>;

	ld.param.u64 	%rd49, [fill_f32_vec4_param_0];
	ld.param.f32 	%f1, [fill_f32_vec4_param_1];
	ld.param.u64 	%rd48, [fill_f32_vec4_param_2];
	cvta.to.global.u64 	%rd1, %rd49;
	mov.u32 	%r1, %ctaid.x;
	mov.u32 	%r2, %ntid.x;
	mov.u32 	%r3, %tid.x;
	mad.lo.s32 	%r4, %r1, %r2, %r3;
	cvt.u64.u32 	%rd2, %r4;
	mov.u32 	%r5, %nctaid.x;
	mul.lo.s32 	%r6, %r2, %r5;
	cvt.u64.u32 	%rd3, %r6;
	shr.u64 	%rd4, %rd48, 2;
	setp.le.u64 	%p1, %rd4, %rd2;
	@%p1 bra 	$L__BB1_10;
	add.s64 	%rd50, %rd3, %rd2;
	max.u64 	%rd51, %rd4, %rd50;
	setp.lt.u64 	%p2, %rd50, %rd4;
	selp.u64 	%rd5, 1, 0, %p2;
	add.s64 	%rd52, %rd50, %rd5;
	sub.s64 	%rd6, %rd51, %rd52;
	and.b64  	%rd53, %rd6, -4294967296;
	setp.ne.s64 	%p3, %rd53, 0;
	@%p3 bra 	$L__BB1_3;
	cvt.u32.u64 	%r7, %rd3;
	cvt.u32.u64 	%r8, %rd6;
	div.u32 	%r9, %r8, %r7;
	cvt.u64.u32 	%rd73, %r9;
	bra.uni 	$L__BB1_4;
$L__BB1_3:
	div.u64 	%rd73, %rd6, %rd3;
$L__BB1_4:
	add.s64 	%rd10, %rd73, %rd5;
	and.b64  	%rd54, %rd10, 3;
	setp.eq.s64 	%p4, %rd54, 3;
	mov.u64 	%rd77, %rd2;
	@%p4 bra 	$L__BB1_7;
	shl.b64 	%rd55, %rd2, 4;
	add.s64 	%rd75, %rd1, %rd55;
	shl.b64 	%rd12, %rd3, 4;
	add.s64 	%rd56, %rd10, 1;
	and.b64  	%rd74, %rd56, 3;
	mov.u64 	%rd77, %rd2;
$L__BB1_6:
	.pragma "nounroll";
	st.global.v4.f32 	[%rd75], {%f1, %f1, %f1, %f1};
	add.s64 	%rd77, %rd77, %rd3;
	add.s64 	%rd75, %rd75, %rd12;
	add.s64 	%rd74, %rd74, -1;
	setp.ne.s64 	%p5, %rd74, 0;
	@%p5 bra 	$L__BB1_6;
$L__BB1_7:
	setp.lt.u64 	%p6, %rd10, 3;
	@%p6 bra 	$L__BB1_10;
	shl.b64 	%rd59, %rd3, 4;
	shl.b64 	%rd63, %rd3, 2;
$L__BB1_9:
	shl.b64 	%rd57, %rd77, 4;
	add.s64 	%rd58, %rd1, %rd57;
	st.global.v4.f32 	[%rd58], {%f1, %f1, %f1, %f1};
	add.s64 	%rd60, %rd58, %rd59;
	st.global.v4.f32 	[%rd60], {%f1, %f1, %f1, %f1};
	add.s64 	%rd61, %rd60, %rd59;
	st.global.v4.f32 	[%rd61], {%f1, %f1, %f1, %f1};
	add.s64 	%rd62, %rd61, %rd59;
	st.global.v4.f32 	[%rd62], {%f1, %f1, %f1, %f1};
	add.s64 	%rd77, %rd63, %rd77;
	setp.lt.u64 	%p7, %rd77, %rd4;
	@%p7 bra 	$L__BB1_9;
$L__BB1_10:
	cvt.u32.u64 	%r10, %rd2;
	setp.ne.s32 	%p8, %r10, 0;
	and.b64  	%rd82, %rd48, -4;
	setp.eq.s64 	%p9, %rd82, %rd48;
	or.pred  	%p10, %p8, %p9;
	@%p10 bra 	$L__BB1_23;
	add.s64 	%rd64, %rd82, 1;
	max.u64 	%rd24, %rd48, %rd64;
	sub.s64 	%rd25, %rd24, %rd82;
	and.b64  	%rd26, %rd25, 15;
	sub.s64 	%rd65, %rd82, %rd24;
	setp.gt.u64 	%p11, %rd65, -16;
	@%p11 bra 	$L__BB1_14;
	and.b64  	%rd80, %rd25, -16;
	shl.b64 	%rd66, %rd4, 4;
	add.s64 	%rd67, %rd66, %rd1;
	add.s64 	%rd79, %rd67, 32;
$L__BB1_13:
	.pragma "nounroll";
	st.global.f32 	[%rd79+-32], %f1;
	st.global.f32 	[%rd79+-28], %f1;
	st.global.f32 	[%rd79+-24], %f1;
	st.global.f32 	[%rd79+-20], %f1;
	st.global.f32 	[%rd79+-16], %f1;
	st.global.f32 	[%rd79+-12], %f1;
	st.global.f32 	[%rd79+-8], %f1;
	st.global.f32 	[%rd79+-4], %f1;
	st.global.f32 	[%rd79], %f1;
	st.global.f32 	[%rd79+4], %f1;
	st.global.f32 	[%rd79+8], %f1;
	st.global.f32 	[%rd79+12], %f1;
	st.global.f32 	[%rd79+16], %f1;
	st.global.f32 	[%rd79+20], %f1;
	st.global.f32 	[%rd79+24], %f1;
	st.global.f32 	[%rd79+28], %f1;
	add.s64 	%rd82, %rd82, 16;
	add.s64 	%rd80, %rd80, -16;
	add.s64 	%rd79, %rd79, 64;
	setp.ne.s64 	%p12, %rd80, 0;
	@%p12 bra 	$L__BB1_13;
$L__BB1_14:
	setp.eq.s64 	%p13, %rd26, 0;
	@%p13 bra 	$L__BB1_23;
	and.b64  	%rd36, %rd25, 7;
	setp.lt.u64 	%p14, %rd26, 8;
	@%p14 bra 	$L__BB1_17;
	shl.b64 	%rd68, %rd82, 2;
	add.s64 	%rd69, %rd1, %rd68;
	st.global.f32 	[%rd69], %f1;
	st.global.f32 	[%rd69+4], %f1;
	st.global.f32 	[%rd69+8], %f1;
	st.global.f32 	[%rd69+12], %f1;
	st.global.f32 	[%rd69+16], %f1;
	st.global.f32 	[%rd69+20], %f1;
	st.global.f32 	[%rd69+24], %f1;
	st.global.f32 	[%rd69+28], %f1;
	add.s64 	%rd82, %rd82, 8;
$L__BB1_17:
	setp.eq.s64 	%p15, %rd36, 0;
	@%p15 bra 	$L__BB1_23;
	and.b64  	%rd39, %rd24, 3;
	setp.lt.u64 	%p16, %rd36, 4;
	@%p16 bra 	$L__BB1_20;
	shl.b64 	%rd70, %rd82, 2;
	add.s64 	%rd71, %rd1, %rd70;
	st.global.f32 	[%rd71], %f1;
	st.global.f32 	[%rd71+4], %f1;
	st.global.f32 	[%rd71+8], %f1;
	st.global.f32 	[%rd71+12], %f1;
	add.s64 	%rd82, %rd82, 4;
$L__BB1_20:
	setp.eq.s64 	%p17, %rd39, 0;
	@%p17 bra 	$L__BB1_23;
	shl.b64 	%rd72, %rd82, 2;
	add.s64 	%rd86, %rd1, %rd72;
	neg.s64 	%rd85, %rd39;
$L__BB1_22:
	.pragma "nounroll";
	st.global.f32 	[%rd86], %f1;
	add.s64 	%rd86, %rd86, 4;
	add.s64 	%rd85, %rd85, 1;
	setp.ne.s64 	%p18, %rd85, 0;
	@%p18 bra 	$L__BB1_22;
$L__BB1_23:
	ret;

}
	// .globl	fill_f32_vec3
.visible .entry fill_f32_vec3(
	.param .u64 .ptr .align 1 fill_f32_vec3_param_0,
	.param .f32 fill_f32_vec3_param_1,
	.param .u64 fill_f32_vec3_param_2
)
{
	.reg .pred 	%p<15>;
	.reg .b32 	%r<11>;
	.reg .b32 	%f<2>;
	.reg .b64 	%rd<69>;

	ld.param.u64 	%rd36, [fill_f32_vec3_param_0];
	ld.param.f32 	%f1, [fill_f32_vec3_param_1];
	ld.param.u64 	%rd35, [fill_f32_vec3_param_2];
	cvta.to.global.u64 	%rd1, %rd36;
	mov.u32 	%r1, %ctaid.x;
	mov.u32 	%r2, %ntid.x;
	mov.u32 	%r3, %tid.x;
	mad.lo.s32 	%r4, %r1, %r2, %r3;
	cvt.u64.u32 	%rd2, %r4;
	mov.u32 	%r5, %nctaid.x;
	mul.lo.s32 	%r6, %r2, %r5;
	cvt.u64.u32 	%rd3, %r6;
	mul.hi.u64 	%rd37, %rd35, -6148914691236517205;
	shr.u64 	%rd4, %rd37, 1;
	setp.le.u64 	%p1, %rd4, %rd2;
	@%p1 bra 	$L__BB2_10;
	add.s64 	%rd38, %rd3, %rd2;
	max.u64 	%rd39, %rd4, %rd38;
	setp.lt.u64 	%p2, %rd38, %rd4;
	selp.u64 	%rd5, 1, 0, %p2;
	add.s64 	%rd40, %rd38, %rd5;
	sub.s64 	%rd6, %rd39, %rd40;
	and.b64  	%rd41, %rd6, -4294967296;
	setp.ne.s64 	%p3, %rd41, 0;
	@%p3 bra 	$L__BB2_3;
	cvt.u32.u64 	%r7, %rd3;
	cvt.u32.u64 	%r8, %rd6;
	div.u32 	%r9, %r8, %r7;
	cvt.u64.u32 	%rd59, %r9;
	bra.uni 	$L__BB2_4;
$L__BB2_3:
	div.u64 	%rd59, %rd6, %rd3;
$L__BB2_4:
	add.s64 	%rd10, %rd59, %rd5;
	and.b64  	%rd42, %rd10, 3;
	setp.eq.s64 	%p4, %rd42, 3;
	mov.u64 	%rd63, %rd2;
	@%p4 bra 	$L__BB2_7;
	mad.lo.s64 	%rd43, %rd2, 12, %rd1;
	add.s64 	%rd61, %rd43, 8;
	mul.lo.s64 	%rd12, %rd3, 12;
	add.s64 	%rd44, %rd10, 1;
	and.b64  	%rd60, %rd44, 3;
	mov.u64 	%rd63, %rd2;
$L__BB2_6:
	.pragma "nounroll";
	st.global.f32 	[%rd61+-8], %f1;
	st.global.f32 	[%rd61+-4], %f1;
	st.global.f32 	[%rd61], %f1;
	add.s64 	%rd63, %rd63, %rd3;
	add.s64 	%rd61, %rd61, %rd12;
	add.s64 	%rd60, %rd60, -1;
	setp.ne.s64 	%p5, %rd60, 0;
	@%p5 bra 	$L__BB2_6;
$L__BB2_7:
	setp.lt.u64 	%p6, %rd10, 3;
	@%p6 bra 	$L__BB2_10;
	mul.lo.s64 	%rd46, %rd3, 12;
	shl.b64 	%rd50, %rd3, 2;
$L__BB2_9:
	mad.lo.s64 	%rd45, %rd63, 12, %rd1;
	st.global.f32 	[%rd45], %f1;
	st.global.f32 	[%rd45+4], %f1;
	st.global.f32 	[%rd45+8], %f1;
	add.s64 	%rd47, %rd45, %rd46;
	st.global.f32 	[%rd47], %f1;
	st.global.f32 	[%rd47+4], %f1;
	st.global.f32 	[%rd47+8], %f1;
	add.s64 	%rd48, %rd47, %rd46;
	st.global.f32 	[%rd48], %f1;
	st.global.f32 	[%rd48+4], %f1;
	st.global.f32 	[%rd48+8], %f1;
	add.s64 	%rd49, %rd48, %rd46;
	st.global.f32 	[%rd49], %f1;
	st.global.f32 	[%rd49+4], %f1;
	st.global.f32 	[%rd49+8], %f1;
	add.s64 	%rd63, %rd50, %rd63;
	setp.lt.u64 	%p7, %rd63, %rd4;
	@%p7 bra 	$L__BB2_9;
$L__BB2_10:
	cvt.u32.u64 	%r10, %rd2;
	setp.ne.s32 	%p8, %r10, 0;
	mul.lo.s64 	%rd23, %rd4, 3;
	setp.ge.u64 	%p9, %rd23, %rd35;
	or.pred  	%p10, %p8, %p9;
	@%p10 bra 	$L__BB2_17;
	sub.s64 	%rd67, %rd35, %rd23;
	sub.s64 	%rd55, %rd23, %rd35;
	setp.gt.u64 	%p11, %rd55, -16;
	@%p11 bra 	$L__BB2_14;
	mad.lo.s64 	%rd57, %rd4, 12, %rd1;
	add.s64 	%rd65, %rd57, 32;
	mov.b64 	%rd66, 0;
$L__BB2_13:
	.pragma "nounroll";
	st.global.f32 	[%rd65+-32], %f1;
	st.global.f32 	[%rd65+-28], %f1;
	st.global.f32 	[%rd65+-24], %f1;
	st.global.f32 	[%rd65+-20], %f1;
	st.global.f32 	[%rd65+-16], %f1;
	st.global.f32 	[%rd65+-12], %f1;
	st.global.f32 	[%rd65+-8], %f1;
	st.global.f32 	[%rd65+-4], %f1;
	st.global.f32 	[%rd65], %f1;
	st.global.f32 	[%rd65+4], %f1;
	st.global.f32 	[%rd65+8], %f1;
	st.global.f32 	[%rd65+12], %f1;
	st.global.f32 	[%rd65+16], %f1;
	st.global.f32 	[%rd65+20], %f1;
	st.global.f32 	[%rd65+24], %f1;
	st.global.f32 	[%rd65+28], %f1;
	add.s64 	%rd66, %rd66, 16;
	add.s64 	%rd65, %rd65, 64;
	setp.ne.s64 	%p12, %rd66, 0;
	@%p12 bra 	$L__BB2_13;
$L__BB2_14:
	setp.eq.s64 	%p13, %rd67, 0;
	@%p13 bra 	$L__BB2_17;
	shl.b64 	%rd58, %rd23, 2;
	add.s64 	%rd68, %rd1, %rd58;
$L__BB2_16:
	.pragma "nounroll";
	st.global.f32 	[%rd68], %f1;
	add.s64 	%rd68, %rd68, 4;
	add.s64 	%rd67, %rd67, -1;
	setp.ne.s64 	%p14, %rd67, 0;
	@%p14 bra 	$L__BB2_16;
$L__BB2_17:
	ret;

}
	// .globl	fill_f32_vec2
.visible .entry fill_f32_vec2(
	.param .u64 .ptr .align 1 fill_f32_vec2_param_0,
	.param .f32 fill_f32_vec2_param_1,
	.param .u64 fill_f32_vec2_param_2
)
{
	.reg .pred 	%p<19>;
	.reg .b32 	%r<11>;
	.reg .b32 	%f<2>;
	.reg .b64 	%rd<87>;

	ld.param.u64 	%rd47, [fill_f32_vec2_param_0];
	ld.param.f32 	%f1, [fill_f32_vec2_param_1];
	ld.param.u64 	%rd46, [fill_f32_vec2_param_2];
	cvta.to.global.u64 	%rd1, %rd47;
	mov.u32 	%r1, %ctaid.x;
	mov.u32 	%r2, %ntid.x;
	mov.u32 	%r3, %tid.x;
	mad.lo.s32 	%r4, %r1, %r2, %r3;
	cvt.u64.u32 	%rd2, %r4;
	mov.u32 	%r5, %nctaid.x;
	mul.lo.s32 	%r6, %r2, %r5;
	cvt.u64.u32 	%rd3, %r6;
	shr.u64 	%rd4, %rd46, 1;
	setp.le.u64 	%p1, %rd4, %rd2;
	@%p1 bra 	$L__BB3_10;
	add.s64 	%rd48, %rd3, %rd2;
	max.u64 	%rd49, %rd4, %rd48;
	setp.lt.u64 	%p2, %rd48, %rd4;
	selp.u64 	%rd5, 1, 0, %p2;
	add.s64 	%rd50, %rd48, %rd5;
	sub.s64 	%rd6, %rd49, %rd50;
	and.b64  	%rd51, %rd6, -4294967296;
	setp.ne.s64 	%p3, %rd51, 0;
	@%p3 bra 	$L__BB3_3;
	cvt.u32.u64 	%r7, %rd3;
	cvt.u32.u64 	%r8, %rd6;
	div.u32 	%r9, %r8, %r7;
	cvt.u64.u32 	%rd73, %r9;
	bra.uni 	$L__BB3_4;
$L__BB3_3:
	div.u64 	%rd73, %rd6, %rd3;
$L__BB3_4:
	add.s64 	%rd10, %rd73, %rd5;
	and.b64  	%rd52, %rd10, 3;
	setp.eq.s64 	%p4, %rd52, 3;
	mov.u64 	%rd77, %rd2;
	@%p4 bra 	$L__BB3_7;
	shl.b64 	%rd53, %rd2, 3;
	add.s64 	%rd75, %rd1, %rd53;
	shl.b64 	%rd12, %rd3, 3;
	add.s64 	%rd54, %rd10, 1;
	and.b64  	%rd74, %rd54, 3;
	mov.u64 	%rd77, %rd2;
$L__BB3_6:
	.pragma "nounroll";
	st.global.v2.f32 	[%rd75], {%f1, %f1};
	add.s64 	%rd77, %rd77, %rd3;
	add.s64 	%rd75, %rd75, %rd12;
	add.s64 	%rd74, %rd74, -1;
	setp.ne.s64 	%p5, %rd74, 0;
	@%p5 bra 	$L__BB3_6;
$L__BB3_7:
	setp.lt.u64 	%p6, %rd10, 3;
	@%p6 bra 	$L__BB3_10;
	shl.b64 	%rd57, %rd3, 3;
	shl.b64 	%rd61, %rd3, 2;
$L__BB3_9:
	shl.b64 	%rd55, %rd77, 3;
	add.s64 	%rd56, %rd1, %rd55;
	st.global.v2.f32 	[%rd56], {%f1, %f1};
	add.s64 	%rd58, %rd56, %rd57;
	st.global.v2.f32 	[%rd58], {%f1, %f1};
	add.s64 	%rd59, %rd58, %rd57;
	st.global.v2.f32 	[%rd59], {%f1, %f1};
	add.s64 	%rd60, %rd59, %rd57;
	st.global.v2.f32 	[%rd60], {%f1, %f1};
	add.s64 	%rd77, %rd61, %rd77;
	setp.lt.u64 	%p7, %rd77, %rd4;
	@%p7 bra 	$L__BB3_9;
$L__BB3_10:
	cvt.u32.u64 	%r10, %rd2;
	setp.ne.s32 	%p8, %r10, 0;
	and.b64  	%rd82, %rd46, -2;
	setp.eq.s64 	%p9, %rd82, %rd46;
	or.pred  	%p10, %p8, %p9;
	@%p10 bra 	$L__BB3_23;
	add.s64 	%rd62, %rd82, 1;
	max.u64 	%rd63, %rd46, %rd62;
	sub.s64 	%rd24, %rd63, %rd82;
	or.b64  	%rd64, %rd46, 1;
	sub.s64 	%rd65, %rd63, %rd64;
	and.b64  	%rd25, %rd24, 15;
	setp.lt.u64 	%p11, %rd65, 15;
	@%p11 bra 	$L__BB3_14;
	and.b64  	%rd80, %rd24, -16;
	shl.b64 	%rd66, %rd4, 3;
	add.s64 	%rd67, %rd66, %rd1;
	add.s64 	%rd79, %rd67, 32;
$L__BB3_13:
	.pragma "nounroll";
	st.global.f32 	[%rd79+-32], %f1;
	st.global.f32 	[%rd79+-28], %f1;
	st.global.f32 	[%rd79+-24], %f1;
	st.global.f32 	[%rd79+-20], %f1;
	st.global.f32 	[%rd79+-16], %f1;
	st.global.f32 	[%rd79+-12], %f1;
	st.global.f32 	[%rd79+-8], %f1;
	st.global.f32 	[%rd79+-4], %f1;
	st.global.f32 	[%rd79], %f1;
	st.global.f32 	[%rd79+4], %f1;
	st.global.f32 	[%rd79+8], %f1;
	st.global.f32 	[%rd79+12], %f1;
	st.global.f32 	[%rd79+16], %f1;
	st.global.f32 	[%rd79+20], %f1;
	st.global.f32 	[%rd79+24], %f1;
	st.global.f32 	[%rd79+28], %f1;
	add.s64 	%rd82, %rd82, 16;
	add.s64 	%rd80, %rd80, -16;
	add.s64 	%rd79, %rd79, 64;
	setp.ne.s64 	%p12, %rd80, 0;
	@%p12 bra 	$L__BB3_13;
$L__BB3_14:
	setp.eq.s64 	%p13, %rd25, 0;
	@%p13 bra 	$L__BB3_23;
	and.b64  	%rd35, %rd24, 7;
	setp.lt.u64 	%p14, %rd25, 8;
	@%p14 bra 	$L__BB3_17;
	shl.b64 	%rd68, %rd82, 2;
	add.s64 	%rd69, %rd1, %rd68;
	st.global.f32 	[%rd69], %f1;
	st.global.f32 	[%rd69+4], %f1;
	st.global.f32 	[%rd69+8], %f1;
	st.global.f32 	[%rd69+12], %f1;
	st.global.f32 	[%rd69+16], %f1;
	st.global.f32 	[%rd69+20], %f1;
	st.global.f32 	[%rd69+24], %f1;
	st.global.f32 	[%rd69+28], %f1;
	add.s64 	%rd82, %rd82, 8;
$L__BB3_17:
	setp.eq.s64 	%p15, %rd35, 0;
	@%p15 bra 	$L__BB3_23;
	and.b64  	%rd85, %rd24, 3;
	setp.lt.u64 	%p16, %rd35, 4;
	@%p16 bra 	$L__BB3_20;
	shl.b64 	%rd70, %rd82, 2;
	add.s64 	%rd71, %rd1, %rd70;
	st.global.f32 	[%rd71], %f1;
	st.global.f32 	[%rd71+4], %f1;
	st.global.f32 	[%rd71+8], %f1;
	st.global.f32 	[%rd71+12], %f1;
	add.s64 	%rd82, %rd82, 4;
$L__BB3_20:
	setp.eq.s64 	%p17, %rd85, 0;
	@%p17 bra 	$L__BB3_23;
	shl.b64 	%rd72, %rd82, 2;
	add.s64 	%rd86, %rd1, %rd72;
$L__BB3_22:
	.pragma "nounroll";
	st.global.f32 	[%rd86], %f1;
	add.s64 	%rd86, %rd86, 4;
	add.s64 	%rd85, %rd85, -1;
	setp.ne.s64 	%p18, %rd85, 0;
	@%p18 bra 	$L__BB3_22;
$L__BB3_23:
	ret;

}
	// .globl	fill_f64_vec4
.visible .entry fill_f64_vec4(
	.param .u64 .ptr .align 1 fill_f64_vec4_param_0,
	.param .f64 fill_f64_vec4_param_1,
	.param .u64 fill_f64_vec4_param_2
)
{
	.reg .pred 	%p<19>;
	.reg .b32 	%r<11>;
	.reg .b64 	%rd<88>;
	.reg .b64 	%fd<2>;

	ld.param.u64 	%rd49, [fill_f64_vec4_param_0];
	ld.param.f64 	%fd1, [fill_f64_vec4_param_1];
	ld.param.u64 	%rd48, [fill_f64_vec4_param_2];
	cvta.to.global.u64 	%rd1, %rd49;
	mov.u32 	%r1, %ctaid.x;
	mov.u32 	%r2, %ntid.x;
	mov.u32 	%r3, %tid.x;
	mad.lo.s32 	%r4, %r1, %r2, %r3;
	cvt.u64.u32 	%rd2, %r4;
	mov.u32 	%r5, %nctaid.x;
	mul.lo.s32 	%r6, %r2, %r5;
	cvt.u64.u32 	%rd3, %r6;
	shr.u64 	%rd4, %rd48, 2;
	setp.le.u64 	%p1, %rd4, %rd2;
	@%p1 bra 	$L__BB4_10;
	add.s64 	%rd50, %rd3, %rd2;
	max.u64 	%rd51, %rd4, %rd50;
	setp.lt.u64 	%p2, %rd50, %rd4;
	selp.u64 	%rd5, 1, 0, %p2;
	add.s64 	%rd52, %rd50, %rd5;
	sub.s64 	%rd6, %rd51, %rd52;
	and.b64  	%rd53, %rd6, -4294967296;
	setp.ne.s64 	%p3, %rd53, 0;
	@%p3 bra 	$L__BB4_3;
	cvt.u32.u64 	%r7, %rd3;
	cvt.u32.u64 	%r8, %rd6;
	div.u32 	%r9, %r8, %r7;
	cvt.u64.u32 	%rd74, %r9;
	bra.uni 	$L__BB4_4;
$L__BB4_3:
	div.u64 	%rd74, %rd6, %rd3;
$L__BB4_4:
	add.s64 	%rd10, %rd74, %rd5;
	and.b64  	%rd54, %rd10, 3;
	setp.eq.s64 	%p4, %rd54, 3;
	mov.u64 	%rd78, %rd2;
	@%p4 bra 	$L__BB4_7;
	shl.b64 	%rd55, %rd2, 5;
	add.s64 	%rd56, %rd55, %rd1;
	add.s64 	%rd76, %rd56, 16;
	shl.b64 	%rd12, %rd3, 5;
	add.s64 	%rd57, %rd10, 1;
	and.b64  	%rd75, %rd57, 3;
	mov.u64 	%rd78, %rd2;
$L__BB4_6:
	.pragma "nounroll";
	st.global.v2.f64 	[%rd76+-16], {%fd1, %fd1};
	st.global.v2.f64 	[%rd76], {%fd1, %fd1};
	add.s64 	%rd78, %rd78, %rd3;
	add.s64 	%rd76, %rd76, %rd12;
	add.s64 	%rd75, %rd75, -1;
	setp.ne.s64 	%p5, %rd75, 0;
	@%p5 bra 	$L__BB4_6;
$L__BB4_7:
	setp.lt.u64 	%p6, %rd10, 3;
	@%p6 bra 	$L__BB4_10;
	shl.b64 	%rd60, %rd3, 5;
	shl.b64 	%rd64, %rd3, 2;
$L__BB4_9:
	shl.b64 	%rd58, %rd78, 5;
	add.s64 	%rd59, %rd1, %rd58;
	st.global.v2.f64 	[%rd59], {%fd1, %fd1};
	st.global.v2.f64 	[%rd59+16], {%fd1, %fd1};
	add.s64 	%rd61, %rd59, %rd60;
	st.global.v2.f64 	[%rd61], {%fd1, %fd1};
	st.global.v2.f64 	[%rd61+16], {%fd1, %fd1};
	add.s64 	%rd62, %rd61, %rd60;
	st.global.v2.f64 	[%rd62], {%fd1, %fd1};
	st.global.v2.f64 	[%rd62+16], {%fd1, %fd1};
	add.s64 	%rd63, %rd62, %rd60;
	st.global.v2.f64 	[%rd63], {%fd1, %fd1};
	st.global.v2.f64 	[%rd63+16], {%fd1, %fd1};
	add.s64 	%rd78, %rd64, %rd78;
	setp.lt.u64 	%p7, %rd78, %rd4;
	@%p7 bra 	$L__BB4_9;
$L__BB4_10:
	cvt.u32.u64 	%r10, %rd2;
	setp.ne.s32 	%p8, %r10, 0;
	and.b64  	%rd83, %rd48, -4;
	setp.eq.s64 	%p9, %rd83, %rd48;
	or.pred  	%p10, %p8, %p9;
	@%p10 bra 	$L__BB4_23;
	add.s64 	%rd65, %rd83, 1;
	max.u64 	%rd24, %rd48, %rd65;
	sub.s64 	%rd25, %rd24, %rd83;
	and.b64  	%rd26, %rd25, 15;
	sub.s64 	%rd66, %rd83, %rd24;
	setp.gt.u64 	%p11, %rd66, -16;
	@%p11 bra 	$L__BB4_14;
	and.b64  	%rd81, %rd25, -16;
	shl.b64 	%rd67, %rd4, 5;
	add.s64 	%rd68, %rd67, %rd1;
	add.s64 	%rd80, %rd68, 64;
$L__BB4_13:
	.pragma "nounroll";
	st.global.f64 	[%rd80+-64], %fd1;
	st.global.f64 	[%rd80+-56], %fd1;
	st.global.f64 	[%rd80+-48], %fd1;
	st.global.f64 	[%rd80+-40], %fd1;
	st.global.f64 	[%rd80+-32], %fd1;
	st.global.f64 	[%rd80+-24], %fd1;
	st.global.f64 	[%rd80+-16], %fd1;
	st.global.f64 	[%rd80+-8], %fd1;
	st.global.f64 	[%rd80], %fd1;
	st.global.f64 	[%rd80+8], %fd1;
	st.global.f64 	[%rd80+16], %fd1;
	st.global.f64 	[%rd80+24], %fd1;
	st.global.f64 	[%rd80+32], %fd1;
	st.global.f64 	[%rd80+40], %fd1;
	st.global.f64 	[%rd80+48], %fd1;
	st.global.f64 	[%rd80+56], %fd1;
	add.s64 	%rd83, %rd83, 16;
	add.s64 	%rd81, %rd81, -16;
	add.s64 	%rd80, %rd80, 128;
	setp.ne.s64 	%p12, %rd81, 0;
	@%p12 bra 	$L__BB4_13;
$L__BB4_14:
	setp.eq.s64 	%p13, %rd26, 0;
	@%p13 bra 	$L__BB4_23;
	and.b64  	%rd36, %rd25, 7;
	setp.lt.u64 	%p14, %rd26, 8;
	@%p14 bra 	$L__BB4_17;
	shl.b64 	%rd69, %rd83, 3;
	add.s64 	%rd70, %rd1, %rd69;
	st.global.f64 	[%rd70], %fd1;
	st.global.f64 	[%rd70+8], %fd1;
	st.global.f64 	[%rd70+16], %fd1;
	st.global.f64 	[%rd70+24], %fd1;
	st.global.f64 	[%rd70+32], %fd1;
	st.global.f64 	[%rd70+40], %fd1;
	st.global.f64 	[%rd70+48], %fd1;
	st.global.f64 	[%rd70+56], %fd1;
	add.s64 	%rd83, %rd83, 8;
$L__BB4_17:
	setp.eq.s64 	%p15, %rd36, 0;
	@%p15 bra 	$L__BB4_23;
	and.b64  	%rd39, %rd24, 3;
	setp.lt.u64 	%p16, %rd36, 4;
	@%p16 bra 	$L__BB4_20;
	shl.b64 	%rd71, %rd83, 3;
	add.s64 	%rd72, %rd1, %rd71;
	st.global.f64 	[%rd72], %fd1;
	st.global.f64 	[%rd72+8], %fd1;
	st.global.f64 	[%rd72+16], %fd1;
	st.global.f64 	[%rd72+24], %fd1;
	add.s64 	%rd83, %rd83, 4;
$L__BB4_20:
	setp.eq.s64 	%p17, %rd39, 0;
	@%p17 bra 	$L__BB4_23;
	shl.b64 	%rd73, %rd83, 3;
	add.s64 	%rd87, %rd1, %rd73;
	neg.s64 	%rd86, %rd39;
$L__BB4_22:
	.pragma "nounroll";
	st.global.f64 	[%rd87], %fd1;
	add.s64 	%rd87, %rd87, 8;
	add.s64 	%rd86, %rd86, 1;
	setp.ne.s64 	%p18, %rd86, 0;
	@%p18 bra 	$L__BB4_22;
$L__BB4_23:
	ret;

}
	// .globl	fill_f64_vec3
.visible .entry fill_f64_vec3(
	.param .u64 .ptr .align 1 fill_f64_vec3_param_0,
	.param .f64 fill_f64_vec3_param_1,
	.param .u64 fill_f64_vec3_param_2
)
{
	.reg .pred 	%p<15>;
	.reg .b32 	%r<11>;
	.reg .b64 	%rd<69>;
	.reg .b64 	%fd<2>;

	ld.param.u64 	%rd36, [fill_f64_vec3_param_0];
	ld.param.f64 	%fd1, [fill_f64_vec3_param_1];
	ld.param.u64 	%rd35, [fill_f64_vec3_param_2];
	cvta.to.global.u64 	%rd1, %rd36;
	mov.u32 	%r1, %ctaid.x;
	mov.u32 	%r2, %ntid.x;
	mov.u32 	%r3, %tid.x;
	mad.lo.s32 	%r4, %r1, %r2, %r3;
	cvt.u64.u32 	%rd2, %r4;
	mov.u32 	%r5, %nctaid.x;
	mul.lo.s32 	%r6, %r2, %r5;
	cvt.u64.u32 	%rd3, %r6;
	mul.hi.u64 	%rd37, %rd35, -6148914691236517205;
	shr.u64 	%rd4, %rd37, 1;
	setp.le.u64 	%p1, %rd4, %rd2;
	@%p1 bra 	$L__BB5_10;
	add.s64 	%rd38, %rd3, %rd2;
	max.u64 	%rd39, %rd4, %rd38;
	setp.lt.u64 	%p2, %rd38, %rd4;
	selp.u64 	%rd5, 1, 0, %p2;
	add.s64 	%rd40, %rd38, %rd5;
	sub.s64 	%rd6, %rd39, %rd40;
	and.b64  	%rd41, %rd6, -4294967296;
	setp.ne.s64 	%p3, %rd41, 0;
	@%p3 bra 	$L__BB5_3;
	cvt.u32.u64 	%r7, %rd3;
	cvt.u32.u64 	%r8, %rd6;
	div.u32 	%r9, %r8, %r7;
	cvt.u64.u32 	%rd59, %r9;
	bra.uni 	$L__BB5_4;
$L__BB5_3:
	div.u64 	%rd59, %rd6, %rd3;
$L__BB5_4:
	add.s64 	%rd10, %rd59, %rd5;
	and.b64  	%rd42, %rd10, 3;
	setp.eq.s64 	%p4, %rd42, 3;
	mov.u64 	%rd63, %rd2;
	@%p4 bra 	$L__BB5_7;
	mad.lo.s64 	%rd43, %rd2, 24, %rd1;
	add.s64 	%rd61, %rd43, 16;
	mul.lo.s64 	%rd12, %rd3, 24;
	add.s64 	%rd44, %rd10, 1;
	and.b64  	%rd60, %rd44, 3;
	mov.u64 	%rd63, %rd2;
$L__BB5_6:
	.pragma "nounroll";
	st.global.f64 	[%rd61+-16], %fd1;
	st.global.f64 	[%rd61+-8], %fd1;
	st.global.f64 	[%rd61], %fd1;
	add.s64 	%rd63, %rd63, %rd3;
	add.s64 	%rd61, %rd61, %rd12;
	add.s64 	%rd60, %rd60, -1;
	setp.ne.s64 	%p5, %rd60, 0;
	@%p5 bra 	$L__BB5_6;
$L__BB5_7:
	setp.lt.u64 	%p6, %rd10, 3;
	@%p6 bra 	$L__BB5_10;
	mul.lo.s64 	%rd46, %rd3, 24;
	shl.b64 	%rd50, %rd3, 2;
$L__BB5_9:
	mad.lo.s64 	%rd45, %rd63, 24, %rd1;
	st.global.f64 	[%rd45], %fd1;
	st.global.f64 	[%rd45+8], %fd1;
	st.global.f64 	[%rd45+16], %fd1;
	add.s64 	%rd47, %rd45, %rd46;
	st.global.f64 	[%rd47], %fd1;
	st.global.f64 	[%rd47+8], %fd1;
	st.global.f64 	[%rd47+16], %fd1;
	add.s64 	%rd48, %rd47, %rd46;
	st.global.f64 	[%rd48], %fd1;
	st.global.f64 	[%rd48+8], %fd1;
	st.global.f64 	[%rd48+16], %fd1;
	add.s64 	%rd49, %rd48, %rd46;
	st.global.f64 	[%rd49], %fd1;
	st.global.f64 	[%rd49+8], %fd1;
	st.global.f64 	[%rd49+16], %fd1;
	add.s64 	%rd63, %rd50, %rd63;
	setp.lt.u64 	%p7, %rd63, %rd4;
	@%p7 bra 	$L__BB5_9;
$L__BB5_10:
	cvt.u32.u64 	%r10, %rd2;
	setp.ne.s32 	%p8, %r10, 0;
	mul.lo.s64 	%rd23, %rd4, 3;
	setp.ge.u64 	%p9, %rd23, %rd35;
	or.pred  	%p10, %p8, %p9;
	@%p10 bra 	$L__BB5_17;
	sub.s64 	%rd67, %rd35, %rd23;
	sub.s64 	%rd55, %rd23, %rd35;
	setp.gt.u64 	%p11, %rd55, -16;
	@%p11 bra 	$L__BB5_14;
	mad.lo.s64 	%rd57, %rd4, 24, %rd1;
	add.s64 	%rd65, %rd57, 64;
	mov.b64 	%rd66, 0;
$L__BB5_13:
	.pragma "nounroll";
	st.global.f64 	[%rd65+-64], %fd1;
	st.global.f64 	[%rd65+-56], %fd1;
	st.global.f64 	[%rd65+-48], %fd1;
	st.global.f64 	[%rd65+-40], %fd1;
	st.global.f64 	[%rd65+-32], %fd1;
	st.global.f64 	[%rd65+-24], %fd1;
	st.global.f64 	[%rd65+-16], %fd1;
	st.global.f64 	[%rd65+-8], %fd1;
	st.global.f64 	[%rd65], %fd1;
	st.global.f64 	[%rd65+8], %fd1;
	st.global.f64 	[%rd65+16], %fd1;
	st.global.f64 	[%rd65+24], %fd1;
	st.global.f64 	[%rd65+32], %fd1;
	st.global.f64 	[%rd65+40], %fd1;
	st.global.f64 	[%rd65+48], %fd1;
	st.global.f64 	[%rd65+56], %fd1;
	add.s64 	%rd66, %rd66, 16;
	add.s64 	%rd65, %rd65, 128;
	setp.ne.s64 	%p12, %rd66, 0;
	@%p12 bra 	$L__BB5_13;
$L__BB5_14:
	setp.eq.s64 	%p13, %rd67, 0;
	@%p13 bra 	$L__BB5_17;
	shl.b64 	%rd58, %rd23, 3;
	add.s64 	%rd68, %rd1, %rd58;
$L__BB5_16:
	.pragma "nounroll";
	st.global.f64 	[%rd68], %fd1;
	add.s64 	%rd68, %rd68, 8;
	add.s64 	%rd67, %rd67, -1;
	setp.ne.s64 	%p14, %rd67, 0;
	@%p14 bra 	$L__BB5_16;
$L__BB5_17:
	ret;

}
	// .globl	fill_f64_vec2
.visible .entry fill_f64_vec2(
	.param .u64 .ptr .align 1 fill_f64_vec2_param_0,
	.param .f64 fill_f64_vec2_param_1,
	.param .u64 fill_f64_vec2_param_2
)
{
	.reg .pred 	%p<19>;
	.reg .b32 	%r<11>;
	.reg .b64 	%rd<87>;
	.reg .b64 	%fd<2>;

	ld.param.u64 	%rd47, [fill_f64_vec2_param_0];
	ld.param.f64 	%fd1, [fill_f64_vec2_param_1];
	ld.param.u64 	%rd46, [fill_f64_vec2_param_2];
	cvta.to.global.u64 	%rd1, %rd47;
	mov.u32 	%r1, %ctaid.x;
	mov.u32 	%r2, %ntid.x;
	mov.u32 	%r3, %tid.x;
	mad.lo.s32 	%r4, %r1, %r2, %r3;
	cvt.u64.u32 	%rd2, %r4;
	mov.u32 	%r5, %nctaid.x;
	mul.lo.s32 	%r6, %r2, %r5;
	cvt.u64.u32 	%rd3, %r6;
	shr.u64 	%rd4, %rd46, 1;
	setp.le.u64 	%p1, %rd4, %rd2;
	@%p1 bra 	$L__BB6_10;
	add.s64 	%rd48, %rd3, %rd2;
	max.u64 	%rd49, %rd4, %rd48;
	setp.lt.u64 	%p2, %rd48, %rd4;
	selp.u64 	%rd5, 1, 0, %p2;
	add.s64 	%rd50, %rd48, %rd5;
	sub.s64 	%rd6, %rd49, %rd50;
	and.b64  	%rd51, %rd6, -4294967296;
	setp.ne.s64 	%p3, %rd51, 0;
	@%p3 bra 	$L__BB6_3;
	cvt.u32.u64 	%r7, %rd3;
	cvt.u32.u64 	%r8, %rd6;
	div.u32 	%r9, %r8, %r7;
	cvt.u64.u32 	%rd73, %r9;
	bra.uni 	$L__BB6_4;
$L__BB6_3:
	div.u64 	%rd73, %rd6, %rd3;
$L__BB6_4:
	add.s64 	%rd10, %rd73, %rd5;
	and.b64  	%rd52, %rd10, 3;
	setp.eq.s64 	%p4, %rd52, 3;
	mov.u64 	%rd77, %rd2;
	@%p4 bra 	$L__BB6_7;
	shl.b64 	%rd53, %rd2, 4;
	add.s64 	%rd75, %rd1, %rd53;
	shl.b64 	%rd12, %rd3, 4;
	add.s64 	%rd54, %rd10, 1;
	and.b64  	%rd74, %rd54, 3;
	mov.u64 	%rd77, %rd2;
$L__BB6_6:
	.pragma "nounroll";
	st.global.v2.f64 	[%rd75], {%fd1, %fd1};
	add.s64 	%rd77, %rd77, %rd3;
	add.s64 	%rd75, %rd75, %rd12;
	add.s64 	%rd74, %rd74, -1;
	setp.ne.s64 	%p5, %rd74, 0;
	@%p5 bra 	$L__BB6_6;
$L__BB6_7:
	setp.lt.u64 	%p6, %rd10, 3;
	@%p6 bra 	$L__BB6_10;
	shl.b64 	%rd57, %rd3, 4;
	shl.b64 	%rd61, %rd3, 2;
$L__BB6_9:
	shl.b64 	%rd55, %rd77, 4;
	add.s64 	%rd56, %rd1, %rd55;
	st.global.v2.f64 	[%rd56], {%fd1, %fd1};
	add.s64 	%rd58, %rd56, %rd57;
	st.global.v2.f64 	[%rd58], {%fd1, %fd1};
	add.s64 	%rd59, %rd58, %rd57;
	st.global.v2.f64 	[%rd59], {%fd1, %fd1};
	add.s64 	%rd60, %rd59, %rd57;
	st.global.v2.f64 	[%rd60], {%fd1, %fd1};
	add.s64 	%rd77, %rd61, %rd77;
	setp.lt.u64 	%p7, %rd77, %rd4;
	@%p7 bra 	$L__BB6_9;
$L__BB6_10:
	cvt.u32.u64 	%r10, %rd2;
	setp.ne.s32 	%p8, %r10, 0;
	and.b64  	%rd82, %rd46, -2;
	setp.eq.s64 	%p9, %rd82, %rd46;
	or.pred  	%p10, %p8, %p9;
	@%p10 bra 	$L__BB6_23;
	add.s64 	%rd62, %rd82, 1;
	max.u64 	%rd63, %rd46, %rd62;
	sub.s64 	%rd24, %rd63, %rd82;
	or.b64  	%rd64, %rd46, 1;
	sub.s64 	%rd65, %rd63, %rd64;
	and.b64  	%rd25, %rd24, 15;
	setp.lt.u64 	%p11, %rd65, 15;
	@%p11 bra 	$L__BB6_14;
	and.b64  	%rd80, %rd24, -16;
	shl.b64 	%rd66, %rd4, 4;
	add.s64 	%rd67, %rd66, %rd1;
	add.s64 	%rd79, %rd67, 64;
$L__BB6_13:
	.pragma "nounroll";
	st.global.f64 	[%rd79+-64], %fd1;
	st.global.f64 	[%rd79+-56], %fd1;
	st.global.f64 	[%rd79+-48], %fd1;
	st.global.f64 	[%rd79+-40], %fd1;
	st.global.f64 	[%rd79+-32], %fd1;
	st.global.f64 	[%rd79+-24], %fd1;
	st.global.f64 	[%rd79+-16], %fd1;
	st.global.f64 	[%rd79+-8], %fd1;
	st.global.f64 	[%rd79], %fd1;
	st.global.f64 	[%rd79+8], %fd1;
	st.global.f64 	[%rd79+16], %fd1;
	st.global.f64 	[%rd79+24], %fd1;
	st.global.f64 	[%rd79+32], %fd1;
	st.global.f64 	[%rd79+40], %fd1;
	st.global.f64 	[%rd79+48], %fd1;
	st.global.f64 	[%rd79+56], %fd1;
	add.s64 	%rd82, %rd82, 16;
	add.s64 	%rd80, %rd80, -16;
	add.s64 	%rd79, %rd79, 128;
	setp.ne.s64 	%p12, %rd80, 0;
	@%p12 bra 	$L__BB6_13;
$L__BB6_14:
	setp.eq.s64 	%p13, %rd25, 0;
	@%p13 bra 	$L__BB6_23;
	and.b64  	%rd35, %rd24, 7;
	setp.lt.u64 	%p14, %rd25, 8;
	@%p14 bra 	$L__BB6_17;
	shl.b64 	%rd68, %rd82, 3;
	add.s64 	%rd69, %rd1, %rd68;
	st.global.f64 	[%rd69], %fd1;
	st.global.f64 	[%rd69+8], %fd1;
	st.global.f64 	[%rd69+16], %fd1;
	st.global.f64 	[%rd69+24], %fd1;
	st.global.f64 	[%rd69+32], %fd1;
	st.global.f64 	[%rd69+40], %fd1;
	st.global.f64 	[%rd69+48], %fd1;
	st.global.f64 	[%rd69+56], %fd1;
	add.s64 	%rd82, %rd82, 8;
$L__BB6_17:
	setp.eq.s64 	%p15, %rd35, 0;
	@%p15 bra 	$L__BB6_23;
	and.b64  	%rd85, %rd24, 3;
	setp.lt.u64 	%p16, %rd35, 4;
	@%p16 bra 	$L__BB6_20;
	shl.b64 	%rd70, %rd82, 3;
	add.s64 	%rd71, %rd1, %rd70;
	st.global.f64 	[%rd71], %fd1;
	st.global.f64 	[%rd71+8], %fd1;
	st.global.f64 	[%rd71+16], %fd1;
	st.global.f64 	[%rd71+24], %fd1;
	add.s64 	%rd82, %rd82, 4;
$L__BB6_20:
	setp.eq.s64 	%p17, %rd85, 0;
	@%p17 bra 	$L__BB6_23;
	shl.b64 	%rd72, %rd82, 3;
	add.s64 	%rd86, %rd1, %rd72;
$L__BB6_22:
	.pragma "nounroll";
	st.global.f64 	[%rd86], %fd1;
	add.s64 	%rd86, %rd86, 8;
	add.s64 	%rd85, %rd85, -1;
	setp.ne.s64 	%p18, %rd85, 0;
	@%p18 bra 	$L__BB6_22;
$L__BB6_23:
	ret;

}
	// .globl	fill_i8_vec4
.visible .entry fill_i8_vec4(
	.param .u64 .ptr .align 1 fill_i8_vec4_param_0,
	.param .u8 fill_i8_vec4_param_1,
	.param .u64 fill_i8_vec4_param_2
)
{
	.reg .pred 	%p<19>;
	.reg .b16 	%rs<2>;
	.reg .b32 	%r<17>;
	.reg .b64 	%rd<78>;

	ld.param.u64 	%rd46, [fill_i8_vec4_param_0];
	ld.param.s8 	%rs1, [fill_i8_vec4_param_1];
	ld.param.u64 	%rd45, [fill_i8_vec4_param_2];
	cvta.to.global.u64 	%rd1, %rd46;
	mov.u32 	%r1, %ctaid.x;
	mov.u32 	%r2, %ntid.x;
	mov.u32 	%r3, %tid.x;
	mad.lo.s32 	%r4, %r1, %r2, %r3;
	cvt.u64.u32 	%rd2, %r4;
	mov.u32 	%r5, %nctaid.x;
	mul.lo.s32 	%r6, %r2, %r5;
	cvt.u64.u32 	%rd3, %r6;
	shr.u64 	%rd4, %rd45, 2;
	setp.le.u64 	%p1, %rd4, %rd2;
	@%p1 bra 	$L__BB7_10;
	add.s64 	%rd47, %rd3, %rd2;
	max.u64 	%rd48, %rd4, %rd47;
	setp.lt.u64 	%p2, %rd47, %rd4;
	selp.u64 	%rd5, 1, 0, %p2;
	add.s64 	%rd49, %rd47, %rd5;
	sub.s64 	%rd6, %rd48, %rd49;
	and.b64  	%rd50, %rd6, -4294967296;
	setp.ne.s64 	%p3, %rd50, 0;
	@%p3 bra 	$L__BB7_3;
	cvt.u32.u64 	%r7, %rd3;
	cvt.u32.u64 	%r8, %rd6;
	div.u32 	%r9, %r8, %r7;
	cvt.u64.u32 	%rd65, %r9;
	bra.uni 	$L__BB7_4;
$L__BB7_3:
	div.u64 	%rd65, %rd6, %rd3;
$L__BB7_4:
	add.s64 	%rd10, %rd65, %rd5;
	and.b64  	%rd51, %rd10, 3;
	setp.eq.s64 	%p4, %rd51, 3;
	mov.u64 	%rd69, %rd2;
	@%p4 bra 	$L__BB7_7;
	shl.b64 	%rd52, %rd2, 2;
	add.s64 	%rd67, %rd1, %rd52;
	shl.b64 	%rd12, %rd3, 2;
	add.s64 	%rd53, %rd10, 1;
	and.b64  	%rd66, %rd53, 3;
	cvt.u32.u16 	%r10, %rs1;
	prmt.b32 	%r11, %r10, %r10, 0x3340U;
	prmt.b32 	%r12, %r11, %r11, 0x5410U;
	mov.u64 	%rd69, %rd2;
$L__BB7_6:
	.pragma "nounroll";
	st.global.u32 	[%rd67], %r12;
	add.s64 	%rd69, %rd69, %rd3;
	add.s64 	%rd67, %rd67, %rd12;
	add.s64 	%rd66, %rd66, -1;
	setp.ne.s64 	%p5, %rd66, 0;
	@%p5 bra 	$L__BB7_6;
$L__BB7_7:
	setp.lt.u64 	%p6, %rd10, 3;
	@%p6 bra 	$L__BB7_10;
	cvt.u32.u16 	%r13, %rs1;
	prmt.b32 	%r14, %r13, %r13, 0x3340U;
	prmt.b32 	%r15, %r14, %r14, 0x5410U;
	shl.b64 	%rd56, %rd3, 2;
$L__BB7_9:
	shl.b64 	%rd54, %rd69, 2;
	add.s64 	%rd55, %rd1, %rd54;
	st.global.u32 	[%rd55], %r15;
	add.s64 	%rd57, %rd55, %rd56;
	st.global.u32 	[%rd57], %r15;
	add.s64 	%rd58, %rd57, %rd56;
	st.global.u32 	[%rd58], %r15;
	add.s64 	%rd59, %rd58, %rd56;
	st.global.u32 	[%rd59], %r15;
	add.s64 	%rd69, %rd56, %rd69;
	setp.lt.u64 	%p7, %rd69, %rd4;
	@%p7 bra 	$L__BB7_9;
$L__BB7_10:
	cvt.u32.u64 	%r16, %rd2;
	setp.ne.s32 	%p8, %r16, 0;
	and.b64  	%rd73, %rd45, -4;
	setp.eq.s64 	%p9, %rd73, %rd45;
	or.pred  	%p10, %p8, %p9;
	@%p10 bra 	$L__BB7_23;
	add.s64 	%rd60, %rd73, 1;
	max.u64 	%rd24, %rd45, %rd60;
	sub.s64 	%rd25, %rd24, %rd73;
	and.b64  	%rd26, %rd25, 15;
	sub.s64 	%rd61, %rd73, %rd24;
	setp.gt.u64 	%p11, %rd61, -16;
	@%p11 bra 	$L__BB7_14;
	and.b64  	%rd71, %rd25, -16;
$L__BB7_13:
	.pragma "nounroll";
	add.s64 	%rd62, %rd1, %rd73;
	st.global.u8 	[%rd62], %rs1;
	st.global.u8 	[%rd62+1], %rs1;
	st.global.u8 	[%rd62+2], %rs1;
	st.global.u8 	[%rd62+3], %rs1;
	st.global.u8 	[%rd62+4], %rs1;
	st.global.u8 	[%rd62+5], %rs1;
	st.global.u8 	[%rd62+6], %rs1;
	st.global.u8 	[%rd62+7], %rs1;
	st.global.u8 	[%rd62+8], %rs1;
	st.global.u8 	[%rd62+9], %rs1;
	st.global.u8 	[%rd62+10], %rs1;
	st.global.u8 	[%rd62+11], %rs1;
	st.global.u8 	[%rd62+12], %rs1;
	st.global.u8 	[%rd62+13], %rs1;
	st.global.u8 	[%rd62+14], %rs1;
	st.global.u8 	[%rd62+15], %rs1;
	add.s64 	%rd73, %rd73, 16;
	add.s64 	%rd71, %rd71, -16;
	setp.ne.s64 	%p12, %rd71, 0;
	@%p12 bra 	$L__BB7_13;
$L__BB7_14:
	setp.eq.s64 	%p13, %rd26, 0;
	@%p13 bra 	$L__BB7_23;
	and.b64  	%rd33, %rd25, 7;
	setp.lt.u64 	%p14, %rd26, 8;
	@%p14 bra 	$L__BB7_17;
	add.s64 	%rd63, %rd1, %rd73;
	st.global.u8 	[%rd63], %rs1;
	st.global.u8 	[%rd63+1], %rs1;
	st.global.u8 	[%rd63+2], %rs1;
	st.global.u8 	[%rd63+3], %rs1;
	st.global.u8 	[%rd63+4], %rs1;
	st.global.u8 	[%rd63+5], %rs1;
	st.global.u8 	[%rd63+6], %rs1;
	st.global.u8 	[%rd63+7], %rs1;
	add.s64 	%rd73, %rd73, 8;
$L__BB7_17:
	setp.eq.s64 	%p15, %rd33, 0;
	@%p15 bra 	$L__BB7_23;
	and.b64  	%rd36, %rd24, 3;
	setp.lt.u64 	%p16, %rd33, 4;
	@%p16 bra 	$L__BB7_20;
	add.s64 	%rd64, %rd1, %rd73;
	st.global.u8 	[%rd64], %rs1;
	st.global.u8 	[%rd64+1], %rs1;
	st.global.u8 	[%rd64+2], %rs1;
	st.global.u8 	[%rd64+3], %rs1;
	add.s64 	%rd73, %rd73, 4;
$L__BB7_20:
	setp.eq.s64 	%p17, %rd36, 0;
	@%p17 bra 	$L__BB7_23;
	add.s64 	%rd77, %rd1, %rd73;
	neg.s64 	%rd76, %rd36;
$L__BB7_22:
	.pragma "nounroll";
	st.global.u8 	[%rd77], %rs1;
	add.s64 	%rd77, %rd77, 1;
	add.s64 	%rd76, %rd76, 1;
	setp.ne.s64 	%p18, %rd76, 0;
	@%p18 bra 	$L__BB7_22;
$L__BB7_23:
	ret;

}
	// .globl	fill_i8_vec3
.visible .entry fill_i8_vec3(
	.param .u64 .ptr .align 1 fill_i8_vec3_param_0,
	.param .u8 fill_i8_vec3_param_1,
	.param .u64 fill_i8_vec3_param_2
)
{
	.reg .pred 	%p<15>;
	.reg .b16 	%rs<2>;
	.reg .b32 	%r<11>;
	.reg .b64 	%rd<69>;

	ld.param.u64 	%rd36, [fill_i8_vec3_param_0];
	ld.param.s8 	%rs1, [fill_i8_vec3_param_1];
	ld.param.u64 	%rd35, [fill_i8_vec3_param_2];
	cvta.to.global.u64 	%rd1, %rd36;
	mov.u32 	%r1, %ctaid.x;
	mov.u32 	%r2, %ntid.x;
	mov.u32 	%r3, %tid.x;
	mad.lo.s32 	%r4, %r1, %r2, %r3;
	cvt.u64.u32 	%rd2, %r4;
	mov.u32 	%r5, %nctaid.x;
	mul.lo.s32 	%r6, %r2, %r5;
	cvt.u64.u32 	%rd3, %r6;
	mul.hi.u64 	%rd37, %rd35, -6148914691236517205;
	shr.u64 	%rd4, %rd37, 1;
	setp.le.u64 	%p1, %rd4, %rd2;
	@%p1 bra 	$L__BB8_10;
	add.s64 	%rd38, %rd3, %rd2;
	max.u64 	%rd39, %rd4, %rd38;
	setp.lt.u64 	%p2, %rd38, %rd4;
	selp.u64 	%rd5, 1, 0, %p2;
	add.s64 	%rd40, %rd38, %rd5;
	sub.s64 	%rd6, %rd39, %rd40;
	and.b64  	%rd41, %rd6, -4294967296;
	setp.ne.s64 	%p3, %rd41, 0;
	@%p3 bra 	$L__BB8_3;
	cvt.u32.u64 	%r7, %rd3;
	cvt.u32.u64 	%r8, %rd6;
	div.u32 	%r9, %r8, %r7;
	cvt.u64.u32 	%rd58, %r9;
	bra.uni 	$L__BB8_4;
$L__BB8_3:
	div.u64 	%rd58, %rd6, %rd3;
$L__BB8_4:
	add.s64 	%rd10, %rd58, %rd5;
	and.b64  	%rd42, %rd10, 3;
	setp.eq.s64 	%p4, %rd42, 3;
	mov.u64 	%rd62, %rd2;
	@%p4 bra 	$L__BB8_7;
	mad.lo.s64 	%rd43, %rd2, 3, %rd1;
	add.s64 	%rd60, %rd43, 2;
	mul.lo.s64 	%rd12, %rd3, 3;
	add.s64 	%rd44, %rd10, 1;
	and.b64  	%rd59, %rd44, 3;
	mov.u64 	%rd62, %rd2;
$L__BB8_6:
	.pragma "nounroll";
	st.global.u8 	[%rd60+-2], %rs1;
	st.global.u8 	[%rd60+-1], %rs1;
	st.global.u8 	[%rd60], %rs1;
	add.s64 	%rd62, %rd62, %rd3;
	add.s64 	%rd60, %rd60, %rd12;
	add.s64 	%rd59, %rd59, -1;
	setp.ne.s64 	%p5, %rd59, 0;
	@%p5 bra 	$L__BB8_6;
$L__BB8_7:
	setp.lt.u64 	%p6, %rd10, 3;
	@%p6 bra 	$L__BB8_10;
	mul.lo.s64 	%rd46, %rd3, 3;
	shl.b64 	%rd50, %rd3, 2;
$L__BB8_9:
	mad.lo.s64 	%rd45, %rd62, 3, %rd1;
	st.global.u8 	[%rd45], %rs1;
	st.global.u8 	[%rd45+1], %rs1;
	st.global.u8 	[%rd45+2], %rs1;
	add.s64 	%rd47, %rd45, %rd46;
	st.global.u8 	[%rd47], %rs1;
	st.global.u8 	[%rd47+1], %rs1;
	st.global.u8 	[%rd47+2], %rs1;
	add.s64 	%rd48, %rd47, %rd46;
	st.global.u8 	[%rd48], %rs1;
	st.global.u8 	[%rd48+1], %rs1;
	st.global.u8 	[%rd48+2], %rs1;
	add.s64 	%rd49, %rd48, %rd46;
	st.global.u8 	[%rd49], %rs1;
	st.global.u8 	[%rd49+1], %rs1;
	st.global.u8 	[%rd49+2], %rs1;
	add.s64 	%rd62, %rd50, %rd62;
	setp.lt.u64 	%p7, %rd62, %rd4;
	@%p7 bra 	$L__BB8_9;
$L__BB8_10:
	cvt.u32.u64 	%r10, %rd2;
	setp.ne.s32 	%p8, %r10, 0;
	mul.lo.s64 	%rd66, %rd4, 3;
	setp.ge.u64 	%p9, %rd66, %rd35;
	or.pred  	%p10, %p8, %p9;
	@%p10 bra 	$L__BB8_17;
	sub.s64 	%rd67, %rd35, %rd66;
	sub.s64 	%rd55, %rd66, %rd35;
	setp.gt.u64 	%p11, %rd55, -16;
	@%p11 bra 	$L__BB8_14;
	mov.b64 	%rd64, 0;
$L__BB8_13:
	.pragma "nounroll";
	add.s64 	%rd57, %rd1, %rd66;
	st.global.u8 	[%rd57], %rs1;
	st.global.u8 	[%rd57+1], %rs1;
	st.global.u8 	[%rd57+2], %rs1;
	st.global.u8 	[%rd57+3], %rs1;
	st.global.u8 	[%rd57+4], %rs1;
	st.global.u8 	[%rd57+5], %rs1;
	st.global.u8 	[%rd57+6], %rs1;
	st.global.u8 	[%rd57+7], %rs1;
	st.global.u8 	[%rd57+8], %rs1;
	st.global.u8 	[%rd57+9], %rs1;
	st.global.u8 	[%rd57+10], %rs1;
	st.global.u8 	[%rd57+11], %rs1;
	st.global.u8 	[%rd57+12], %rs1;
	st.global.u8 	[%rd57+13], %rs1;
	st.global.u8 	[%rd57+14], %rs1;
	st.global.u8 	[%rd57+15], %rs1;
	add.s64 	%rd66, %rd66, 16;
	add.s64 	%rd64, %rd64, -16;
	setp.ne.s64 	%p12, %rd64, 0;
	@%p12 bra 	$L__BB8_13;
$L__BB8_14:
	setp.eq.s64 	%p13, %rd67, 0;
	@%p13 bra 	$L__BB8_17;
	add.s64 	%rd68, %rd1, %rd66;
$L__BB8_16:
	.pragma "nounroll";
	st.global.u8 	[%rd68], %rs1;
	add.s64 	%rd68, %rd68, 1;
	add.s64 	%rd67, %rd67, -1;
	setp.ne.s64 	%p14, %rd67, 0;
	@%p14 bra 	$L__BB8_16;
$L__BB8_17:
	ret;

}
	// .globl	fill_i8_vec2
.visible .entry fill_i8_vec2(
	.param .u64 .ptr .align 1 fill_i8_vec2_param_0,
	.param .u8 fill_i8_vec2_param_1,
	.param .u64 fill_i8_vec2_param_2
)
{
	.reg .pred 	%p<19>;
	.reg .b16 	%rs<2>;
	.reg .b32 	%r<11>;
	.reg .b64 	%rd<79>;

	ld.param.u64 	%rd44, [fill_i8_vec2_param_0];
	ld.param.s8 	%rs1, [fill_i8_vec2_param_1];
	ld.param.u64 	%rd43, [fill_i8_vec2_param_2];
	cvta.to.global.u64 	%rd1, %rd44;
	mov.u32 	%r1, %ctaid.x;
	mov.u32 	%r2, %ntid.x;
	mov.u32 	%r3, %tid.x;
	mad.lo.s32 	%r4, %r1, %r2, %r3;
	cvt.u64.u32 	%rd2, %r4;
	mov.u32 	%r5, %nctaid.x;
	mul.lo.s32 	%r6, %r2, %r5;
	cvt.u64.u32 	%rd3, %r6;
	shr.u64 	%rd4, %rd43, 1;
	setp.le.u64 	%p1, %rd4, %rd2;
	@%p1 bra 	$L__BB9_10;
	add.s64 	%rd45, %rd3, %rd2;
	max.u64 	%rd46, %rd4, %rd45;
	setp.lt.u64 	%p2, %rd45, %rd4;
	selp.u64 	%rd5, 1, 0, %p2;
	add.s64 	%rd47, %rd45, %rd5;
	sub.s64 	%rd6, %rd46, %rd47;
	and.b64  	%rd48, %rd6, -4294967296;
	setp.ne.s64 	%p3, %rd48, 0;
	@%p3 bra 	$L__BB9_3;
	cvt.u32.u64 	%r7, %rd3;
	cvt.u32.u64 	%r8, %rd6;
	div.u32 	%r9, %r8, %r7;
	cvt.u64.u32 	%rd66, %r9;
	bra.uni 	$L__BB9_4;
$L__BB9_3:
	div.u64 	%rd66, %rd6, %rd3;
$L__BB9_4:
	add.s64 	%rd10, %rd66, %rd5;
	and.b64  	%rd49, %rd10, 3;
	setp.eq.s64 	%p4, %rd49, 3;
	mov.u64 	%rd70, %rd2;
	@%p4 bra 	$L__BB9_7;
	shl.b64 	%rd50, %rd2, 1;
	add.s64 	%rd68, %rd1, %rd50;
	shl.b64 	%rd12, %rd3, 1;
	add.s64 	%rd51, %rd10, 1;
	and.b64  	%rd67, %rd51, 3;
	mov.u64 	%rd70, %rd2;
$L__BB9_6:
	.pragma "nounroll";
	st.global.v2.u8 	[%rd68], {%rs1, %rs1};
	add.s64 	%rd70, %rd70, %rd3;
	add.s64 	%rd68, %rd68, %rd12;
	add.s64 	%rd67, %rd67, -1;
	setp.ne.s64 	%p5, %rd67, 0;
	@%p5 bra 	$L__BB9_6;
$L__BB9_7:
	setp.lt.u64 	%p6, %rd10, 3;
	@%p6 bra 	$L__BB9_10;
	shl.b64 	%rd54, %rd3, 1;
	shl.b64 	%rd58, %rd3, 2;
$L__BB9_9:
	shl.b64 	%rd52, %rd70, 1;
	add.s64 	%rd53, %rd1, %rd52;
	st.global.v2.u8 	[%rd53], {%rs1, %rs1};
	add.s64 	%rd55, %rd53, %rd54;
	st.global.v2.u8 	[%rd55], {%rs1, %rs1};
	add.s64 	%rd56, %rd55, %rd54;
	st.global.v2.u8 	[%rd56], {%rs1, %rs1};
	add.s64 	%rd57, %rd56, %rd54;
	st.global.v2.u8 	[%rd57], {%rs1, %rs1};
	add.s64 	%rd70, %rd58, %rd70;
	setp.lt.u64 	%p7, %rd70, %rd4;
	@%p7 bra 	$L__BB9_9;
$L__BB9_10:
	cvt.u32.u64 	%r10, %rd2;
	setp.ne.s32 	%p8, %r10, 0;
	and.b64  	%rd74, %rd43, -2;
	setp.eq.s64 	%p9, %rd74, %rd43;
	or.pred  	%p10, %p8, %p9;
	@%p10 bra 	$L__BB9_23;
	add.s64 	%rd59, %rd74, 1;
	max.u64 	%rd60, %rd43, %rd59;
	sub.s64 	%rd24, %rd60, %rd74;
	or.b64  	%rd61, %rd43, 1;
	sub.s64 	%rd62, %rd60, %rd61;
	and.b64  	%rd25, %rd24, 15;
	setp.lt.u64 	%p11, %rd62, 15;
	@%p11 bra 	$L__BB9_14;
	and.b64  	%rd72, %rd24, -16;
$L__BB9_13:
	.pragma "nounroll";
	add.s64 	%rd63, %rd1, %rd74;
	st.global.u8 	[%rd63], %rs1;
	st.global.u8 	[%rd63+1], %rs1;
	st.global.u8 	[%rd63+2], %rs1;
	st.global.u8 	[%rd63+3], %rs1;
	st.global.u8 	[%rd63+4], %rs1;
	st.global.u8 	[%rd63+5], %rs1;
	st.global.u8 	[%rd63+6], %rs1;
	st.global.u8 	[%rd63+7], %rs1;
	st.global.u8 	[%rd63+8], %rs1;
	st.global.u8 	[%rd63+9], %rs1;
	st.global.u8 	[%rd63+10], %rs1;
	st.global.u8 	[%rd63+11], %rs1;
	st.global.u8 	[%rd63+12], %rs1;
	st.global.u8 	[%rd63+13], %rs1;
	st.global.u8 	[%rd63+14], %rs1;
	st.global.u8 	[%rd63+15], %rs1;
	add.s64 	%rd74, %rd74, 16;
	add.s64 	%rd72, %rd72, -16;
	setp.ne.s64 	%p12, %rd72, 0;
	@%p12 bra 	$L__BB9_13;
$L__BB9_14:
	setp.eq.s64 	%p13, %rd25, 0;
	@%p13 bra 	$L__BB9_23;
	and.b64  	%rd32, %rd24, 7;
	setp.lt.u64 	%p14, %rd25, 8;
	@%p14 bra 	$L__BB9_17;
	add.s64 	%rd64, %rd1, %rd74;
	st.global.u8 	[%rd64], %rs1;
	st.global.u8 	[%rd64+1], %rs1;
	st.global.u8 	[%rd64+2], %rs1;
	st.global.u8 	[%rd64+3], %rs1;
	st.global.u8 	[%rd64+4], %rs1;
	st.global.u8 	[%rd64+5], %rs1;
	st.global.u8 	[%rd64+6], %rs1;
	st.global.u8 	[%rd64+7], %rs1;
	add.s64 	%rd74, %rd74, 8;
$L__BB9_17:
	setp.eq.s64 	%p15, %rd32, 0;
	@%p15 bra 	$L__BB9_23;
	and.b64  	%rd77, %rd24, 3;
	setp.lt.u64 	%p16, %rd32, 4;
	@%p16 bra 	$L__BB9_20;
	add.s64 	%rd65, %rd1, %rd74;
	st.global.u8 	[%rd65], %rs1;
	st.global.u8 	[%rd65+1], %rs1;
	st.global.u8 	[%rd65+2], %rs1;
	st.global.u8 	[%rd65+3], %rs1;
	add.s64 	%rd74, %rd74, 4;
$L__BB9_20:
	setp.eq.s64 	%p17, %rd77, 0;
	@%p17 bra 	$L__BB9_23;
	add.s64 	%rd78, %rd1, %rd74;
$L__BB9_22:
	.pragma "nounroll";
	st.global.u8 	[%rd78], %rs1;
	add.s64 	%rd78, %rd78, 1;
	add.s64 	%rd77, %rd77, -1;
	setp.ne.s64 	%p18, %rd77, 0;
	@%p18 bra 	$L__BB9_22;
$L__BB9_23:
	ret;

}
	// .globl	fill_i16_vec4
.visible .entry fill_i16_vec4(
	.param .u64 .ptr .align 1 fill_i16_vec4_param_0,
	.param .u16 fill_i16_vec4_param_1,
	.param .u64 fill_i16_vec4_param_2
)
{
	.reg .pred 	%p<19>;
	.reg .b16 	%rs<2>;
	.reg .b32 	%r<11>;
	.reg .b64 	%rd<87>;

	ld.param.u64 	%rd49, [fill_i16_vec4_param_0];
	ld.param.u16 	%rs1, [fill_i16_vec4_param_1];
	ld.param.u64 	%rd48, [fill_i16_vec4_param_2];
	cvta.to.global.u64 	%rd1, %rd49;
	mov.u32 	%r1, %ctaid.x;
	mov.u32 	%r2, %ntid.x;
	mov.u32 	%r3, %tid.x;
	mad.lo.s32 	%r4, %r1, %r2, %r3;
	cvt.u64.u32 	%rd2, %r4;
	mov.u32 	%r5, %nctaid.x;
	mul.lo.s32 	%r6, %r2, %r5;
	cvt.u64.u32 	%rd3, %r6;
	shr.u64 	%rd4, %rd48, 2;
	setp.le.u64 	%p1, %rd4, %rd2;
	@%p1 bra 	$L__BB10_10;
	add.s64 	%rd50, %rd3, %rd2;
	max.u64 	%rd51, %rd4, %rd50;
	setp.lt.u64 	%p2, %rd50, %rd4;
	selp.u64 	%rd5, 1, 0, %p2;
	add.s64 	%rd52, %rd50, %rd5;
	sub.s64 	%rd6, %rd51, %rd52;
	and.b64  	%rd53, %rd6, -4294967296;
	setp.ne.s64 	%p3, %rd53, 0;
	@%p3 bra 	$L__BB10_3;
	cvt.u32.u64 	%r7, %rd3;
	cvt.u32.u64 	%r8, %rd6;
	div.u32 	%r9, %r8, %r7;
	cvt.u64.u32 	%rd73, %r9;
	bra.uni 	$L__BB10_4;
$L__BB10_3:
	div.u64 	%rd73, %rd6, %rd3;
$L__BB10_4:
	add.s64 	%rd10, %rd73, %rd5;
	and.b64  	%rd54, %rd10, 3;
	setp.eq.s64 	%p4, %rd54, 3;
	mov.u64 	%rd77, %rd2;
	@%p4 bra 	$L__BB10_7;
	shl.b64 	%rd55, %rd2, 3;
	add.s64 	%rd75, %rd1, %rd55;
	shl.b64 	%rd12, %rd3, 3;
	add.s64 	%rd56, %rd10, 1;
	and.b64  	%rd74, %rd56, 3;
	mov.u64 	%rd77, %rd2;
$L__BB10_6:
	.pragma "nounroll";
	st.global.v4.u16 	[%rd75], {%rs1, %rs1, %rs1, %rs1};
	add.s64 	%rd77, %rd77, %rd3;
	add.s64 	%rd75, %rd75, %rd12;
	add.s64 	%rd74, %rd74, -1;
	setp.ne.s64 	%p5, %rd74, 0;
	@%p5 bra 	$L__BB10_6;
$L__BB10_7:
	setp.lt.u64 	%p6, %rd10, 3;
	@%p6 bra 	$L__BB10_10;
	shl.b64 	%rd59, %rd3, 3;
	shl.b64 	%rd63, %rd3, 2;
$L__BB10_9:
	shl.b64 	%rd57, %rd77, 3;
	add.s64 	%rd58, %rd1, %rd57;
	st.global.v4.u16 	[%rd58], {%rs1, %rs1, %rs1, %rs1};
	add.s64 	%rd60, %rd58, %rd59;
	st.global.v4.u16 	[%rd60], {%rs1, %rs1, %rs1, %rs1};
	add.s64 	%rd61, %rd60, %rd59;
	st.global.v4.u16 	[%rd61], {%rs1, %rs1, %rs1, %rs1};
	add.s64 	%rd62, %rd61, %rd59;
	st.global.v4.u16 	[%rd62], {%rs1, %rs1, %rs1, %rs1};
	add.s64 	%rd77, %rd63, %rd77;
	setp.lt.u64 	%p7, %rd77, %rd4;
	@%p7 bra 	$L__BB10_9;
$L__BB10_10:
	cvt.u32.u64 	%r10, %rd2;
	setp.ne.s32 	%p8, %r10, 0;
	and.b64  	%rd82, %rd48, -4;
	setp.eq.s64 	%p9, %rd82, %rd48;
	or.pred  	%p10, %p8, %p9;
	@%p10 bra 	$L__BB10_23;
	add.s64 	%rd64, %rd82, 1;
	max.u64 	%rd24, %rd48, %rd64;
	sub.s64 	%rd25, %rd24, %rd82;
	and.b64  	%rd26, %rd25, 15;
	sub.s64 	%rd65, %rd82, %rd24;
	setp.gt.u64 	%p11, %rd65, -16;
	@%p11 bra 	$L__BB10_14;
	and.b64  	%rd80, %rd25, -16;
	shl.b64 	%rd66, %rd4, 3;
	add.s64 	%rd67, %rd66, %rd1;
	add.s64 	%rd79, %rd67, 16;
$L__BB10_13:
	.pragma "nounroll";
	st.global.u16 	[%rd79+-16], %rs1;
	st.global.u16 	[%rd79+-14], %rs1;
	st.global.u16 	[%rd79+-12], %rs1;
	st.global.u16 	[%rd79+-10], %rs1;
	st.global.u16 	[%rd79+-8], %rs1;
	st.global.u16 	[%rd79+-6], %rs1;
	st.global.u16 	[%rd79+-4], %rs1;
	st.global.u16 	[%rd79+-2], %rs1;
	st.global.u16 	[%rd79], %rs1;
	st.global.u16 	[%rd79+2], %rs1;
	st.global.u16 	[%rd79+4], %rs1;
	st.global.u16 	[%rd79+6], %rs1;
	st.global.u16 	[%rd79+8], %rs1;
	st.global.u16 	[%rd79+10], %rs1;
	st.global.u16 	[%rd79+12], %rs1;
	st.global.u16 	[%rd79+14], %rs1;
	add.s64 	%rd82, %rd82, 16;
	add.s64 	%rd80, %rd80, -16;
	add.s64 	%rd79, %rd79, 32;
	setp.ne.s64 	%p12, %rd80, 0;
	@%p12 bra 	$L__BB10_13;
$L__BB10_14:
	setp.eq.s64 	%p13, %rd26, 0;
	@%p13 bra 	$L__BB10_23;
	and.b64  	%rd36, %rd25, 7;
	setp.lt.u64 	%p14, %rd26, 8;
	@%p14 bra 	$L__BB10_17;
	shl.b64 	%rd68, %rd82, 1;
	add.s64 	%rd69, %rd1, %rd68;
	st.global.u16 	[%rd69], %rs1;
	st.global.u16 	[%rd69+2], %rs1;
	st.global.u16 	[%rd69+4], %rs1;
	st.global.u16 	[%rd69+6], %rs1;
	st.global.u16 	[%rd69+8], %rs1;
	st.global.u16 	[%rd69+10], %rs1;
	st.global.u16 	[%rd69+12], %rs1;
	st.global.u16 	[%rd69+14], %rs1;
	add.s64 	%rd82, %rd82, 8;
$L__BB10_17:
	setp.eq.s64 	%p15, %rd36, 0;
	@%p15 bra 	$L__BB10_23;
	and.b64  	%rd39, %rd24, 3;
	setp.lt.u64 	%p16, %rd36, 4;
	@%p16 bra 	$L__BB10_20;
	shl.b64 	%rd70, %rd82, 1;
	add.s64 	%rd71, %rd1, %rd70;
	st.global.u16 	[%rd71], %rs1;
	st.global.u16 	[%rd71+2], %rs1;
	st.global.u16 	[%rd71+4], %rs1;
	st.global.u16 	[%rd71+6], %rs1;
	add.s64 	%rd82, %rd82, 4;
$L__BB10_20:
	setp.eq.s64 	%p17, %rd39, 0;
	@%p17 bra 	$L__BB10_23;
	shl.b64 	%rd72, %rd82, 1;
	add.s64 	%rd86, %rd1, %rd72;
	neg.s64 	%rd85, %rd39;
$L__BB10_22:
	.pragma "nounroll";
	st.global.u16 	[%rd86], %rs1;
	add.s64 	%rd86, %rd86, 2;
	add.s64 	%rd85, %rd85, 1;
	setp.ne.s64 	%p18, %rd85, 0;
	@%p18 bra 	$L__BB10_22;
$L__BB10_23:
	ret;

}
	// .globl	fill_i16_vec3
.visible .entry fill_i16_vec3(
	.param .u64 .ptr .align 1 fill_i16_vec3_param_0,
	.param .u16 fill_i16_vec3_param_1,
	.param .u64 fill_i16_vec3_param_2
)
{
	.reg .pred 	%p<15>;
	.reg .b16 	%rs<2>;
	.reg .b32 	%r<11>;
	.reg .b64 	%rd<69>;

	ld.param.u64 	%rd36, [fill_i16_vec3_param_0];
	ld.param.u16 	%rs1, [fill_i16_vec3_param_1];
	ld.param.u64 	%rd35, [fill_i16_vec3_param_2];
	cvta.to.global.u64 	%rd1, %rd36;
	mov.u32 	%r1, %ctaid.x;
	mov.u32 	%r2, %ntid.x;
	mov.u32 	%r3, %tid.x;
	mad.lo.s32 	%r4, %r1, %r2, %r3;
	cvt.u64.u32 	%rd2, %r4;
	mov.u32 	%r5, %nctaid.x;
	mul.lo.s32 	%r6, %r2, %r5;
	cvt.u64.u32 	%rd3, %r6;
	mul.hi.u64 	%rd37, %rd35, -6148914691236517205;
	shr.u64 	%rd4, %rd37, 1;
	setp.le.u64 	%p1, %rd4, %rd2;
	@%p1 bra 	$L__BB11_10;
	add.s64 	%rd38, %rd3, %rd2;
	max.u64 	%rd39, %rd4, %rd38;
	setp.lt.u64 	%p2, %rd38, %rd4;
	selp.u64 	%rd5, 1, 0, %p2;
	add.s64 	%rd40, %rd38, %rd5;
	sub.s64 	%rd6, %rd39, %rd40;
	and.b64  	%rd41, %rd6, -4294967296;
	setp.ne.s64 	%p3, %rd41, 0;
	@%p3 bra 	$L__BB11_3;
	cvt.u32.u64 	%r7, %rd3;
	cvt.u32.u64 	%r8, %rd6;
	div.u32 	%r9, %r8, %r7;
	cvt.u64.u32 	%rd59, %r9;
	bra.uni 	$L__BB11_4;
$L__BB11_3:
	div.u64 	%rd59, %rd6, %rd3;
$L__BB11_4:
	add.s64 	%rd10, %rd59, %rd5;
	and.b64  	%rd42, %rd10, 3;
	setp.eq.s64 	%p4, %rd42, 3;
	mov.u64 	%rd63, %rd2;
	@%p4 bra 	$L__BB11_7;
	mad.lo.s64 	%rd43, %rd2, 6, %rd1;
	add.s64 	%rd61, %rd43, 4;
	mul.lo.s64 	%rd12, %rd3, 6;
	add.s64 	%rd44, %rd10, 1;
	and.b64  	%rd60, %rd44, 3;
	mov.u64 	%rd63, %rd2;
$L__BB11_6:
	.pragma "nounroll";
	st.global.u16 	[%rd61+-4], %rs1;
	st.global.u16 	[%rd61+-2], %rs1;
	st.global.u16 	[%rd61], %rs1;
	add.s64 	%rd63, %rd63, %rd3;
	add.s64 	%rd61, %rd61, %rd12;
	add.s64 	%rd60, %rd60, -1;
	setp.ne.s64 	%p5, %rd60, 0;
	@%p5 bra 	$L__BB11_6;
$L__BB11_7:
	setp.lt.u64 	%p6, %rd10, 3;
	@%p6 bra 	$L__BB11_10;
	mul.lo.s64 	%rd46, %rd3, 6;
	shl.b64 	%rd50, %rd3, 2;
$L__BB11_9:
	mad.lo.s64 	%rd45, %rd63, 6, %rd1;
	st.global.u16 	[%rd45], %rs1;
	st.global.u16 	[%rd45+2], %rs1;
	st.global.u16 	[%rd45+4], %rs1;
	add.s64 	%rd47, %rd45, %rd46;
	st.global.u16 	[%rd47], %rs1;
	st.global.u16 	[%rd47+2], %rs1;
	st.global.u16 	[%rd47+4], %rs1;
	add.s64 	%rd48, %rd47, %rd46;
	st.global.u16 	[%rd48], %rs1;
	st.global.u16 	[%rd48+2], %rs1;
	st.global.u16 	[%rd48+4], %rs1;
	add.s64 	%rd49, %rd48, %rd46;
	st.global.u16 	[%rd49], %rs1;
	st.global.u16 	[%rd49+2], %rs1;
	st.global.u16 	[%rd49+4], %rs1;
	add.s64 	%rd63, %rd50, %rd63;
	setp.lt.u64 	%p7, %rd63, %rd4;
	@%p7 bra 	$L__BB11_9;
$L__BB11_10:
	cvt.u32.u64 	%r10, %rd2;
	setp.ne.s32 	%p8, %r10, 0;
	mul.lo.s64 	%rd23, %rd4, 3;
	setp.ge.u64 	%p9, %rd23, %rd35;
	or.pred  	%p10, %p8, %p9;
	@%p10 bra 	$L__BB11_17;
	sub.s64 	%rd67, %rd35, %rd23;
	sub.s64 	%rd55, %rd23, %rd35;
	setp.gt.u64 	%p11, %rd55, -16;
	@%p11 bra 	$L__BB11_14;
	mad.lo.s64 	%rd57, %rd4, 6, %rd1;
	add.s64 	%rd65, %rd57, 16;
	mov.b64 	%rd66, 0;
$L__BB11_13:
	.pragma "nounroll";
	st.global.u16 	[%rd65+-16], %rs1;
	st.global.u16 	[%rd65+-14], %rs1;
	st.global.u16 	[%rd65+-12], %rs1;
	st.global.u16 	[%rd65+-10], %rs1;
	st.global.u16 	[%rd65+-8], %rs1;
	st.global.u16 	[%rd65+-6], %rs1;
	st.global.u16 	[%rd65+-4], %rs1;
	st.global.u16 	[%rd65+-2], %rs1;
	st.global.u16 	[%rd65], %rs1;
	st.global.u16 	[%rd65+2], %rs1;
	st.global.u16 	[%rd65+4], %rs1;
	st.global.u16 	[%rd65+6], %rs1;
	st.global.u16 	[%rd65+8], %rs1;
	st.global.u16 	[%rd65+10], %rs1;
	st.global.u16 	[%rd65+12], %rs1;
	st.global.u16 	[%rd65+14], %rs1;
	add.s64 	%rd66, %rd66, 16;
	add.s64 	%rd65, %rd65, 32;
	setp.ne.s64 	%p12, %rd66, 0;
	@%p12 bra 	$L__BB11_13;
$L__BB11_14:
	setp.eq.s64 	%p13, %rd67, 0;
	@%p13 bra 	$L__BB11_17;
	shl.b64 	%rd58, %rd23, 1;
	add.s64 	%rd68, %rd1, %rd58;
$L__BB11_16:
	.pragma "nounroll";
	st.global.u16 	[%rd68], %rs1;
	add.s64 	%rd68, %rd68, 2;
	add.s64 	%rd67, %rd67, -1;
	setp.ne.s64 	%p14, %rd67, 0;
	@%p14 bra 	$L__BB11_16;
$L__BB11_17:
	ret;

}
	// .globl	fill_i16_vec2
.visible .entry fill_i16_vec2(
	.param .u64 .ptr .align 1 fill_i16_vec2_param_0,
	.param .u16 fill_i16_vec2_param_1,
	.param .u64 fill_i16_vec2_param_2
)
{
	.reg .pred 	%p<19>;
	.reg .b16 	%rs<2>;
	.reg .b32 	%r<13>;
	.reg .b64 	%rd<86>;

	ld.param.u64 	%rd47, [fill_i16_vec2_param_0];
	ld.param.u16 	%rs1, [fill_i16_vec2_param_1];
	ld.param.u64 	%rd46, [fill_i16_vec2_param_2];
	cvta.to.global.u64 	%rd1, %rd47;
	mov.u32 	%r1, %ctaid.x;
	mov.u32 	%r2, %ntid.x;
	mov.u32 	%r3, %tid.x;
	mad.lo.s32 	%r4, %r1, %r2, %r3;
	cvt.u64.u32 	%rd2, %r4;
	mov.u32 	%r5, %nctaid.x;
	mul.lo.s32 	%r6, %r2, %r5;
	cvt.u64.u32 	%rd3, %r6;
	shr.u64 	%rd4, %rd46, 1;
	setp.le.u64 	%p1, %rd4, %rd2;
	@%p1 bra 	$L__BB12_10;
	add.s64 	%rd48, %rd3, %rd2;
	max.u64 	%rd49, %rd4, %rd48;
	setp.lt.u64 	%p2, %rd48, %rd4;
	selp.u64 	%rd5, 1, 0, %p2;
	add.s64 	%rd50, %rd48, %rd5;
	sub.s64 	%rd6, %rd49, %rd50;
	and.b64  	%rd51, %rd6, -4294967296;
	setp.ne.s64 	%p3, %rd51, 0;
	@%p3 bra 	$L__BB12_3;
	cvt.u32.u64 	%r7, %rd3;
	cvt.u32.u64 	%r8, %rd6;
	div.u32 	%r9, %r8, %r7;
	cvt.u64.u32 	%rd72, %r9;
	bra.uni 	$L__BB12_4;
$L__BB12_3:
	div.u64 	%rd72, %rd6, %rd3;
$L__BB12_4:
	add.s64 	%rd10, %rd72, %rd5;
	and.b64  	%rd52, %rd10, 3;
	setp.eq.s64 	%p4, %rd52, 3;
	mov.u64 	%rd76, %rd2;
	@%p4 bra 	$L__BB12_7;
	shl.b64 	%rd53, %rd2, 2;
	add.s64 	%rd74, %rd1, %rd53;
	shl.b64 	%rd12, %rd3, 2;
	add.s64 	%rd54, %rd10, 1;
	and.b64  	%rd73, %rd54, 3;
	mov.b32 	%r10, {%rs1, %rs1};
	mov.u64 	%rd76, %rd2;
$L__BB12_6:
	.pragma "nounroll";
	st.global.u32 	[%rd74], %r10;
	add.s64 	%rd76, %rd76, %rd3;
	add.s64 	%rd74, %rd74, %rd12;
	add.s64 	%rd73, %rd73, -1;
	setp.ne.s64 	%p5, %rd73, 0;
	@%p5 bra 	$L__BB12_6;
$L__BB12_7:
	setp.lt.u64 	%p6, %rd10, 3;
	@%p6 bra 	$L__BB12_10;
	mov.b32 	%r11, {%rs1, %rs1};
	shl.b64 	%rd57, %rd3, 2;
$L__BB12_9:
	shl.b64 	%rd55, %rd76, 2;
	add.s64 	%rd56, %rd1, %rd55;
	st.global.u32 	[%rd56], %r11;
	add.s64 	%rd58, %rd56, %rd57;
	st.global.u32 	[%rd58], %r11;
	add.s64 	%rd59, %rd58, %rd57;
	st.global.u32 	[%rd59], %r11;
	add.s64 	%rd60, %rd59, %rd57;
	st.global.u32 	[%rd60], %r11;
	add.s64 	%rd76, %rd57, %rd76;
	setp.lt.u64 	%p7, %rd76, %rd4;
	@%p7 bra 	$L__BB12_9;
$L__BB12_10:
	cvt.u32.u64 	%r12, %rd2;
	setp.ne.s32 	%p8, %r12, 0;
	and.b64  	%rd81, %rd46, -2;
	setp.eq.s64 	%p9, %rd81, %rd46;
	or.pred  	%p10, %p8, %p9;
	@%p10 bra 	$L__BB12_23;
	add.s64 	%rd61, %rd81, 1;
	max.u64 	%rd62, %rd46, %rd61;
	sub.s64 	%rd24, %rd62, %rd81;
	or.b64  	%rd63, %rd46, 1;
	sub.s64 	%rd64, %rd62, %rd63;
	and.b64  	%rd25, %rd24, 15;
	setp.lt.u64 	%p11, %rd64, 15;
	@%p11 bra 	$L__BB12_14;
	and.b64  	%rd79, %rd24, -16;
	shl.b64 	%rd65, %rd4, 2;
	add.s64 	%rd66, %rd65, %rd1;
	add.s64 	%rd78, %rd66, 16;
$L__BB12_13:
	.pragma "nounroll";
	st.global.u16 	[%rd78+-16], %rs1;
	st.global.u16 	[%rd78+-14], %rs1;
	st.global.u16 	[%rd78+-12], %rs1;
	st.global.u16 	[%rd78+-10], %rs1;
	st.global.u16 	[%rd78+-8], %rs1;
	st.global.u16 	[%rd78+-6], %rs1;
	st.global.u16 	[%rd78+-4], %rs1;
	st.global.u16 	[%rd78+-2], %rs1;
	st.global.u16 	[%rd78], %rs1;
	st.global.u16 	[%rd78+2], %rs1;
	st.global.u16 	[%rd78+4], %rs1;
	st.global.u16 	[%rd78+6], %rs1;
	st.global.u16 	[%rd78+8], %rs1;
	st.global.u16 	[%rd78+10], %rs1;
	st.global.u16 	[%rd78+12], %rs1;
	st.global.u16 	[%rd78+14], %rs1;
	add.s64 	%rd81, %rd81, 16;
	add.s64 	%rd79, %rd79, -16;
	add.s64 	%rd78, %rd78, 32;
	setp.ne.s64 	%p12, %rd79, 0;
	@%p12 bra 	$L__BB12_13;
$L__BB12_14:
	setp.eq.s64 	%p13, %rd25, 0;
	@%p13 bra 	$L__BB12_23;
	and.b64  	%rd35, %rd24, 7;
	setp.lt.u64 	%p14, %rd25, 8;
	@%p14 bra 	$L__BB12_17;
	shl.b64 	%rd67, %rd81, 1;
	add.s64 	%rd68, %rd1, %rd67;
	st.global.u16 	[%rd68], %rs1;
	st.global.u16 	[%rd68+2], %rs1;
	st.global.u16 	[%rd68+4], %rs1;
	st.global.u16 	[%rd68+6], %rs1;
	st.global.u16 	[%rd68+8], %rs1;
	st.global.u16 	[%rd68+10], %rs1;
	st.global.u16 	[%rd68+12], %rs1;
	st.global.u16 	[%rd68+14], %rs1;
	add.s64 	%rd81, %rd81, 8;
$L__BB12_17:
	setp.eq.s64 	%p15, %rd35, 0;
	@%p15 bra 	$L__BB12_23;
	and.b64  	%rd84, %rd24, 3;
	setp.lt.u64 	%p16, %rd35, 4;
	@%p16 bra 	$L__BB12_20;
	shl.b64 	%rd69, %rd81, 1;
	add.s64 	%rd70, %rd1, %rd69;
	st.global.u16 	[%rd70], %rs1;
	st.global.u16 	[%rd70+2], %rs1;
	st.global.u16 	[%rd70+4], %rs1;
	st.global.u16 	[%rd70+6], %rs1;
	add.s64 	%rd81, %rd81, 4;
$L__BB12_20:
	setp.eq.s64 	%p17, %rd84, 0;
	@%p17 bra 	$L__BB12_23;
	shl.b64 	%rd71, %rd81, 1;
	add.s64 	%rd85, %rd1, %rd71;
$L__BB12_22:
	.pragma "nounroll";
	st.global.u16 	[%rd85], %rs1;
	add.s64 	%rd85, %rd85, 2;
	add.s64 	%rd84, %rd84, -1;
	setp.ne.s64 	%p18, %rd84, 0;
	@%p18 bra 	$L__BB12_22;
$L__BB12_23:
	ret;

}
	// .globl	fill_i32_vec4
.visible .entry fill_i32_vec4(
	.param .u64 .ptr .align 1 fill_i32_vec4_param_0,
	.param .u32 fill_i32_vec4_param_1,
	.param .u64 fill_i32_vec4_param_2
)
{
	.reg .pred 	%p<19>;
	.reg .b32 	%r<12>;
	.reg .b64 	%rd<87>;

	ld.param.u64 	%rd49, [fill_i32_vec4_param_0];
	ld.param.u32 	%r1, [fill_i32_vec4_param_1];
	ld.param.u64 	%rd48, [fill_i32_vec4_param_2];
	cvta.to.global.u64 	%rd1, %rd49;
	mov.u32 	%r2, %ctaid.x;
	mov.u32 	%r3, %ntid.x;
	mov.u32 	%r4, %tid.x;
	mad.lo.s32 	%r5, %r2, %r3, %r4;
	cvt.u64.u32 	%rd2, %r5;
	mov.u32 	%r6, %nctaid.x;
	mul.lo.s32 	%r7, %r3, %r6;
	cvt.u64.u32 	%rd3, %r7;
	shr.u64 	%rd4, %rd48, 2;
	setp.le.u64 	%p1, %rd4, %rd2;
	@%p1 bra 	$L__BB13_10;
	add.s64 	%rd50, %rd3, %rd2;
	max.u64 	%rd51, %rd4, %rd50;
	setp.lt.u64 	%p2, %rd50, %rd4;
	selp.u64 	%rd5, 1, 0, %p2;
	add.s64 	%rd52, %rd50, %rd5;
	sub.s64 	%rd6, %rd51, %rd52;
	and.b64  	%rd53, %rd6, -4294967296;
	setp.ne.s64 	%p3, %rd53, 0;
	@%p3 bra 	$L__BB13_3;
	cvt.u32.u64 	%r8, %rd3;
	cvt.u32.u64 	%r9, %rd6;
	div.u32 	%r10, %r9, %r8;
	cvt.u64.u32 	%rd73, %r10;
	bra.uni 	$L__BB13_4;
$L__BB13_3:
	div.u64 	%rd73, %rd6, %rd3;
$L__BB13_4:
	add.s64 	%rd10, %rd73, %rd5;
	and.b64  	%rd54, %rd10, 3;
	setp.eq.s64 	%p4, %rd54, 3;
	mov.u64 	%rd77, %rd2;
	@%p4 bra 	$L__BB13_7;
	shl.b64 	%rd55, %rd2, 4;
	add.s64 	%rd75, %rd1, %rd55;
	shl.b64 	%rd12, %rd3, 4;
	add.s64 	%rd56, %rd10, 1;
	and.b64  	%rd74, %rd56, 3;
	mov.u64 	%rd77, %rd2;
$L__BB13_6:
	.pragma "nounroll";
	st.global.v4.u32 	[%rd75], {%r1, %r1, %r1, %r1};
	add.s64 	%rd77, %rd77, %rd3;
	add.s64 	%rd75, %rd75, %rd12;
	add.s64 	%rd74, %rd74, -1;
	setp.ne.s64 	%p5, %rd74, 0;
	@%p5 bra 	$L__BB13_6;
$L__BB13_7:
	setp.lt.u64 	%p6, %rd10, 3;
	@%p6 bra 	$L__BB13_10;
	shl.b64 	%rd59, %rd3, 4;
	shl.b64 	%rd63, %rd3, 2;
$L__BB13_9:
	shl.b64 	%rd57, %rd77, 4;
	add.s64 	%rd58, %rd1, %rd57;
	st.global.v4.u32 	[%rd58], {%r1, %r1, %r1, %r1};
	add.s64 	%rd60, %rd58, %rd59;
	st.global.v4.u32 	[%rd60], {%r1, %r1, %r1, %r1};
	add.s64 	%rd61, %rd60, %rd59;
	st.global.v4.u32 	[%rd61], {%r1, %r1, %r1, %r1};
	add.s64 	%rd62, %rd61, %rd59;
	st.global.v4.u32 	[%rd62], {%r1, %r1, %r1, %r1};
	add.s64 	%rd77, %rd63, %rd77;
	setp.lt.u64 	%p7, %rd77, %rd4;
	@%p7 bra 	$L__BB13_9;
$L__BB13_10:
	cvt.u32.u64 	%r11, %rd2;
	setp.ne.s32 	%p8, %r11, 0;
	and.b64  	%rd82, %rd48, -4;
	setp.eq.s64 	%p9, %rd82, %rd48;
	or.pred  	%p10, %p8, %p9;
	@%p10 bra 	$L__BB13_23;
	add.s64 	%rd64, %rd82, 1;
	max.u64 	%rd24, %rd48, %rd64;
	sub.s64 	%rd25, %rd24, %rd82;
	and.b64  	%rd26, %rd25, 15;
	sub.s64 	%rd65, %rd82, %rd24;
	setp.gt.u64 	%p11, %rd65, -16;
	@%p11 bra 	$L__BB13_14;
	and.b64  	%rd80, %rd25, -16;
	shl.b64 	%rd66, %rd4, 4;
	add.s64 	%rd67, %rd66, %rd1;
	add.s64 	%rd79, %rd67, 32;
$L__BB13_13:
	.pragma "nounroll";
	st.global.u32 	[%rd79+-32], %r1;
	st.global.u32 	[%rd79+-28], %r1;
	st.global.u32 	[%rd79+-24], %r1;
	st.global.u32 	[%rd79+-20], %r1;
	st.global.u32 	[%rd79+-16], %r1;
	st.global.u32 	[%rd79+-12], %r1;
	st.global.u32 	[%rd79+-8], %r1;
	st.global.u32 	[%rd79+-4], %r1;
	st.global.u32 	[%rd79], %r1;
	st.global.u32 	[%rd79+4], %r1;
	st.global.u32 	[%rd79+8], %r1;
	st.global.u32 	[%rd79+12], %r1;
	st.global.u32 	[%rd79+16], %r1;
	st.global.u32 	[%rd79+20], %r1;
	st.global.u32 	[%rd79+24], %r1;
	st.global.u32 	[%rd79+28], %r1;
	add.s64 	%rd82, %rd82, 16;
	add.s64 	%rd80, %rd80, -16;
	add.s64 	%rd79, %rd79, 64;
	setp.ne.s64 	%p12, %rd80, 0;
	@%p12 bra 	$L__BB13_13;
$L__BB13_14:
	setp.eq.s64 	%p13, %rd26, 0;
	@%p13 bra 	$L__BB13_23;
	and.b64  	%rd36, %rd25, 7;
	setp.lt.u64 	%p14, %rd26, 8;
	@%p14 bra 	$L__BB13_17;
	shl.b64 	%rd68, %rd82, 2;
	add.s64 	%rd69, %rd1, %rd68;
	st.global.u32 	[%rd69], %r1;
	st.global.u32 	[%rd69+4], %r1;
	st.global.u32 	[%rd69+8], %r1;
	st.global.u32 	[%rd69+12], %r1;
	st.global.u32 	[%rd69+16], %r1;
	st.global.u32 	[%rd69+20], %r1;
	st.global.u32 	[%rd69+24], %r1;
	st.global.u32 	[%rd69+28], %r1;
	add.s64 	%rd82, %rd82, 8;
$L__BB13_17:
	setp.eq.s64 	%p15, %rd36, 0;
	@%p15 bra 	$L__BB13_23;
	and.b64  	%rd39, %rd24, 3;
	setp.lt.u64 	%p16, %rd36, 4;
	@%p16 bra 	$L__BB13_20;
	shl.b64 	%rd70, %rd82, 2;
	add.s64 	%rd71, %rd1, %rd70;
	st.global.u32 	[%rd71], %r1;
	st.global.u32 	[%rd71+4], %r1;
	st.global.u32 	[%rd71+8], %r1;
	st.global.u32 	[%rd71+12], %r1;
	add.s64 	%rd82, %rd82, 4;
$L__BB13_20:
	setp.eq.s64 	%p17, %rd39, 0;
	@%p17 bra 	$L__BB13_23;
	shl.b64 	%rd72, %rd82, 2;
	add.s64 	%rd86, %rd1, %rd72;
	neg.s64 	%rd85, %rd39;
$L__BB13_22:
	.pragma "nounroll";
	st.global.u32 	[%rd86], %r1;
	add.s64 	%rd86, %rd86, 4;
	add.s64 	%rd85, %rd85, 1;
	setp.ne.s64 	%p18, %rd85, 0;
	@%p18 bra 	$L__BB13_22;
$L__BB13_23:
	ret;

}
	// .globl	fill_i32_vec3
.visible .entry fill_i32_vec3(
	.param .u64 .ptr .align 1 fill_i32_vec3_param_0,
	.param .u32 fill_i32_vec3_param_1,
	.param .u64 fill_i32_vec3_param_2
)
{
	.reg .pred 	%p<15>;
	.reg .b32 	%r<12>;
	.reg .b64 	%rd<69>;

	ld.param.u64 	%rd36, [fill_i32_vec3_param_0];
	ld.param.u32 	%r1, [fill_i32_vec3_param_1];
	ld.param.u64 	%rd35, [fill_i32_vec3_param_2];
	cvta.to.global.u64 	%rd1, %rd36;
	mov.u32 	%r2, %ctaid.x;
	mov.u32 	%r3, %ntid.x;
	mov.u32 	%r4, %tid.x;
	mad.lo.s32 	%r5, %r2, %r3, %r4;
	cvt.u64.u32 	%rd2, %r5;
	mov.u32 	%r6, %nctaid.x;
	mul.lo.s32 	%r7, %r3, %r6;
	cvt.u64.u32 	%rd3, %r7;
	mul.hi.u64 	%rd37, %rd35, -6148914691236517205;
	shr.u64 	%rd4, %rd37, 1;
	setp.le.u64 	%p1, %rd4, %rd2;
	@%p1 bra 	$L__BB14_10;
	add.s64 	%rd38, %rd3, %rd2;
	max.u64 	%rd39, %rd4, %rd38;
	setp.lt.u64 	%p2, %rd38, %rd4;
	selp.u64 	%rd5, 1, 0, %p2;
	add.s64 	%rd40, %rd38, %rd5;
	sub.s64 	%rd6, %rd39, %rd40;
	and.b64  	%rd41, %rd6, -4294967296;
	setp.ne.s64 	%p3, %rd41, 0;
	@%p3 bra 	$L__BB14_3;
	cvt.u32.u64 	%r8, %rd3;
	cvt.u32.u64 	%r9, %rd6;
	div.u32 	%r10, %r9, %r8;
	cvt.u64.u32 	%rd59, %r10;
	bra.uni 	$L__BB14_4;
$L__BB14_3:
	div.u64 	%rd59, %rd6, %rd3;
$L__BB14_4:
	add.s64 	%rd10, %rd59, %rd5;
	and.b64  	%rd42, %rd10, 3;
	setp.eq.s64 	%p4, %rd42, 3;
	mov.u64 	%rd63, %rd2;
	@%p4 bra 	$L__BB14_7;
	mad.lo.s64 	%rd43, %rd2, 12, %rd1;
	add.s64 	%rd61, %rd43, 8;
	mul.lo.s64 	%rd12, %rd3, 12;
	add.s64 	%rd44, %rd10, 1;
	and.b64  	%rd60, %rd44, 3;
	mov.u64 	%rd63, %rd2;
$L__BB14_6:
	.pragma "nounroll";
	st.global.u32 	[%rd61+-8], %r1;
	st.global.u32 	[%rd61+-4], %r1;
	st.global.u32 	[%rd61], %r1;
	add.s64 	%rd63, %rd63, %rd3;
	add.s64 	%rd61, %rd61, %rd12;
	add.s64 	%rd60, %rd60, -1;
	setp.ne.s64 	%p5, %rd60, 0;
	@%p5 bra 	$L__BB14_6;
$L__BB14_7:
	setp.lt.u64 	%p6, %rd10, 3;
	@%p6 bra 	$L__BB14_10;
	mul.lo.s64 	%rd46, %rd3, 12;
	shl.b64 	%rd50, %rd3, 2;
$L__BB14_9:
	mad.lo.s64 	%rd45, %rd63, 12, %rd1;
	st.global.u32 	[%rd45], %r1;
	st.global.u32 	[%rd45+4], %r1;
	st.global.u32 	[%rd45+8], %r1;
	add.s64 	%rd47, %rd45, %rd46;
	st.global.u32 	[%rd47], %r1;
	st.global.u32 	[%rd47+4], %r1;
	st.global.u32 	[%rd47+8], %r1;
	add.s64 	%rd48, %rd47, %rd46;
	st.global.u32 	[%rd48], %r1;
	st.global.u32 	[%rd48+4], %r1;
	st.global.u32 	[%rd48+8], %r1;
	add.s64 	%rd49, %rd48, %rd46;
	st.global.u32 	[%rd49], %r1;
	st.global.u32 	[%rd49+4], %r1;
	st.global.u32 	[%rd49+8], %r1;
	add.s64 	%rd63, %rd50, %rd63;
	setp.lt.u64 	%p7, %rd63, %rd4;
	@%p7 bra 	$L__BB14_9;
$L__BB14_10:
	cvt.u32.u64 	%r11, %rd2;
	setp.ne.s32 	%p8, %r11, 0;
	mul.lo.s64 	%rd23, %rd4, 3;
	setp.ge.u64 	%p9, %rd23, %rd35;
	or.pred  	%p10, %p8, %p9;
	@%p10 bra 	$L__BB14_17;
	sub.s64 	%rd67, %rd35, %rd23;
	sub.s64 	%rd55, %rd23, %rd35;
	setp.gt.u64 	%p11, %rd55, -16;
	@%p11 bra 	$L__BB14_14;
	mad.lo.s64 	%rd57, %rd4, 12, %rd1;
	add.s64 	%rd65, %rd57, 32;
	mov.b64 	%rd66, 0;
$L__BB14_13:
	.pragma "nounroll";
	st.global.u32 	[%rd65+-32], %r1;
	st.global.u32 	[%rd65+-28], %r1;
	st.global.u32 	[%rd65+-24], %r1;
	st.global.u32 	[%rd65+-20], %r1;
	st.global.u32 	[%rd65+-16], %r1;
	st.global.u32 	[%rd65+-12], %r1;
	st.global.u32 	[%rd65+-8], %r1;
	st.global.u32 	[%rd65+-4], %r1;
	st.global.u32 	[%rd65], %r1;
	st.global.u32 	[%rd65+4], %r1;
	st.global.u32 	[%rd65+8], %r1;
	st.global.u32 	[%rd65+12], %r1;
	st.global.u32 	[%rd65+16], %r1;
	st.global.u32 	[%rd65+20], %r1;
	st.global.u32 	[%rd65+24], %r1;
	st.global.u32 	[%rd65+28], %r1;
	add.s64 	%rd66, %rd66, 16;
	add.s64 	%rd65, %rd65, 64;
	setp.ne.s64 	%p12, %rd66, 0;
	@%p12 bra 	$L__BB14_13;
$L__BB14_14:
	setp.eq.s64 	%p13, %rd67, 0;
	@%p13 bra 	$L__BB14_17;
	shl.b64 	%rd58, %rd23, 2;
	add.s64 	%rd68, %rd1, %rd58;
$L__BB14_16:
	.pragma "nounroll";
	st.global.u32 	[%rd68], %r1;
	add.s64 	%rd68, %rd68, 4;
	add.s64 	%rd67, %rd67, -1;
	setp.ne.s64 	%p14, %rd67, 0;
	@%p14 bra 	$L__BB14_16;
$L__BB14_17:
	ret;

}
	// .globl	fill_i32_vec2
.visible .entry fill_i32_vec2(
	.param .u64 .ptr .align 1 fill_i32_vec2_param_0,
	.param .u32 fill_i32_vec2_param_1,
	.param .u64 fill_i32_vec2_param_2
)
{
	.reg .pred 	%p<19>;
	.reg .b32 	%r<12>;
	.reg .b64 	%rd<87>;

	ld.param.u64 	%rd47, [fill_i32_vec2_param_0];
	ld.param.u32 	%r1, [fill_i32_vec2_param_1];
	ld.param.u64 	%rd46, [fill_i32_vec2_param_2];
	cvta.to.global.u64 	%rd1, %rd47;
	mov.u32 	%r2, %ctaid.x;
	mov.u32 	%r3, %ntid.x;
	mov.u32 	%r4, %tid.x;
	mad.lo.s32 	%r5, %r2, %r3, %r4;
	cvt.u64.u32 	%rd2, %r5;
	mov.u32 	%r6, %nctaid.x;
	mul.lo.s32 	%r7, %r3, %r6;
	cvt.u64.u32 	%rd3, %r7;
	shr.u64 	%rd4, %rd46, 1;
	setp.le.u64 	%p1, %rd4, %rd2;
	@%p1 bra 	$L__BB15_10;
	add.s64 	%rd48, %rd3, %rd2;
	max.u64 	%rd49, %rd4, %rd48;
	setp.lt.u64 	%p2, %rd48, %rd4;
	selp.u64 	%rd5, 1, 0, %p2;
	add.s64 	%rd50, %rd48, %rd5;
	sub.s64 	%rd6, %rd49, %rd50;
	and.b64  	%rd51, %rd6, -4294967296;
	setp.ne.s64 	%p3, %rd51, 0;
	@%p3 bra 	$L__BB15_3;
	cvt.u32.u64 	%r8, %rd3;
	cvt.u32.u64 	%r9, %rd6;
	div.u32 	%r10, %r9, %r8;
	cvt.u64.u32 	%rd73, %r10;
	bra.uni 	$L__BB15_4;
$L__BB15_3:
	div.u64 	%rd73, %rd6, %rd3;
$L__BB15_4:
	add.s64 	%rd10, %rd73, %rd5;
	and.b64  	%rd52, %rd10, 3;
	setp.eq.s64 	%p4, %rd52, 3;
	mov.u64 	%rd77, %rd2;
	@%p4 bra 	$L__BB15_7;
	shl.b64 	%rd53, %rd2, 3;
	add.s64 	%rd75, %rd1, %rd53;
	shl.b64 	%rd12, %rd3, 3;
	add.s64 	%rd54, %rd10, 1;
	and.b64  	%rd74, %rd54, 3;
	mov.u64 	%rd77, %rd2;
$L__BB15_6:
	.pragma "nounroll";
	st.global.v2.u32 	[%rd75], {%r1, %r1};
	add.s64 	%rd77, %rd77, %rd3;
	add.s64 	%rd75, %rd75, %rd12;
	add.s64 	%rd74, %rd74, -1;
	setp.ne.s64 	%p5, %rd74, 0;
	@%p5 bra 	$L__BB15_6;
$L__BB15_7:
	setp.lt.u64 	%p6, %rd10, 3;
	@%p6 bra 	$L__BB15_10;
	shl.b64 	%rd57, %rd3, 3;
	shl.b64 	%rd61, %rd3, 2;
$L__BB15_9:
	shl.b64 	%rd55, %rd77, 3;
	add.s64 	%rd56, %rd1, %rd55;
	st.global.v2.u32 	[%rd56], {%r1, %r1};
	add.s64 	%rd58, %rd56, %rd57;
	st.global.v2.u32 	[%rd58], {%r1, %r1};
	add.s64 	%rd59, %rd58, %rd57;
	st.global.v2.u32 	[%rd59], {%r1, %r1};
	add.s64 	%rd60, %rd59, %rd57;
	st.global.v2.u32 	[%rd60], {%r1, %r1};
	add.s64 	%rd77, %rd61, %rd77;
	setp.lt.u64 	%p7, %rd77, %rd4;
	@%p7 bra 	$L__BB15_9;
$L__BB15_10:
	cvt.u32.u64 	%r11, %rd2;
	setp.ne.s32 	%p8, %r11, 0;
	and.b64  	%rd82, %rd46, -2;
	setp.eq.s64 	%p9, %rd82, %rd46;
	or.pred  	%p10, %p8, %p9;
	@%p10 bra 	$L__BB15_23;
	add.s64 	%rd62, %rd82, 1;
	max.u64 	%rd63, %rd46, %rd62;
	sub.s64 	%rd24, %rd63, %rd82;
	or.b64  	%rd64, %rd46, 1;
	sub.s64 	%rd65, %rd63, %rd64;
	and.b64  	%rd25, %rd24, 15;
	setp.lt.u64 	%p11, %rd65, 15;
	@%p11 bra 	$L__BB15_14;
	and.b64  	%rd80, %rd24, -16;
	shl.b64 	%rd66, %rd4, 3;
	add.s64 	%rd67, %rd66, %rd1;
	add.s64 	%rd79, %rd67, 32;
$L__BB15_13:
	.pragma "nounroll";
	st.global.u32 	[%rd79+-32], %r1;
	st.global.u32 	[%rd79+-28], %r1;
	st.global.u32 	[%rd79+-24], %r1;
	st.global.u32 	[%rd79+-20], %r1;
	st.global.u32 	[%rd79+-16], %r1;
	st.global.u32 	[%rd79+-12], %r1;
	st.global.u32 	[%rd79+-8], %r1;
	st.global.u32 	[%rd79+-4], %r1;
	st.global.u32 	[%rd79], %r1;
	st.global.u32 	[%rd79+4], %r1;
	st.global.u32 	[%rd79+8], %r1;
	st.global.u32 	[%rd79+12], %r1;
	st.global.u32 	[%rd79+16], %r1;
	st.global.u32 	[%rd79+20], %r1;
	st.global.u32 	[%rd79+24], %r1;
	st.global.u32 	[%rd79+28], %r1;
	add.s64 	%rd82, %rd82, 16;
	add.s64 	%rd80, %rd80, -16;
	add.s64 	%rd79, %rd79, 64;
	setp.ne.s64 	%p12, %rd80, 0;
	@%p12 bra 	$L__BB15_13;
$L__BB15_14:
	setp.eq.s64 	%p13, %rd25, 0;
	@%p13 bra 	$L__BB15_23;
	and.b64  	%rd35, %rd24, 7;
	setp.lt.u64 	%p14, %rd25, 8;
	@%p14 bra 	$L__BB15_17;
	shl.b64 	%rd68, %rd82, 2;
	add.s64 	%rd69, %rd1, %rd68;
	st.global.u32 	[%rd69], %r1;
	st.global.u32 	[%rd69+4], %r1;
	st.global.u32 	[%rd69+8], %r1;
	st.global.u32 	[%rd69+12], %r1;
	st.global.u32 	[%rd69+16], %r1;
	st.global.u32 	[%rd69+20], %r1;
	st.global.u32 	[%rd69+24], %r1;
	st.global.u32 	[%rd69+28], %r1;
	add.s64 	%rd82, %rd82, 8;
$L__BB15_17:
	setp.eq.s64 	%p15, %rd35, 0;
	@%p15 bra 	$L__BB15_23;
	and.b64  	%rd85, %rd24, 3;
	setp.lt.u64 	%p16, %rd35, 4;
	@%p16 bra 	$L__BB15_20;
	shl.b64 	%rd70, %rd82, 2;
	add.s64 	%rd71, %rd1, %rd70;
	st.global.u32 	[%rd71], %r1;
	st.global.u32 	[%rd71+4], %r1;
	st.global.u32 	[%rd71+8], %r1;
	st.global.u32 	[%rd71+12], %r1;
	add.s64 	%rd82, %rd82, 4;
$L__BB15_20:
	setp.eq.s64 	%p17, %rd85, 0;
	@%p17 bra 	$L__BB15_23;
	shl.b64 	%rd72, %rd82, 2;
	add.s64 	%rd86, %rd1, %rd72;
$L__BB15_22:
	.pragma "nounroll";
	st.global.u32 	[%rd86], %r1;
	add.s64 	%rd86, %rd86, 4;
	add.s64 	%rd85, %rd85, -1;
	setp.ne.s64 	%p18, %rd85, 0;
	@%p18 bra 	$L__BB15_22;
$L__BB15_23:
	ret;

}
	// .globl	fill_i64_vec4
.visible .entry fill_i64_vec4(
	.param .u64 .ptr .align 1 fill_i64_vec4_param_0,
	.param .u64 fill_i64_vec4_param_1,
	.param .u64 fill_i64_vec4_param_2
)
{
	.reg .pred 	%p<19>;
	.reg .b32 	%r<11>;
	.reg .b64 	%rd<89>;

	ld.param.u64 	%rd50, [fill_i64_vec4_param_0];
	ld.param.u64 	%rd48, [fill_i64_vec4_param_1];
	ld.param.u64 	%rd49, [fill_i64_vec4_param_2];
	cvta.to.global.u64 	%rd1, %rd50;
	mov.u32 	%r1, %ctaid.x;
	mov.u32 	%r2, %ntid.x;
	mov.u32 	%r3, %tid.x;
	mad.lo.s32 	%r4, %r1, %r2, %r3;
	cvt.u64.u32 	%rd2, %r4;
	mov.u32 	%r5, %nctaid.x;
	mul.lo.s32 	%r6, %r2, %r5;
	cvt.u64.u32 	%rd3, %r6;
	shr.u64 	%rd4, %rd49, 2;
	setp.le.u64 	%p1, %rd4, %rd2;
	@%p1 bra 	$L__BB16_10;
	add.s64 	%rd51, %rd3, %rd2;
	max.u64 	%rd52, %rd4, %rd51;
	setp.lt.u64 	%p2, %rd51, %rd4;
	selp.u64 	%rd5, 1, 0, %p2;
	add.s64 	%rd53, %rd51, %rd5;
	sub.s64 	%rd6, %rd52, %rd53;
	and.b64  	%rd54, %rd6, -4294967296;
	setp.ne.s64 	%p3, %rd54, 0;
	@%p3 bra 	$L__BB16_3;
	cvt.u32.u64 	%r7, %rd3;
	cvt.u32.u64 	%r8, %rd6;
	div.u32 	%r9, %r8, %r7;
	cvt.u64.u32 	%rd75, %r9;
	bra.uni 	$L__BB16_4;
$L__BB16_3:
	div.u64 	%rd75, %rd6, %rd3;
$L__BB16_4:
	add.s64 	%rd10, %rd75, %rd5;
	and.b64  	%rd55, %rd10, 3;
	setp.eq.s64 	%p4, %rd55, 3;
	mov.u64 	%rd79, %rd2;
	@%p4 bra 	$L__BB16_7;
	shl.b64 	%rd56, %rd2, 5;
	add.s64 	%rd57, %rd56, %rd1;
	add.s64 	%rd77, %rd57, 16;
	shl.b64 	%rd12, %rd3, 5;
	add.s64 	%rd58, %rd10, 1;
	and.b64  	%rd76, %rd58, 3;
	mov.u64 	%rd79, %rd2;
$L__BB16_6:
	.pragma "nounroll";
	st.global.v2.u64 	[%rd77+-16], {%rd48, %rd48};
	st.global.v2.u64 	[%rd77], {%rd48, %rd48};
	add.s64 	%rd79, %rd79, %rd3;
	add.s64 	%rd77, %rd77, %rd12;
	add.s64 	%rd76, %rd76, -1;
	setp.ne.s64 	%p5, %rd76, 0;
	@%p5 bra 	$L__BB16_6;
$L__BB16_7:
	setp.lt.u64 	%p6, %rd10, 3;
	@%p6 bra 	$L__BB16_10;
	shl.b64 	%rd61, %rd3, 5;
	shl.b64 	%rd65, %rd3, 2;
$L__BB16_9:
	shl.b64 	%rd59, %rd79, 5;
	add.s64 	%rd60, %rd1, %rd59;
	st.global.v2.u64 	[%rd60], {%rd48, %rd48};
	st.global.v2.u64 	[%rd60+16], {%rd48, %rd48};
	add.s64 	%rd62, %rd60, %rd61;
	st.global.v2.u64 	[%rd62], {%rd48, %rd48};
	st.global.v2.u64 	[%rd62+16], {%rd48, %rd48};
	add.s64 	%rd63, %rd62, %rd61;
	st.global.v2.u64 	[%rd63], {%rd48, %rd48};
	st.global.v2.u64 	[%rd63+16], {%rd48, %rd48};
	add.s64 	%rd64, %rd63, %rd61;
	st.global.v2.u64 	[%rd64], {%rd48, %rd48};
	st.global.v2.u64 	[%rd64+16], {%rd48, %rd48};
	add.s64 	%rd79, %rd65, %rd79;
	setp.lt.u64 	%p7, %rd79, %rd4;
	@%p7 bra 	$L__BB16_9;
$L__BB16_10:
	cvt.u32.u64 	%r10, %rd2;
	setp.ne.s32 	%p8, %r10, 0;
	and.b64  	%rd84, %rd49, -4;
	setp.eq.s64 	%p9, %rd84, %rd49;
	or.pred  	%p10, %p8, %p9;
	@%p10 bra 	$L__BB16_23;
	add.s64 	%rd66, %rd84, 1;
	max.u64 	%rd24, %rd49, %rd66;
	sub.s64 	%rd25, %rd24, %rd84;
	and.b64  	%rd26, %rd25, 15;
	sub.s64 	%rd67, %rd84, %rd24;
	setp.gt.u64 	%p11, %rd67, -16;
	@%p11 bra 	$L__BB16_14;
	and.b64  	%rd82, %rd25, -16;
	shl.b64 	%rd68, %rd4, 5;
	add.s64 	%rd69, %rd68, %rd1;
	add.s64 	%rd81, %rd69, 64;
$L__BB16_13:
	.pragma "nounroll";
	st.global.u64 	[%rd81+-64], %rd48;
	st.global.u64 	[%rd81+-56], %rd48;
	st.global.u64 	[%rd81+-48], %rd48;
	st.global.u64 	[%rd81+-40], %rd48;
	st.global.u64 	[%rd81+-32], %rd48;
	st.global.u64 	[%rd81+-24], %rd48;
	st.global.u64 	[%rd81+-16], %rd48;
	st.global.u64 	[%rd81+-8], %rd48;
	st.global.u64 	[%rd81], %rd48;
	st.global.u64 	[%rd81+8], %rd48;
	st.global.u64 	[%rd81+16], %rd48;
	st.global.u64 	[%rd81+24], %rd48;
	st.global.u64 	[%rd81+32], %rd48;
	st.global.u64 	[%rd81+40], %rd48;
	st.global.u64 	[%rd81+48], %rd48;
	st.global.u64 	[%rd81+56], %rd48;
	add.s64 	%rd84, %rd84, 16;
	add.s64 	%rd82, %rd82, -16;
	add.s64 	%rd81, %rd81, 128;
	setp.ne.s64 	%p12, %rd82, 0;
	@%p12 bra 	$L__BB16_13;
$L__BB16_14:
	setp.eq.s64 	%p13, %rd26, 0;
	@%p13 bra 	$L__BB16_23;
	and.b64  	%rd36, %rd25, 7;
	setp.lt.u64 	%p14, %rd26, 8;
	@%p14 bra 	$L__BB16_17;
	shl.b64 	%rd70, %rd84, 3;
	add.s64 	%rd71, %rd1, %rd70;
	st.global.u64 	[%rd71], %rd48;
	st.global.u64 	[%rd71+8], %rd48;
	st.global.u64 	[%rd71+16], %rd48;
	st.global.u64 	[%rd71+24], %rd48;
	st.global.u64 	[%rd71+32], %rd48;
	st.global.u64 	[%rd71+40], %rd48;
	st.global.u64 	[%rd71+48], %rd48;
	st.global.u64 	[%rd71+56], %rd48;
	add.s64 	%rd84, %rd84, 8;
$L__BB16_17:
	setp.eq.s64 	%p15, %rd36, 0;
	@%p15 bra 	$L__BB16_23;
	and.b64  	%rd39, %rd24, 3;
	setp.lt.u64 	%p16, %rd36, 4;
	@%p16 bra 	$L__BB16_20;
	shl.b64 	%rd72, %rd84, 3;
	add.s64 	%rd73, %rd1, %rd72;
	st.global.u64 	[%rd73], %rd48;
	st.global.u64 	[%rd73+8], %rd48;
	st.global.u64 	[%rd73+16], %rd48;
	st.global.u64 	[%rd73+24], %rd48;
	add.s64 	%rd84, %rd84, 4;
$L__BB16_20:
	setp.eq.s64 	%p17, %rd39, 0;
	@%p17 bra 	$L__BB16_23;
	shl.b64 	%rd74, %rd84, 3;
	add.s64 	%rd88, %rd1, %rd74;
	neg.s64 	%rd87, %rd39;
$L__BB16_22:
	.pragma "nounroll";
	st.global.u64 	[%rd88], %rd48;
	add.s64 	%rd88, %rd88, 8;
	add.s64 	%rd87, %rd87, 1;
	setp.ne.s64 	%p18, %rd87, 0;
	@%p18 bra 	$L__BB16_22;
$L__BB16_23:
	ret;

}
	// .globl	fill_i64_vec3
.visible .entry fill_i64_vec3(
	.param .u64 .ptr .align 1 fill_i64_vec3_param_0,
	.param .u64 fill_i64_vec3_param_1,
	.param .u64 fill_i64_vec3_param_2
)
{
	.reg .pred 	%p<15>;
	.reg .b32 	%r<11>;
	.reg .b64 	%rd<70>;

	ld.param.u64 	%rd37, [fill_i64_vec3_param_0];
	ld.param.u64 	%rd35, [fill_i64_vec3_param_1];
	ld.param.u64 	%rd36, [fill_i64_vec3_param_2];
	cvta.to.global.u64 	%rd1, %rd37;
	mov.u32 	%r1, %ctaid.x;
	mov.u32 	%r2, %ntid.x;
	mov.u32 	%r3, %tid.x;
	mad.lo.s32 	%r4, %r1, %r2, %r3;
	cvt.u64.u32 	%rd2, %r4;
	mov.u32 	%r5, %nctaid.x;
	mul.lo.s32 	%r6, %r2, %r5;
	cvt.u64.u32 	%rd3, %r6;
	mul.hi.u64 	%rd38, %rd36, -6148914691236517205;
	shr.u64 	%rd4, %rd38, 1;
	setp.le.u64 	%p1, %rd4, %rd2;
	@%p1 bra 	$L__BB17_10;
	add.s64 	%rd39, %rd3, %rd2;
	max.u64 	%rd40, %rd4, %rd39;
	setp.lt.u64 	%p2, %rd39, %rd4;
	selp.u64 	%rd5, 1, 0, %p2;
	add.s64 	%rd41, %rd39, %rd5;
	sub.s64 	%rd6, %rd40, %rd41;
	and.b64  	%rd42, %rd6, -4294967296;
	setp.ne.s64 	%p3, %rd42, 0;
	@%p3 bra 	$L__BB17_3;
	cvt.u32.u64 	%r7, %rd3;
	cvt.u32.u64 	%r8, %rd6;
	div.u32 	%r9, %r8, %r7;
	cvt.u64.u32 	%rd60, %r9;
	bra.uni 	$L__BB17_4;
$L__BB17_3:
	div.u64 	%rd60, %rd6, %rd3;
$L__BB17_4:
	add.s64 	%rd10, %rd60, %rd5;
	and.b64  	%rd43, %rd10, 3;
	setp.eq.s64 	%p4, %rd43, 3;
	mov.u64 	%rd64, %rd2;
	@%p4 bra 	$L__BB17_7;
	mad.lo.s64 	%rd44, %rd2, 24, %rd1;
	add.s64 	%rd62, %rd44, 16;
	mul.lo.s64 	%rd12, %rd3, 24;
	add.s64 	%rd45, %rd10, 1;
	and.b64  	%rd61, %rd45, 3;
	mov.u64 	%rd64, %rd2;
$L__BB17_6:
	.pragma "nounroll";
	st.global.u64 	[%rd62+-16], %rd35;
	st.global.u64 	[%rd62+-8], %rd35;
	st.global.u64 	[%rd62], %rd35;
	add.s64 	%rd64, %rd64, %rd3;
	add.s64 	%rd62, %rd62, %rd12;
	add.s64 	%rd61, %rd61, -1;
	setp.ne.s64 	%p5, %rd61, 0;
	@%p5 bra 	$L__BB17_6;
$L__BB17_7:
	setp.lt.u64 	%p6, %rd10, 3;
	@%p6 bra 	$L__BB17_10;
	mul.lo.s64 	%rd47, %rd3, 24;
	shl.b64 	%rd51, %rd3, 2;
$L__BB17_9:
	mad.lo.s64 	%rd46, %rd64, 24, %rd1;
	st.global.u64 	[%rd46], %rd35;
	st.global.u64 	[%rd46+8], %rd35;
	st.global.u64 	[%rd46+16], %rd35;
	add.s64 	%rd48, %rd46, %rd47;
	st.global.u64 	[%rd48], %rd35;
	st.global.u64 	[%rd48+8], %rd35;
	st.global.u64 	[%rd48+16], %rd35;
	add.s64 	%rd49, %rd48, %rd47;
	st.global.u64 	[%rd49], %rd35;
	st.global.u64 	[%rd49+8], %rd35;
	st.global.u64 	[%rd49+16], %rd35;
	add.s64 	%rd50, %rd49, %rd47;
	st.global.u64 	[%rd50], %rd35;
	st.global.u64 	[%rd50+8], %rd35;
	st.global.u64 	[%rd50+16], %rd35;
	add.s64 	%rd64, %rd51, %rd64;
	setp.lt.u64 	%p7, %rd64, %rd4;
	@%p7 bra 	$L__BB17_9;
$L__BB17_10:
	cvt.u32.u64 	%r10, %rd2;
	setp.ne.s32 	%p8, %r10, 0;
	mul.lo.s64 	%rd23, %rd4, 3;
	setp.ge.u64 	%p9, %rd23, %rd36;
	or.pred  	%p10, %p8, %p9;
	@%p10 bra 	$L__BB17_17;
	sub.s64 	%rd68, %rd36, %rd23;
	sub.s64 	%rd56, %rd23, %rd36;
	setp.gt.u64 	%p11, %rd56, -16;
	@%p11 bra 	$L__BB17_14;
	mad.lo.s64 	%rd58, %rd4, 24, %rd1;
	add.s64 	%rd66, %rd58, 64;
	mov.b64 	%rd67, 0;
$L__BB17_13:
	.pragma "nounroll";
	st.global.u64 	[%rd66+-64], %rd35;
	st.global.u64 	[%rd66+-56], %rd35;
	st.global.u64 	[%rd66+-48], %rd35;
	st.global.u64 	[%rd66+-40], %rd35;
	st.global.u64 	[%rd66+-32], %rd35;
	st.global.u64 	[%rd66+-24], %rd35;
	st.global.u64 	[%rd66+-16], %rd35;
	st.global.u64 	[%rd66+-8], %rd35;
	st.global.u64 	[%rd66], %rd35;
	st.global.u64 	[%rd66+8], %rd35;
	st.global.u64 	[%rd66+16], %rd35;
	st.global.u64 	[%rd66+24], %rd35;
	st.global.u64 	[%rd66+32], %rd35;
	st.global.u64 	[%rd66+40], %rd35;
	st.global.u64 	[%rd66+48], %rd35;
	st.global.u64 	[%rd66+56], %rd35;
	add.s64 	%rd67, %rd67, 16;
	add.s64 	%rd66, %rd66, 128;
	setp.ne.s64 	%p12, %rd67, 0;
	@%p12 bra 	$L__BB17_13;
$L__BB17_14:
	setp.eq.s64 	%p13, %rd68, 0;
	@%p13 bra 	$L__BB17_17;
	shl.b64 	%rd59, %rd23, 3;
	add.s64 	%rd69, %rd1, %rd59;
$L__BB17_16:
	.pragma "nounroll";
	st.global.u64 	[%rd69], %rd35;
	add.s64 	%rd69, %rd69, 8;
	add.s64 	%rd68, %rd68, -1;
	setp.ne.s64 	%p14, %rd68, 0;
	@%p14 bra 	$L__BB17_16;
$L__BB17_17:
	ret;

}
	// .globl	fill_i64_vec2
.visible .entry fill_i64_vec2(
	.param .u64 .ptr .align 1 fill_i64_vec2_param_0,
	.param .u64 fill_i64_vec2_param_1,
	.param .u64 fill_i64_vec2_param_2
)
{
	.reg .pred 	%p<19>;
	.reg .b32 	%r<11>;
	.reg .b64 	%rd<88>;

	ld.param.u64 	%rd48, [fill_i64_vec2_param_0];
	ld.param.u64 	%rd46, [fill_i64_vec2_param_1];
	ld.param.u64 	%rd47, [fill_i64_vec2_param_2];
	cvta.to.global.u64 	%rd1, %rd48;
	mov.u32 	%r1, %ctaid.x;
	mov.u32 	%r2, %ntid.x;
	mov.u32 	%r3, %tid.x;
	mad.lo.s32 	%r4, %r1, %r2, %r3;
	cvt.u64.u32 	%rd2, %r4;
	mov.u32 	%r5, %nctaid.x;
	mul.lo.s32 	%r6, %r2, %r5;
	cvt.u64.u32 	%rd3, %r6;
	shr.u64 	%rd4, %rd47, 1;
	setp.le.u64 	%p1, %rd4, %rd2;
	@%p1 bra 	$L__BB18_10;
	add.s64 	%rd49, %rd3, %rd2;
	max.u64 	%rd50, %rd4, %rd49;
	setp.lt.u64 	%p2, %rd49, %rd4;
	selp.u64 	%rd5, 1, 0, %p2;
	add.s64 	%rd51, %rd49, %rd5;
	sub.s64 	%rd6, %rd50, %rd51;
	and.b64  	%rd52, %rd6, -4294967296;
	setp.ne.s64 	%p3, %rd52, 0;
	@%p3 bra 	$L__BB18_3;
	cvt.u32.u64 	%r7, %rd3;
	cvt.u32.u64 	%r8, %rd6;
	div.u32 	%r9, %r8, %r7;
	cvt.u64.u32 	%rd74, %r9;
	bra.uni 	$L__BB18_4;
$L__BB18_3:
	div.u64 	%rd74, %rd6, %rd3;
$L__BB18_4:
	add.s64 	%rd10, %rd74, %rd5;
	and.b64  	%rd53, %rd10, 3;
	setp.eq.s64 	%p4, %rd53, 3;
	mov.u64 	%rd78, %rd2;
	@%p4 bra 	$L__BB18_7;
	shl.b64 	%rd54, %rd2, 4;
	add.s64 	%rd76, %rd1, %rd54;
	shl.b64 	%rd12, %rd3, 4;
	add.s64 	%rd55, %rd10, 1;
	and.b64  	%rd75, %rd55, 3;
	mov.u64 	%rd78, %rd2;
$L__BB18_6:
	.pragma "nounroll";
	st.global.v2.u64 	[%rd76], {%rd46, %rd46};
	add.s64 	%rd78, %rd78, %rd3;
	add.s64 	%rd76, %rd76, %rd12;
	add.s64 	%rd75, %rd75, -1;
	setp.ne.s64 	%p5, %rd75, 0;
	@%p5 bra 	$L__BB18_6;
$L__BB18_7:
	setp.lt.u64 	%p6, %rd10, 3;
	@%p6 bra 	$L__BB18_10;
	shl.b64 	%rd58, %rd3, 4;
	shl.b64 	%rd62, %rd3, 2;
$L__BB18_9:
	shl.b64 	%rd56, %rd78, 4;
	add.s64 	%rd57, %rd1, %rd56;
	st.global.v2.u64 	[%rd57], {%rd46, %rd46};
	add.s64 	%rd59, %rd57, %rd58;
	st.global.v2.u64 	[%rd59], {%rd46, %rd46};
	add.s64 	%rd60, %rd59, %rd58;
	st.global.v2.u64 	[%rd60], {%rd46, %rd46};
	add.s64 	%rd61, %rd60, %rd58;
	st.global.v2.u64 	[%rd61], {%rd46, %rd46};
	add.s64 	%rd78, %rd62, %rd78;
	setp.lt.u64 	%p7, %rd78, %rd4;
	@%p7 bra 	$L__BB18_9;
$L__BB18_10:
	cvt.u32.u64 	%r10, %rd2;
	setp.ne.s32 	%p8, %r10, 0;
	and.b64  	%rd83, %rd47, -2;
	setp.eq.s64 	%p9, %rd83, %rd47;
	or.pred  	%p10, %p8, %p9;
	@%p10 bra 	$L__BB18_23;
	add.s64 	%rd63, %rd83, 1;
	max.u64 	%rd64, %rd47, %rd63;
	sub.s64 	%rd24, %rd64, %rd83;
	or.b64  	%rd65, %rd47, 1;
	sub.s64 	%rd66, %rd64, %rd65;
	and.b64  	%rd25, %rd24, 15;
	setp.lt.u64 	%p11, %rd66, 15;
	@%p11 bra 	$L__BB18_14;
	and.b64  	%rd81, %rd24, -16;
	shl.b64 	%rd67, %rd4, 4;
	add.s64 	%rd68, %rd67, %rd1;
	add.s64 	%rd80, %rd68, 64;
$L__BB18_13:
	.pragma "nounroll";
	st.global.u64 	[%rd80+-64], %rd46;
	st.global.u64 	[%rd80+-56], %rd46;
	st.global.u64 	[%rd80+-48], %rd46;
	st.global.u64 	[%rd80+-40], %rd46;
	st.global.u64 	[%rd80+-32], %rd46;
	st.global.u64 	[%rd80+-24], %rd46;
	st.global.u64 	[%rd80+-16], %rd46;
	st.global.u64 	[%rd80+-8], %rd46;
	st.global.u64 	[%rd80], %rd46;
	st.global.u64 	[%rd80+8], %rd46;
	st.global.u64 	[%rd80+16], %rd46;
	st.global.u64 	[%rd80+24], %rd46;
	st.global.u64 	[%rd80+32], %rd46;
	st.global.u64 	[%rd80+40], %rd46;
	st.global.u64 	[%rd80+48], %rd46;
	st.global.u64 	[%rd80+56], %rd46;
	add.s64 	%rd83, %rd83, 16;
	add.s64 	%rd81, %rd81, -16;
	add.s64 	%rd80, %rd80, 128;
	setp.ne.s64 	%p12, %rd81, 0;
	@%p12 bra 	$L__BB18_13;
$L__BB18_14:
	setp.eq.s64 	%p13, %rd25, 0;
	@%p13 bra 	$L__BB18_23;
	and.b64  	%rd35, %rd24, 7;
	setp.lt.u64 	%p14, %rd25, 8;
	@%p14 bra 	$L__BB18_17;
	shl.b64 	%rd69, %rd83, 3;
	add.s64 	%rd70, %rd1, %rd69;
	st.global.u64 	[%rd70], %rd46;
	st.global.u64 	[%rd70+8], %rd46;
	st.global.u64 	[%rd70+16], %rd46;
	st.global.u64 	[%rd70+24], %rd46;
	st.global.u64 	[%rd70+32], %rd46;
	st.global.u64 	[%rd70+40], %rd46;
	st.global.u64 	[%rd70+48], %rd46;
	st.global.u64 	[%rd70+56], %rd46;
	add.s64 	%rd83, %rd83, 8;
$L__BB18_17:
	setp.eq.s64 	%p15, %rd35, 0;
	@%p15 bra 	$L__BB18_23;
	and.b64  	%rd86, %rd24, 3;
	setp.lt.u64 	%p16, %rd35, 4;
	@%p16 bra 	$L__BB18_20;
	shl.b64 	%rd71, %rd83, 3;
	add.s64 	%rd72, %rd1, %rd71;
	st.global.u64 	[%rd72], %rd46;
	st.global.u64 	[%rd72+8], %rd46;
	st.global.u64 	[%rd72+16], %rd46;
	st.global.u64 	[%rd72+24], %rd46;
	add.s64 	%rd83, %rd83, 4;
$L__BB18_20:
	setp.eq.s64 	%p17, %rd86, 0;
	@%p17 bra 	$L__BB18_23;
	shl.b64 	%rd73, %rd83, 3;
	add.s64 	%rd87, %rd1, %rd73;
$L__BB18_22:
	.pragma "nounroll";
	st.global.u64 	[%rd87], %rd46;
	add.s64 	%rd87, %rd87, 8;
	add.s64 	%rd86, %rd86, -1;
	setp.ne.s64 	%p18, %rd86, 0;
	@%p18 bra 	$L__BB18_22;
$L__BB18_23:
	ret;

}
	// .globl	fill_u8_vec4
.visible .entry fill_u8_vec4(
	.param .u64 .ptr .align 1 fill_u8_vec4_param_0,
	.param .u8 fill_u8_vec4_param_1,
	.param .u64 fill_u8_vec4_param_2
)
{
	.reg .pred 	%p<19>;
	.reg .b16 	%rs<2>;
	.reg .b32 	%r<17>;
	.reg .b64 	%rd<78>;

	ld.param.u64 	%rd46, [fill_u8_vec4_param_0];
	ld.param.u8 	%rs1, [fill_u8_vec4_param_1];
	ld.param.u64 	%rd45, [fill_u8_vec4_param_2];
	cvta.to.global.u64 	%rd1, %rd46;
	mov.u32 	%r1, %ctaid.x;
	mov.u32 	%r2, %ntid.x;
	mov.u32 	%r3, %tid.x;
	mad.lo.s32 	%r4, %r1, %r2, %r3;
	cvt.u64.u32 	%rd2, %r4;
	mov.u32 	%r5, %nctaid.x;
	mul.lo.s32 	%r6, %r2, %r5;
	cvt.u64.u32 	%rd3, %r6;
	shr.u64 	%rd4, %rd45, 2;
	setp.le.u64 	%p1, %rd4, %rd2;
	@%p1 bra 	$L__BB19_10;
	add.s64 	%rd47, %rd3, %rd2;
	max.u64 	%rd48, %rd4, %rd47;
	setp.lt.u64 	%p2, %rd47, %rd4;
	selp.u64 	%rd5, 1, 0, %p2;
	add.s64 	%rd49, %rd47, %rd5;
	sub.s64 	%rd6, %rd48, %rd49;
	and.b64  	%rd50, %rd6, -4294967296;
	setp.ne.s64 	%p3, %rd50, 0;
	@%p3 bra 	$L__BB19_3;
	cvt.u32.u64 	%r7, %rd3;
	cvt.u32.u64 	%r8, %rd6;
	div.u32 	%r9, %r8, %r7;
	cvt.u64.u32 	%rd65, %r9;
	bra.uni 	$L__BB19_4;
$L__BB19_3:
	div.u64 	%rd65, %rd6, %rd3;
$L__BB19_4:
	add.s64 	%rd10, %rd65, %rd5;
	and.b64  	%rd51, %rd10, 3;
	setp.eq.s64 	%p4, %rd51, 3;
	mov.u64 	%rd69, %rd2;
	@%p4 bra 	$L__BB19_7;
	shl.b64 	%rd52, %rd2, 2;
	add.s64 	%rd67, %rd1, %rd52;
	shl.b64 	%rd12, %rd3, 2;
	add.s64 	%rd53, %rd10, 1;
	and.b64  	%rd66, %rd53, 3;
	cvt.u32.u16 	%r10, %rs1;
	prmt.b32 	%r11, %r10, %r10, 0x3340U;
	prmt.b32 	%r12, %r11, %r11, 0x5410U;
	mov.u64 	%rd69, %rd2;
$L__BB19_6:
	.pragma "nounroll";
	st.global.u32 	[%rd67], %r12;
	add.s64 	%rd69, %rd69, %rd3;
	add.s64 	%rd67, %rd67, %rd12;
	add.s64 	%rd66, %rd66, -1;
	setp.ne.s64 	%p5, %rd66, 0;
	@%p5 bra 	$L__BB19_6;
$L__BB19_7:
	setp.lt.u64 	%p6, %rd10, 3;
	@%p6 bra 	$L__BB19_10;
	cvt.u32.u16 	%r13, %rs1;
	prmt.b32 	%r14, %r13, %r13, 0x3340U;
	prmt.b32 	%r15, %r14, %r14, 0x5410U;
	shl.b64 	%rd56, %rd3, 2;
$L__BB19_9:
	shl.b64 	%rd54, %rd69, 2;
	add.s64 	%rd55, %rd1, %rd54;
	st.global.u32 	[%rd55], %r15;
	add.s64 	%rd57, %rd55, %rd56;
	st.global.u32 	[%rd57], %r15;
	add.s64 	%rd58, %rd57, %rd56;
	st.global.u32 	[%rd58], %r15;
	add.s64 	%rd59, %rd58, %rd56;
	st.global.u32 	[%rd59], %r15;
	add.s64 	%rd69, %rd56, %rd69;
	setp.lt.u64 	%p7, %rd69, %rd4;
	@%p7 bra 	$L__BB19_9;
$L__BB19_10:
	cvt.u32.u64 	%r16, %rd2;
	setp.ne.s32 	%p8, %r16, 0;
	and.b64  	%rd73, %rd45, -4;
	setp.eq.s64 	%p9, %rd73, %rd45;
	or.pred  	%p10, %p8, %p9;
	@%p10 bra 	$L__BB19_23;
	add.s64 	%rd60, %rd73, 1;
	max.u64 	%rd24, %rd45, %rd60;
	sub.s64 	%rd25, %rd24, %rd73;
	and.b64  	%rd26, %rd25, 15;
	sub.s64 	%rd61, %rd73, %rd24;
	setp.gt.u64 	%p11, %rd61, -16;
	@%p11 bra 	$L__BB19_14;
	and.b64  	%rd71, %rd25, -16;
$L__BB19_13:
	.pragma "nounroll";
	add.s64 	%rd62, %rd1, %rd73;
	st.global.u8 	[%rd62], %rs1;
	st.global.u8 	[%rd62+1], %rs1;
	st.global.u8 	[%rd62+2], %rs1;
	st.global.u8 	[%rd62+3], %rs1;
	st.global.u8 	[%rd62+4], %rs1;
	st.global.u8 	[%rd62+5], %rs1;
	st.global.u8 	[%rd62+6], %rs1;
	st.global.u8 	[%rd62+7], %rs1;
	st.global.u8 	[%rd62+8], %rs1;
	st.global.u8 	[%rd62+9], %rs1;
	st.global.u8 	[%rd62+10], %rs1;
	st.global.u8 	[%rd62+11], %rs1;
	st.global.u8 	[%rd62+12], %rs1;
	st.global.u8 	[%rd62+13], %rs1;
	st.global.u8 	[%rd62+14], %rs1;
	st.global.u8 	[%rd62+15], %rs1;
	add.s64 	%rd73, %rd73, 16;
	add.s64 	%rd71, %rd71, -16;
	setp.ne.s64 	%p12, %rd71, 0;
	@%p12 bra 	$L__BB19_13;
$L__BB19_14:
	setp.eq.s64 	%p13, %rd26, 0;
	@%p13 bra 	$L__BB19_23;
	and.b64  	%rd33, %rd25, 7;
	setp.lt.u64 	%p14, %rd26, 8;
	@%p14 bra 	$L__BB19_17;
	add.s64 	%rd63, %rd1, %rd73;
	st.global.u8 	[%rd63], %rs1;
	st.global.u8 	[%rd63+1], %rs1;
	st.global.u8 	[%rd63+2], %rs1;
	st.global.u8 	[%rd63+3], %rs1;
	st.global.u8 	[%rd63+4], %rs1;
	st.global.u8 	[%rd63+5], %rs1;
	st.global.u8 	[%rd63+6], %rs1;
	st.global.u8 	[%rd63+7], %rs1;
	add.s64 	%rd73, %rd73, 8;
$L__BB19_17:
	setp.eq.s64 	%p15, %rd33, 0;
	@%p15 bra 	$L__BB19_23;
	and.b64  	%rd36, %rd24, 3;
	setp.lt.u64 	%p16, %rd33, 4;
	@%p16 bra 	$L__BB19_20;
	add.s64 	%rd64, %rd1, %rd73;
	st.global.u8 	[%rd64], %rs1;
	st.global.u8 	[%rd64+1], %rs1;
	st.global.u8 	[%rd64+2], %rs1;
	st.global.u8 	[%rd64+3], %rs1;
	add.s64 	%rd73, %rd73, 4;
$L__BB19_20:
	setp.eq.s64 	%p17, %rd36, 0;
	@%p17 bra 	$L__BB19_23;
	add.s64 	%rd77, %rd1, %rd73;
	neg.s64 	%rd76, %rd36;
$L__BB19_22:
	.pragma "nounroll";
	st.global.u8 	[%rd77], %rs1;
	add.s64 	%rd77, %rd77, 1;
	add.s64 	%rd76, %rd76, 1;
	setp.ne.s64 	%p18, %rd76, 0;
	@%p18 bra 	$L__BB19_22;
$L__BB19_23:
	ret;

}
	// .globl	fill_u8_vec3
.visible .entry fill_u8_vec3(
	.param .u64 .ptr .align 1 fill_u8_vec3_param_0,
	.param .u8 fill_u8_vec3_param_1,
	.param .u64 fill_u8_vec3_param_2
)
{
	.reg .pred 	%p<15>;
	.reg .b16 	%rs<2>;
	.reg .b32 	%r<11>;
	.reg .b64 	%rd<69>;

	ld.param.u64 	%rd36, [fill_u8_vec3_param_0];
	ld.param.u8 	%rs1, [fill_u8_vec3_param_1];
	ld.param.u64 	%rd35, [fill_u8_vec3_param_2];
	cvta.to.global.u64 	%rd1, %rd36;
	mov.u32 	%r1, %ctaid.x;
	mov.u32 	%r2, %ntid.x;
	mov.u32 	%r3, %tid.x;
	mad.lo.s32 	%r4, %r1, %r2, %r3;
	cvt.u64.u32 	%rd2, %r4;
	mov.u32 	%r5, %nctaid.x;
	mul.lo.s32 	%r6, %r2, %r5;
	cvt.u64.u32 	%rd3, %r6;
	mul.hi.u64 	%rd37, %rd35, -6148914691236517205;
	shr.u64 	%rd4, %rd37, 1;
	setp.le.u64 	%p1, %rd4, %rd2;
	@%p1 bra 	$L__BB20_10;
	add.s64 	%rd38, %rd3, %rd2;
	max.u64 	%rd39, %rd4, %rd38;
	setp.lt.u64 	%p2, %rd38, %rd4;
	selp.u64 	%rd5, 1, 0, %p2;
	add.s64 	%rd40, %rd38, %rd5;
	sub.s64 	%rd6, %rd39, %rd40;
	and.b64  	%rd41, %rd6, -4294967296;
	setp.ne.s64 	%p3, %rd41, 0;
	@%p3 bra 	$L__BB20_3;
	cvt.u32.u64 	%r7, %rd3;
	cvt.u32.u64 	%r8, %rd6;
	div.u32 	%r9, %r8, %r7;
	cvt.u64.u32 	%rd58, %r9;
	bra.uni 	$L__BB20_4;
$L__BB20_3:
	div.u64 	%rd58, %rd6, %rd3;
$L__BB20_4:
	add.s64 	%rd10, %rd58, %rd5;
	and.b64  	%rd42, %rd10, 3;
	setp.eq.s64 	%p4, %rd42, 3;
	mov.u64 	%rd62, %rd2;
	@%p4 bra 	$L__BB20_7;
	mad.lo.s64 	%rd43, %rd2, 3, %rd1;
	add.s64 	%rd60, %rd43, 2;
	mul.lo.s64 	%rd12, %rd3, 3;
	add.s64 	%rd44, %rd10, 1;
	and.b64  	%rd59, %rd44, 3;
	mov.u64 	%rd62, %rd2;
$L__BB20_6:
	.pragma "nounroll";
	st.global.u8 	[%rd60+-2], %rs1;
	st.global.u8 	[%rd60+-1], %rs1;
	st.global.u8 	[%rd60], %rs1;
	add.s64 	%rd62, %rd62, %rd3;
	add.s64 	%rd60, %rd60, %rd12;
	add.s64 	%rd59, %rd59, -1;
	setp.ne.s64 	%p5, %rd59, 0;
	@%p5 bra 	$L__BB20_6;
$L__BB20_7:
	setp.lt.u64 	%p6, %rd10, 3;
	@%p6 bra 	$L__BB20_10;
	mul.lo.s64 	%rd46, %rd3, 3;
	shl.b64 	%rd50, %rd3, 2;
$L__BB20_9:
	mad.lo.s64 	%rd45, %rd62, 3, %rd1;
	st.global.u8 	[%rd45], %rs1;
	st.global.u8 	[%rd45+1], %rs1;
	st.global.u8 	[%rd45+2], %rs1;
	add.s64 	%rd47, %rd45, %rd46;
	st.global.u8 	[%rd47], %rs1;
	st.global.u8 	[%rd47+1], %rs1;
	st.global.u8 	[%rd47+2], %rs1;
	add.s64 	%rd48, %rd47, %rd46;
	st.global.u8 	[%rd48], %rs1;
	st.global.u8 	[%rd48+1], %rs1;
	st.global.u8 	[%rd48+2], %rs1;
	add.s64 	%rd49, %rd48, %rd46;
	st.global.u8 	[%rd49], %rs1;
	st.global.u8 	[%rd49+1], %rs1;
	st.global.u8 	[%rd49+2], %rs1;
	add.s64 	%rd62, %rd50, %rd62;
	setp.lt.u64 	%p7, %rd62, %rd4;
	@%p7 bra 	$L__BB20_9;
$L__BB20_10:
	cvt.u32.u64 	%r10, %rd2;
	setp.ne.s32 	%p8, %r10, 0;
	mul.lo.s64 	%rd66, %rd4, 3;
	setp.ge.u64 	%p9, %rd66, %rd35;
	or.pred  	%p10, %p8, %p9;
	@%p10 bra 	$L__BB20_17;
	sub.s64 	%rd67, %rd35, %rd66;
	sub.s64 	%rd55, %rd66, %rd35;
	setp.gt.u64 	%p11, %rd55, -16;
	@%p11 bra 	$L__BB20_14;
	mov.b64 	%rd64, 0;
$L__BB20_13:
	.pragma "nounroll";
	add.s64 	%rd57, %rd1, %rd66;
	st.global.u8 	[%rd57], %rs1;
	st.global.u8 	[%rd57+1], %rs1;
	st.global.u8 	[%rd57+2], %rs1;
	st.global.u8 	[%rd57+3], %rs1;
	st.global.u8 	[%rd57+4], %rs1;
	st.global.u8 	[%rd57+5], %rs1;
	st.global.u8 	[%rd57+6], %rs1;
	st.global.u8 	[%rd57+7], %rs1;
	st.global.u8 	[%rd57+8], %rs1;
	st.global.u8 	[%rd57+9], %rs1;
	st.global.u8 	[%rd57+10], %rs1;
	st.global.u8 	[%rd57+11], %rs1;
	st.global.u8 	[%rd57+12], %rs1;
	st.global.u8 	[%rd57+13], %rs1;
	st.global.u8 	[%rd57+14], %rs1;
	st.global.u8 	[%rd57+15], %rs1;
	add.s64 	%rd66, %rd66, 16;
	add.s64 	%rd64, %rd64, -16;
	setp.ne.s64 	%p12, %rd64, 0;
	@%p12 bra 	$L__BB20_13;
$L__BB20_14:
	setp.eq.s64 	%p13, %rd67, 0;
	@%p13 bra 	$L__BB20_17;
	add.s64 	%rd68, %rd1, %rd66;
$L__BB20_16:
	.pragma "nounroll";
	st.global.u8 	[%rd68], %rs1;
	add.s64 	%rd68, %rd68, 1;
	add.s64 	%rd67, %rd67, -1;
	setp.ne.s64 	%p14, %rd67, 0;
	@%p14 bra 	$L__BB20_16;
$L__BB20_17:
	ret;

}
	// .globl	fill_u8_vec2
.visible .entry fill_u8_vec2(
	.param .u64 .ptr .align 1 fill_u8_vec2_param_0,
	.param .u8 fill_u8_vec2_param_1,
	.param .u64 fill_u8_vec2_param_2
)
{
	.reg .pred 	%p<19>;
	.reg .b16 	%rs<2>;
	.reg .b32 	%r<11>;
	.reg .b64 	%rd<79>;

	ld.param.u64 	%rd44, [fill_u8_vec2_param_0];
	ld.param.u8 	%rs1, [fill_u8_vec2_param_1];
	ld.param.u64 	%rd43, [fill_u8_vec2_param_2];
	cvta.to.global.u64 	%rd1, %rd44;
	mov.u32 	%r1, %ctaid.x;
	mov.u32 	%r2, %ntid.x;
	mov.u32 	%r3, %tid.x;
	mad.lo.s32 	%r4, %r1, %r2, %r3;
	cvt.u64.u32 	%rd2, %r4;
	mov.u32 	%r5, %nctaid.x;
	mul.lo.s32 	%r6, %r2, %r5;
	cvt.u64.u32 	%rd3, %r6;
	shr.u64 	%rd4, %rd43, 1;
	setp.le.u64 	%p1, %rd4, %rd2;
	@%p1 bra 	$L__BB21_10;
	add.s64 	%rd45, %rd3, %rd2;
	max.u64 	%rd46, %rd4, %rd45;
	setp.lt.u64 	%p2, %rd45, %rd4;
	selp.u64 	%rd5, 1, 0, %p2;
	add.s64 	%rd47, %rd45, %rd5;
	sub.s64 	%rd6, %rd46, %rd47;
	and.b64  	%rd48, %rd6, -4294967296;
	setp.ne.s64 	%p3, %rd48, 0;
	@%p3 bra 	$L__BB21_3;
	cvt.u32.u64 	%r7, %rd3;
	cvt.u32.u64 	%r8, %rd6;
	div.u32 	%r9, %r8, %r7;
	cvt.u64.u32 	%rd66, %r9;
	bra.uni 	$L__BB21_4;
$L__BB21_3:
	div.u64 	%rd66, %rd6, %rd3;
$L__BB21_4:
	add.s64 	%rd10, %rd66, %rd5;
	and.b64  	%rd49, %rd10, 3;
	setp.eq.s64 	%p4, %rd49, 3;
	mov.u64 	%rd70, %rd2;
	@%p4 bra 	$L__BB21_7;
	shl.b64 	%rd50, %rd2, 1;
	add.s64 	%rd68, %rd1, %rd50;
	shl.b64 	%rd12, %rd3, 1;
	add.s64 	%rd51, %rd10, 1;
	and.b64  	%rd67, %rd51, 3;
	mov.u64 	%rd70, %rd2;
$L__BB21_6:
	.pragma "nounroll";
	st.global.v2.u8 	[%rd68], {%rs1, %rs1};
	add.s64 	%rd70, %rd70, %rd3;
	add.s64 	%rd68, %rd68, %rd12;
	add.s64 	%rd67, %rd67, -1;
	setp.ne.s64 	%p5, %rd67, 0;
	@%p5 bra 	$L__BB21_6;
$L__BB21_7:
	setp.lt.u64 	%p6, %rd10, 3;
	@%p6 bra 	$L__BB21_10;
	shl.b64 	%rd54, %rd3, 1;
	shl.b64 	%rd58, %rd3, 2;
$L__BB21_9:
	shl.b64 	%rd52, %rd70, 1;
	add.s64 	%rd53, %rd1, %rd52;
	st.global.v2.u8 	[%rd53], {%rs1, %rs1};
	add.s64 	%rd55, %rd53, %rd54;
	st.global.v2.u8 	[%rd55], {%rs1, %rs1};
	add.s64 	%rd56, %rd55, %rd54;
	st.global.v2.u8 	[%rd56], {%rs1, %rs1};
	add.s64 	%rd57, %rd56, %rd54;
	st.global.v2.u8 	[%rd57], {%rs1, %rs1};
	add.s64 	%rd70, %rd58, %rd70;
	setp.lt.u64 	%p7, %rd70, %rd4;
	@%p7 bra 	$L__BB21_9;
$L__BB21_10:
	cvt.u32.u64 	%r10, %rd2;
	setp.ne.s32 	%p8, %r10, 0;
	and.b64  	%rd74, %rd43, -2;
	setp.eq.s64 	%p9, %rd74, %rd43;
	or.pred  	%p10, %p8, %p9;
	@%p10 bra 	$L__BB21_23;
	add.s64 	%rd59, %rd74, 1;
	max.u64 	%rd60, %rd43, %rd59;
	sub.s64 	%rd24, %rd60, %rd74;
	or.b64  	%rd61, %rd43, 1;
	sub.s64 	%rd62, %rd60, %rd61;
	and.b64  	%rd25, %rd24, 15;
	setp.lt.u64 	%p11, %rd62, 15;
	@%p11 bra 	$L__BB21_14;
	and.b64  	%rd72, %rd24, -16;
$L__BB21_13:
	.pragma "nounroll";
	add.s64 	%rd63, %rd1, %rd74;
	st.global.u8 	[%rd63], %rs1;
	st.global.u8 	[%rd63+1], %rs1;
	st.global.u8 	[%rd63+2], %rs1;
	st.global.u8 	[%rd63+3], %rs1;
	st.global.u8 	[%rd63+4], %rs1;
	st.global.u8 	[%rd63+5], %rs1;
	st.global.u8 	[%rd63+6], %rs1;
	st.global.u8 	[%rd63+7], %rs1;
	st.global.u8 	[%rd63+8], %rs1;
	st.global.u8 	[%rd63+9], %rs1;
	st.global.u8 	[%rd63+10], %rs1;
	st.global.u8 	[%rd63+11], %rs1;
	st.global.u8 	[%rd63+12], %rs1;
	st.global.u8 	[%rd63+13], %rs1;
	st.global.u8 	[%rd63+14], %rs1;
	st.global.u8 	[%rd63+15], %rs1;
	add.s64 	%rd74, %rd74, 16;
	add.s64 	%rd72, %rd72, -16;
	setp.ne.s64 	%p12, %rd72, 0;
	@%p12 bra 	$L__BB21_13;
$L__BB21_14:
	setp.eq.s64 	%p13, %rd25, 0;
	@%p13 bra 	$L__BB21_23;
	and.b64  	%rd32, %rd24, 7;
	setp.lt.u64 	%p14, %rd25, 8;
	@%p14 bra 	$L__BB21_17;
	add.s64 	%rd64, %rd1, %rd74;
	st.global.u8 	[%rd64], %rs1;
	st.global.u8 	[%rd64+1], %rs1;
	st.global.u8 	[%rd64+2], %rs1;
	st.global.u8 	[%rd64+3], %rs1;
	st.global.u8 	[%rd64+4], %rs1;
	st.global.u8 	[%rd64+5], %rs1;
	st.global.u8 	[%rd64+6], %rs1;
	st.global.u8 	[%rd64+7], %rs1;
	add.s64 	%rd74, %rd74, 8;
$L__BB21_17:
	setp.eq.s64 	%p15, %rd32, 0;
	@%p15 bra 	$L__BB21_23;
	and.b64  	%rd77, %rd24, 3;
	setp.lt.u64 	%p16, %rd32, 4;
	@%p16 bra 	$L__BB21_20;
	add.s64 	%rd65, %rd1, %rd74;
	st.global.u8 	[%rd65], %rs1;
	st.global.u8 	[%rd65+1], %rs1;
	st.global.u8 	[%rd65+2], %rs1;
	st.global.u8 	[%rd65+3], %rs1;
	add.s64 	%rd74, %rd74, 4;
$L__BB21_20:
	setp.eq.s64 	%p17, %rd77, 0;
	@%p17 bra 	$L__BB21_23;
	add.s64 	%rd78, %rd1, %rd74;
$L__BB21_22:
	.pragma "nounroll";
	st.global.u8 	[%rd78], %rs1;
	add.s64 	%rd78, %rd78, 1;
	add.s64 	%rd77, %rd77, -1;
	setp.ne.s64 	%p18, %rd77, 0;
	@%p18 bra 	$L__BB21_22;
$L__BB21_23:
	ret;

}
	// .globl	fill_u16_vec4
.visible .entry fill_u16_vec4(
	.param .u64 .ptr .align 1 fill_u16_vec4_param_0,
	.param .u16 fill_u16_vec4_param_1,
	.param .u64 fill_u16_vec4_param_2
)
{
	.reg .pred 	%p<19>;
	.reg .b16 	%rs<2>;
	.reg .b32 	%r<11>;
	.reg .b64 	%rd<87>;

	ld.param.u64 	%rd49, [fill_u16_vec4_param_0];
	ld.param.u16 	%rs1, [fill_u16_vec4_param_1];
	ld.param.u64 	%rd48, [fill_u16_vec4_param_2];
	cvta.to.global.u64 	%rd1, %rd49;
	mov.u32 	%r1, %ctaid.x;
	mov.u32 	%r2, %ntid.x;
	mov.u32 	%r3, %tid.x;
	mad.lo.s32 	%r4, %r1, %r2, %r3;
	cvt.u64.u32 	%rd2, %r4;
	mov.u32 	%r5, %nctaid.x;
	mul.lo.s32 	%r6, %r2, %r5;
	cvt.u64.u32 	%rd3, %r6;
	shr.u64 	%rd4, %rd48, 2;
	setp.le.u64 	%p1, %rd4, %rd2;
	@%p1 bra 	$L__BB22_10;
	add.s64 	%rd50, %rd3, %rd2;
	max.u64 	%rd51, %rd4, %rd50;
	setp.lt.u64 	%p2, %rd50, %rd4;
	selp.u64 	%rd5, 1, 0, %p2;
	add.s64 	%rd52, %rd50, %rd5;
	sub.s64 	%rd6, %rd51, %rd52;
	and.b64  	%rd53, %rd6, -4294967296;
	setp.ne.s64 	%p3, %rd53, 0;
	@%p3 bra 	$L__BB22_3;
	cvt.u32.u64 	%r7, %rd3;
	cvt.u32.u64 	%r8, %rd6;
	div.u32 	%r9, %r8, %r7;
	cvt.u64.u32 	%rd73, %r9;
	bra.uni 	$L__BB22_4;
$L__BB22_3:
	div.u64 	%rd73, %rd6, %rd3;
$L__BB22_4:
	add.s64 	%rd10, %rd73, %rd5;
	and.b64  	%rd54, %rd10, 3;
	setp.eq.s64 	%p4, %rd54, 3;
	mov.u64 	%rd77, %rd2;
	@%p4 bra 	$L__BB22_7;
	shl.b64 	%rd55, %rd2, 3;
	add.s64 	%rd75, %rd1, %rd55;
	shl.b64 	%rd12, %rd3, 3;
	add.s64 	%rd56, %rd10, 1;
	and.b64  	%rd74, %rd56, 3;
	mov.u64 	%rd77, %rd2;
$L__BB22_6:
	.pragma "nounroll";
	st.global.v4.u16 	[%rd75], {%rs1, %rs1, %rs1, %rs1};
	add.s64 	%rd77, %rd77, %rd3;
	add.s64 	%rd75, %rd75, %rd12;
	add.s64 	%rd74, %rd74, -1;
	setp.ne.s64 	%p5, %rd74, 0;
	@%p5 bra 	$L__BB22_6;
$L__BB22_7:
	setp.lt.u64 	%p6, %rd10, 3;
	@%p6 bra 	$L__BB22_10;
	shl.b64 	%rd59, %rd3, 3;
	shl.b64 	%rd63, %rd3, 2;
$L__BB22_9:
	shl.b64 	%rd57, %rd77, 3;
	add.s64 	%rd58, %rd1, %rd57;
	st.global.v4.u16 	[%rd58], {%rs1, %rs1, %rs1, %rs1};
	add.s64 	%rd60, %rd58, %rd59;
	st.global.v4.u16 	[%rd60], {%rs1, %rs1, %rs1, %rs1};
	add.s64 	%rd61, %rd60, %rd59;
	st.global.v4.u16 	[%rd61], {%rs1, %rs1, %rs1, %rs1};
	add.s64 	%rd62, %rd61, %rd59;
	st.global.v4.u16 	[%rd62], {%rs1, %rs1, %rs1, %rs1};
	add.s64 	%rd77, %rd63, %rd77;
	setp.lt.u64 	%p7, %rd77, %rd4;
	@%p7 bra 	$L__BB22_9;
$L__BB22_10:
	cvt.u32.u64 	%r10, %rd2;
	setp.ne.s32 	%p8, %r10, 0;
	and.b64  	%rd82, %rd48, -4;
	setp.eq.s64 	%p9, %rd82, %rd48;
	or.pred  	%p10, %p8, %p9;
	@%p10 bra 	$L__BB22_23;
	add.s64 	%rd64, %rd82, 1;
	max.u64 	%rd24, %rd48, %rd64;
	sub.s64 	%rd25, %rd24, %rd82;
	and.b64  	%rd26, %rd25, 15;
	sub.s64 	%rd65, %rd82, %rd24;
	setp.gt.u64 	%p11, %rd65, -16;
	@%p11 bra 	$L__BB22_14;
	and.b64  	%rd80, %rd25, -16;
	shl.b64 	%rd66, %rd4, 3;
	add.s64 	%rd67, %rd66, %rd1;
	add.s64 	%rd79, %rd67, 16;
$L__BB22_13:
	.pragma "nounroll";
	st.global.u16 	[%rd79+-16], %rs1;
	st.global.u16 	[%rd79+-14], %rs1;
	st.global.u16 	[%rd79+-12], %rs1;
	st.global.u16 	[%rd79+-10], %rs1;
	st.global.u16 	[%rd79+-8], %rs1;
	st.global.u16 	[%rd79+-6], %rs1;
	st.global.u16 	[%rd79+-4], %rs1;
	st.global.u16 	[%rd79+-2], %rs1;
	st.global.u16 	[%rd79], %rs1;
	st.global.u16 	[%rd79+2], %rs1;
	st.global.u16 	[%rd79+4], %rs1;
	st.global.u16 	[%rd79+6], %rs1;
	st.global.u16 	[%rd79+8], %rs1;
	st.global.u16 	[%rd79+10], %rs1;
	st.global.u16 	[%rd79+12], %rs1;
	st.global.u16 	[%rd79+14], %rs1;
	add.s64 	%rd82, %rd82, 16;
	add.s64 	%rd80, %rd80, -16;
	add.s64 	%rd79, %rd79, 32;
	setp.ne.s64 	%p12, %rd80, 0;
	@%p12 bra 	$L__BB22_13;
$L__BB22_14:
	setp.eq.s64 	%p13, %rd26, 0;
	@%p13 bra 	$L__BB22_23;
	and.b64  	%rd36, %rd25, 7;
	setp.lt.u64 	%p14, %rd26, 8;
	@%p14 bra 	$L__BB22_17;
	shl.b64 	%rd68, %rd82, 1;
	add.s64 	%rd69, %rd1, %rd68;
	st.global.u16 	[%rd69], %rs1;
	st.global.u16 	[%rd69+2], %rs1;
	st.global.u16 	[%rd69+4], %rs1;
	st.global.u16 	[%rd69+6], %rs1;
	st.global.u16 	[%rd69+8], %rs1;
	st.global.u16 	[%rd69+10], %rs1;
	st.global.u16 	[%rd69+12], %rs1;
	st.global.u16 	[%rd69+14], %rs1;
	add.s64 	%rd82, %rd82, 8;
$L__BB22_17:
	setp.eq.s64 	%p15, %rd36, 0;
	@%p15 bra 	$L__BB22_23;
	and.b64  	%rd39, %rd24, 3;
	setp.lt.u64 	%p16, %rd36, 4;
	@%p16 bra 	$L__BB22_20;
	shl.b64 	%rd70, %rd82, 1;
	add.s64 	%rd71, %rd1, %rd70;
	st.global.u16 	[%rd71], %rs1;
	st.global.u16 	[%rd71+2], %rs1;
	st.global.u16 	[%rd71+4], %rs1;
	st.global.u16 	[%rd71+6], %rs1;
	add.s64 	%rd82, %rd82, 4;
$L__BB22_20:
	setp.eq.s64 	%p17, %rd39, 0;
	@%p17 bra 	$L__BB22_23;
	shl.b64 	%rd72, %rd82, 1;
	add.s64 	%rd86, %rd1, %rd72;
	neg.s64 	%rd85, %rd39;
$L__BB22_22:
	.pragma "nounroll";
	st.global.u16 	[%rd86], %rs1;
	add.s64 	%rd86, %rd86, 2;
	add.s64 	%rd85, %rd85, 1;
	setp.ne.s64 	%p18, %rd85, 0;
	@%p18 bra 	$L__BB22_22;
$L__BB22_23:
	ret;

}
	// .globl	fill_u16_vec3
.visible .entry fill_u16_vec3(
	.param .u64 .ptr .align 1 fill_u16_vec3_param_0,
	.param .u16 fill_u16_vec3_param_1,
	.param .u64 fill_u16_vec3_param_2
)
{
	.reg .pred 	%p<15>;
	.reg .b16 	%rs<2>;
	.reg .b32 	%r<11>;
	.reg .b64 	%rd<69>;

	ld.param.u64 	%rd36, [fill_u16_vec3_param_0];
	ld.param.u16 	%rs1, [fill_u16_vec3_param_1];
	ld.param.u64 	%rd35, [fill_u16_vec3_param_2];
	cvta.to.global.u64 	%rd1, %rd36;
	mov.u32 	%r1, %ctaid.x;
	mov.u32 	%r2, %ntid.x;
	mov.u32 	%r3, %tid.x;
	mad.lo.s32 	%r4, %r1, %r2, %r3;
	cvt.u64.u32 	%rd2, %r4;
	mov.u32 	%r5, %nctaid.x;
	mul.lo.s32 	%r6, %r2, %r5;
	cvt.u64.u32 	%rd3, %r6;
	mul.hi.u64 	%rd37, %rd35, -6148914691236517205;
	shr.u64 	%rd4, %rd37, 1;
	setp.le.u64 	%p1, %rd4, %rd2;
	@%p1 bra 	$L__BB23_10;
	add.s64 	%rd38, %rd3, %rd2;
	max.u64 	%rd39, %rd4, %rd38;
	setp.lt.u64 	%p2, %rd38, %rd4;
	selp.u64 	%rd5, 1, 0, %p2;
	add.s64 	%rd40, %rd38, %rd5;
	sub.s64 	%rd6, %rd39, %rd40;
	and.b64  	%rd41, %rd6, -4294967296;
	setp.ne.s64 	%p3, %rd41, 0;
	@%p3 bra 	$L__BB23_3;
	cvt.u32.u64 	%r7, %rd3;
	cvt.u32.u64 	%r8, %rd6;
	div.u32 	%r9, %r8, %r7;
	cvt.u64.u32 	%rd59, %r9;
	bra.uni 	$L__BB23_4;
$L__BB23_3:
	div.u64 	%rd59, %rd6, %rd3;
$L__BB23_4:
	add.s64 	%rd10, %rd59, %rd5;
	and.b64  	%rd42, %rd10, 3;
	setp.eq.s64 	%p4, %rd42, 3;
	mov.u64 	%rd63, %rd2;
	@%p4 bra 	$L__BB23_7;
	mad.lo.s64 	%rd43, %rd2, 6, %rd1;
	add.s64 	%rd61, %rd43, 4;
	mul.lo.s64 	%rd12, %rd3, 6;
	add.s64 	%rd44, %rd10, 1;
	and.b64  	%rd60, %rd44, 3;
	mov.u64 	%rd63, %rd2;
$L__BB23_6:
	.pragma "nounroll";
	st.global.u16 	[%rd61+-4], %rs1;
	st.global.u16 	[%rd61+-2], %rs1;
	st.global.u16 	[%rd61], %rs1;
	add.s64 	%rd63, %rd63, %rd3;
	add.s64 	%rd61, %rd61, %rd12;
	add.s64 	%rd60, %rd60, -1;
	setp.ne.s64 	%p5, %rd60, 0;
	@%p5 bra 	$L__BB23_6;
$L__BB23_7:
	setp.lt.u64 	%p6, %rd10, 3;
	@%p6 bra 	$L__BB23_10;
	mul.lo.s64 	%rd46, %rd3, 6;
	shl.b64 	%rd50, %rd3, 2;
$L__BB23_9:
	mad.lo.s64 	%rd45, %rd63, 6, %rd1;
	st.global.u16 	[%rd45], %rs1;
	st.global.u16 	[%rd45+2], %rs1;
	st.global.u16 	[%rd45+4], %rs1;
	add.s64 	%rd47, %rd45, %rd46;
	st.global.u16 	[%rd47], %rs1;
	st.global.u16 	[%rd47+2], %rs1;
	st.global.u16 	[%rd47+4], %rs1;
	add.s64 	%rd48, %rd47, %rd46;
	st.global.u16 	[%rd48], %rs1;
	st.global.u16 	[%rd48+2], %rs1;
	st.global.u16 	[%rd48+4], %rs1;
	add.s64 	%rd49, %rd48, %rd46;
	st.global.u16 	[%rd49], %rs1;
	st.global.u16 	[%rd49+2], %rs1;
	st.global.u16 	[%rd49+4], %rs1;
	add.s64 	%rd63, %rd50, %rd63;
	setp.lt.u64 	%p7, %rd63, %rd4;
	@%p7 bra 	$L__BB23_9;
$L__BB23_10:
	cvt.u32.u64 	%r10, %rd2;
	setp.ne.s32 	%p8, %r10, 0;
	mul.lo.s64 	%rd23, %rd4, 3;
	setp.ge.u64 	%p9, %rd23, %rd35;
	or.pred  	%p10, %p8, %p9;
	@%p10 bra 	$L__BB23_17;
	sub.s64 	%rd67, %rd35, %rd23;
	sub.s64 	%rd55, %rd23, %rd35;
	setp.gt.u64 	%p11, %rd55, -16;
	@%p11 bra 	$L__BB23_14;
	mad.lo.s64 	%rd57, %rd4, 6, %rd1;
	add.s64 	%rd65, %rd57, 16;
	mov.b64 	%rd66, 0;
$L__BB23_13:
	.pragma "nounroll";
	st.global.u16 	[%rd65+-16], %rs1;
	st.global.u16 	[%rd65+-14], %rs1;
	st.global.u16 	[%rd65+-12], %rs1;
	st.global.u16 	[%rd65+-10], %rs1;
	st.global.u16 	[%rd65+-8], %rs1;
	st.global.u16 	[%rd65+-6], %rs1;
	st.global.u16 	[%rd65+-4], %rs1;
	st.global.u16 	[%rd65+-2], %rs1;
	st.global.u16 	[%rd65], %rs1;
	st.global.u16 	[%rd65+2], %rs1;
	st.global.u16 	[%rd65+4], %rs1;
	st.global.u16 	[%rd65+6], %rs1;
	st.global.u16 	[%rd65+8], %rs1;
	st.global.u16 	[%rd65+10], %rs1;
	st.global.u16 	[%rd65+12], %rs1;
	st.global.u16 	[%rd65+14], %rs1;
	add.s64 	%rd66, %rd66, 16;
	add.s64 	%rd65, %rd65, 32;
	setp.ne.s64 	%p12, %rd66, 0;
	@%p12 bra 	$L__BB23_13;
$L__BB23_14:
	setp.eq.s64 	%p13, %rd67, 0;
	@%p13 bra 	$L__BB23_17;
	shl.b64 	%rd58, %rd23, 1;
	add.s64 	%rd68, %rd1, %rd58;
$L__BB23_16:
	.pragma "nounroll";
	st.global.u16 	[%rd68], %rs1;
	add.s64 	%rd68, %rd68, 2;
	add.s64 	%rd67, %rd67, -1;
	setp.ne.s64 	%p14, %rd67, 0;
	@%p14 bra 	$L__BB23_16;
$L__BB23_17:
	ret;

}
	// .globl	fill_u16_vec2
.visible .entry fill_u16_vec2(
	.param .u64 .ptr .align 1 fill_u16_vec2_param_0,
	.param .u16 fill_u16_vec2_param_1,
	.param .u64 fill_u16_vec2_param_2
)
{
	.reg .pred 	%p<19>;
	.reg .b16 	%rs<2>;
	.reg .b32 	%r<13>;
	.reg .b64 	%rd<86>;

	ld.param.u64 	%rd47, [fill_u16_vec2_param_0];
	ld.param.u16 	%rs1, [fill_u16_vec2_param_1];
	ld.param.u64 	%rd46, [fill_u16_vec2_param_2];
	cvta.to.global.u64 	%rd1, %rd47;
	mov.u32 	%r1, %ctaid.x;
	mov.u32 	%r2, %ntid.x;
	mov.u32 	%r3, %tid.x;
	mad.lo.s32 	%r4, %r1, %r2, %r3;
	cvt.u64.u32 	%rd2, %r4;
	mov.u32 	%r5, %nctaid.x;
	mul.lo.s32 	%r6, %r2, %r5;
	cvt.u64.u32 	%rd3, %r6;
	shr.u64 	%rd4, %rd46, 1;
	setp.le.u64 	%p1, %rd4, %rd2;
	@%p1 bra 	$L__BB24_10;
	add.s64 	%rd48, %rd3, %rd2;
	max.u64 	%rd49, %rd4, %rd48;
	setp.lt.u64 	%p2, %rd48, %rd4;
	selp.u64 	%rd5, 1, 0, %p2;
	add.s64 	%rd50, %rd48, %rd5;
	sub.s64 	%rd6, %rd49, %rd50;
	and.b64  	%rd51, %rd6, -4294967296;
	setp.ne.s64 	%p3, %rd51, 0;
	@%p3 bra 	$L__BB24_3;
	cvt.u32.u64 	%r7, %rd3;
	cvt.u32.u64 	%r8, %rd6;
	div.u32 	%r9, %r8, %r7;
	cvt.u64.u32 	%rd72, %r9;
	bra.uni 	$L__BB24_4;
$L__BB24_3:
	div.u64 	%rd72, %rd6, %rd3;
$L__BB24_4:
	add.s64 	%rd10, %rd72, %rd5;
	and.b64  	%rd52, %rd10, 3;
	setp.eq.s64 	%p4, %rd52, 3;
	mov.u64 	%rd76, %rd2;
	@%p4 bra 	$L__BB24_7;
	shl.b64 	%rd53, %rd2, 2;
	add.s64 	%rd74, %rd1, %rd53;
	shl.b64 	%rd12, %rd3, 2;
	add.s64 	%rd54, %rd10, 1;
	and.b64  	%rd73, %rd54, 3;
	mov.b32 	%r10, {%rs1, %rs1};
	mov.u64 	%rd76, %rd2;
$L__BB24_6:
	.pragma "nounroll";
	st.global.u32 	[%rd74], %r10;
	add.s64 	%rd76, %rd76, %rd3;
	add.s64 	%rd74, %rd74, %rd12;
	add.s64 	%rd73, %rd73, -1;
	setp.ne.s64 	%p5, %rd73, 0;
	@%p5 bra 	$L__BB24_6;
$L__BB24_7:
	setp.lt.u64 	%p6, %rd10, 3;
	@%p6 bra 	$L__BB24_10;
	mov.b32 	%r11, {%rs1, %rs1};
	shl.b64 	%rd57, %rd3, 2;
$L__BB24_9:
	shl.b64 	%rd55, %rd76, 2;
	add.s64 	%rd56, %rd1, %rd55;
	st.global.u32 	[%rd56], %r11;
	add.s64 	%rd58, %rd56, %rd57;
	st.global.u32 	[%rd58], %r11;
	add.s64 	%rd59, %rd58, %rd57;
	st.global.u32 	[%rd59], %r11;
	add.s64 	%rd60, %rd59, %rd57;
	st.global.u32 	[%rd60], %r11;
	add.s64 	%rd76, %rd57, %rd76;
	setp.lt.u64 	%p7, %rd76, %rd4;
	@%p7 bra 	$L__BB24_9;
$L__BB24_10:
	cvt.u32.u64 	%r12, %rd2;
	setp.ne.s32 	%p8, %r12, 0;
	and.b64  	%rd81, %rd46, -2;
	setp.eq.s64 	%p9, %rd81, %rd46;
	or.pred  	%p10, %p8, %p9;
	@%p10 bra 	$L__BB24_23;
	add.s64 	%rd61, %rd81, 1;
	max.u64 	%rd62, %rd46, %rd61;
	sub.s64 	%rd24, %rd62, %rd81;
	or.b64  	%rd63, %rd46, 1;
	sub.s64 	%rd64, %rd62, %rd63;
	and.b64  	%rd25, %rd24, 15;
	setp.lt.u64 	%p11, %rd64, 15;
	@%p11 bra 	$L__BB24_14;
	and.b64  	%rd79, %rd24, -16;
	shl.b64 	%rd65, %rd4, 2;
	add.s64 	%rd66, %rd65, %rd1;
	add.s64 	%rd78, %rd66, 16;
$L__BB24_13:
	.pragma "nounroll";
	st.global.u16 	[%rd78+-16], %rs1;
	st.global.u16 	[%rd78+-14], %rs1;
	st.global.u16 	[%rd78+-12], %rs1;
	st.global.u16 	[%rd78+-10], %rs1;
	st.global.u16 	[%rd78+-8], %rs1;
	st.global.u16 	[%rd78+-6], %rs1;
	st.global.u16 	[%rd78+-4], %rs1;
	st.global.u16 	[%rd78+-2], %rs1;
	st.global.u16 	[%rd78], %rs1;
	st.global.u16 	[%rd78+2], %rs1;
	st.global.u16 	[%rd78+4], %rs1;
	st.global.u16 	[%rd78+6], %rs1;
	st.global.u16 	[%rd78+8], %rs1;
	st.global.u16 	[%rd78+10], %rs1;
	st.global.u16 	[%rd78+12], %rs1;
	st.global.u16 	[%rd78+14], %rs1;
	add.s64 	%rd81, %rd81, 16;
	add.s64 	%rd79, %rd79, -16;
	add.s64 	%rd78, %rd78, 32;
	setp.ne.s64 	%p12, %rd79, 0;
	@%p12 bra 	$L__BB24_13;
$L__BB24_14:
	setp.eq.s64 	%p13, %rd25, 0;
	@%p13 bra 	$L__BB24_23;
	and.b64  	%rd35, %rd24, 7;
	setp.lt.u64 	%p14, %rd25, 8;
	@%p14 bra 	$L__BB24_17;
	shl.b64 	%rd67, %rd81, 1;
	add.s64 	%rd68, %rd1, %rd67;
	st.global.u16 	[%rd68], %rs1;
	st.global.u16 	[%rd68+2], %rs1;
	st.global.u16 	[%rd68+4], %rs1;
	st.global.u16 	[%rd68+6], %rs1;
	st.global.u16 	[%rd68+8], %rs1;
	st.global.u16 	[%rd68+10], %rs1;
	st.global.u16 	[%rd68+12], %rs1;
	st.global.u16 	[%rd68+14], %rs1;
	add.s64 	%rd81, %rd81, 8;
$L__BB24_17:
	setp.eq.s64 	%p15, %rd35, 0;
	@%p15 bra 	$L__BB24_23;
	and.b64  	%rd84, %rd24, 3;
	setp.lt.u64 	%p16, %rd35, 4;
	@%p16 bra 	$L__BB24_20;
	shl.b64 	%rd69, %rd81, 1;
	add.s64 	%rd70, %rd1, %rd69;
	st.global.u16 	[%rd70], %rs1;
	st.global.u16 	[%rd70+2], %rs1;
	st.global.u16 	[%rd70+4], %rs1;
	st.global.u16 	[%rd70+6], %rs1;
	add.s64 	%rd81, %rd81, 4;
$L__BB24_20:
	setp.eq.s64 	%p17, %rd84, 0;
	@%p17 bra 	$L__BB24_23;
	shl.b64 	%rd71, %rd81, 1;
	add.s64 	%rd85, %rd1, %rd71;
$L__BB24_22:
	.pragma "nounroll";
	st.global.u16 	[%rd85], %rs1;
	add.s64 	%rd85, %rd85, 2;
	add.s64 	%rd84, %rd84, -1;
	setp.ne.s64 	%p18, %rd84, 0;
	@%p18 bra 	$L__BB24_22;
$L__BB24_23:
	ret;

}
	// .globl	fill_u32_vec4
.visible .entry fill_u32_vec4(
	.param .u64 .ptr .align 1 fill_u32_vec4_param_0,
	.param .u32 fill_u32_vec4_param_1,
	.param .u64 fill_u32_vec4_param_2
)
{
	.reg .pred 	%p<19>;
	.reg .b32 	%r<12>;
	.reg .b64 	%rd<87>;

	ld.param.u64 	%rd49, [fill_u32_vec4_param_0];
	ld.param.u32 	%r1, [fill_u32_vec4_param_1];
	ld.param.u64 	%rd48, [fill_u32_vec4_param_2];
	cvta.to.global.u64 	%rd1, %rd49;
	mov.u32 	%r2, %ctaid.x;
	mov.u32 	%r3, %ntid.x;
	mov.u32 	%r4, %tid.x;
	mad.lo.s32 	%r5, %r2, %r3, %r4;
	cvt.u64.u32 	%rd2, %r5;
	mov.u32 	%r6, %nctaid.x;
	mul.lo.s32 	%r7, %r3, %r6;
	cvt.u64.u32 	%rd3, %r7;
	shr.u64 	%rd4, %rd48, 2;
	setp.le.u64 	%p1, %rd4, %rd2;
	@%p1 bra 	$L__BB25_10;
	add.s64 	%rd50, %rd3, %rd2;
	max.u64 	%rd51, %rd4, %rd50;
	setp.lt.u64 	%p2, %rd50, %rd4;
	selp.u64 	%rd5, 1, 0, %p2;
	add.s64 	%rd52, %rd50, %rd5;
	sub.s64 	%rd6, %rd51, %rd52;
	and.b64  	%rd53, %rd6, -4294967296;
	setp.ne.s64 	%p3, %rd53, 0;
	@%p3 bra 	$L__BB25_3;
	cvt.u32.u64 	%r8, %rd3;
	cvt.u32.u64 	%r9, %rd6;
	div.u32 	%r10, %r9, %r8;
	cvt.u64.u32 	%rd73, %r10;
	bra.uni 	$L__BB25_4;
$L__BB25_3:
	div.u64 	%rd73, %rd6, %rd3;
$L__BB25_4:
	add.s64 	%rd10, %rd73, %rd5;
	and.b64  	%rd54, %rd10, 3;
	setp.eq.s64 	%p4, %rd54, 3;
	mov.u64 	%rd77, %rd2;
	@%p4 bra 	$L__BB25_7;
	shl.b64 	%rd55, %rd2, 4;
	add.s64 	%rd75, %rd1, %rd55;
	shl.b64 	%rd12, %rd3, 4;
	add.s64 	%rd56, %rd10, 1;
	and.b64  	%rd74, %rd56, 3;
	mov.u64 	%rd77, %rd2;
$L__BB25_6:
	.pragma "nounroll";
	st.global.v4.u32 	[%rd75], {%r1, %r1, %r1, %r1};
	add.s64 	%rd77, %rd77, %rd3;
	add.s64 	%rd75, %rd75, %rd12;
	add.s64 	%rd74, %rd74, -1;
	setp.ne.s64 	%p5, %rd74, 0;
	@%p5 bra 	$L__BB25_6;
$L__BB25_7:
	setp.lt.u64 	%p6, %rd10, 3;
	@%p6 bra 	$L__BB25_10;
	shl.b64 	%rd59, %rd3, 4;
	shl.b64 	%rd63, %rd3, 2;
$L__BB25_9:
	shl.b64 	%rd57, %rd77, 4;
	add.s64 	%rd58, %rd1, %rd57;
	st.global.v4.u32 	[%rd58], {%r1, %r1, %r1, %r1};
	add.s64 	%rd60, %rd58, %rd59;
	st.global.v4.u32 	[%rd60], {%r1, %r1, %r1, %r1};
	add.s64 	%rd61, %rd60, %rd59;
	st.global.v4.u32 	[%rd61], {%r1, %r1, %r1, %r1};
	add.s64 	%rd62, %rd61, %rd59;
	st.global.v4.u32 	[%rd62], {%r1, %r1, %r1, %r1};
	add.s64 	%rd77, %rd63, %rd77;
	setp.lt.u64 	%p7, %rd77, %rd4;
	@%p7 bra 	$L__BB25_9;
$L__BB25_10:
	cvt.u32.u64 	%r11, %rd2;
	setp.ne.s32 	%p8, %r11, 0;
	and.b64  	%rd82, %rd48, -4;
	setp.eq.s64 	%p9, %rd82, %rd48;
	or.pred  	%p10, %p8, %p9;
	@%p10 bra 	$L__BB25_23;
	add.s64 	%rd64, %rd82, 1;
	max.u64 	%rd24, %rd48, %rd64;
	sub.s64 	%rd25, %rd24, %rd82;
	and.b64  	%rd26, %rd25, 15;
	sub.s64 	%rd65, %rd82, %rd24;
	setp.gt.u64 	%p11, %rd65, -16;
	@%p11 bra 	$L__BB25_14;
	and.b64  	%rd80, %rd25, -16;
	shl.b64 	%rd66, %rd4, 4;
	add.s64 	%rd67, %rd66, %rd1;
	add.s64 	%rd79, %rd67, 32;
$L__BB25_13:
	.pragma "nounroll";
	st.global.u32 	[%rd79+-32], %r1;
	st.global.u32 	[%rd79+-28], %r1;
	st.global.u32 	[%rd79+-24], %r1;
	st.global.u32 	[%rd79+-20], %r1;
	st.global.u32 	[%rd79+-16], %r1;
	st.global.u32 	[%rd79+-12], %r1;
	st.global.u32 	[%rd79+-8], %r1;
	st.global.u32 	[%rd79+-4], %r1;
	st.global.u32 	[%rd79], %r1;
	st.global.u32 	[%rd79+4], %r1;
	st.global.u32 	[%rd79+8], %r1;
	st.global.u32 	[%rd79+12], %r1;
	st.global.u32 	[%rd79+16], %r1;
	st.global.u32 	[%rd79+20], %r1;
	st.global.u32 	[%rd79+24], %r1;
	st.global.u32 	[%rd79+28], %r1;
	add.s64 	%rd82, %rd82, 16;
	add.s64 	%rd80, %rd80, -16;
	add.s64 	%rd79, %rd79, 64;
	setp.ne.s64 	%p12, %rd80, 0;
	@%p12 bra 	$L__BB25_13;
$L__BB25_14:
	setp.eq.s64 	%p13, %rd26, 0;
	@%p13 bra 	$L__BB25_23;
	and.b64  	%rd36, %rd25, 7;
	setp.lt.u64 	%p14, %rd26, 8;
	@%p14 bra 	$L__BB25_17;
	shl.b64 	%rd68, %rd82, 2;
	add.s64 	%rd69, %rd1, %rd68;
	st.global.u32 	[%rd69], %r1;
	st.global.u32 	[%rd69+4], %r1;
	st.global.u32 	[%rd69+8], %r1;
	st.global.u32 	[%rd69+12], %r1;
	st.global.u32 	[%rd69+16], %r1;
	st.global.u32 	[%rd69+20], %r1;
	st.global.u32 	[%rd69+24], %r1;
	st.global.u32 	[%rd69+28], %r1;
	add.s64 	%rd82, %rd82, 8;
$L__BB25_17:
	setp.eq.s64 	%p15, %rd36, 0;
	@%p15 bra 	$L__BB25_23;
	and.b64  	%rd39, %rd24, 3;
	setp.lt.u64 	%p16, %rd36, 4;
	@%p16 bra 	$L__BB25_20;
	shl.b64 	%rd70, %rd82, 2;
	add.s64 	%rd71, %rd1, %rd70;
	st.global.u32 	[%rd71], %r1;
	st.global.u32 	[%rd71+4], %r1;
	st.global.u32 	[%rd71+8], %r1;
	st.global.u32 	[%rd71+12], %r1;
	add.s64 	%rd82, %rd82, 4;
$L__BB25_20:
	setp.eq.s64 	%p17, %rd39, 0;
	@%p17 bra 	$L__BB25_23;
	shl.b64 	%rd72, %rd82, 2;
	add.s64 	%rd86, %rd1, %rd72;
	neg.s64 	%rd85, %rd39;
$L__BB25_22:
	.pragma "nounroll";
	st.global.u32 	[%rd86], %r1;
	add.s64 	%rd86, %rd86, 4;
	add.s64 	%rd85, %rd85, 1;
	setp.ne.s64 	%p18, %rd85, 0;
	@%p18 bra 	$L__BB25_22;
$L__BB25_23:
	ret;

}
	// .globl	fill_u32_vec3
.visible .entry fill_u32_vec3(
	.param .u64 .ptr .align 1 fill_u32_vec3_param_0,
	.param .u32 fill_u32_vec3_param_1,
	.param .u64 fill_u32_vec3_param_2
)
{
	.reg .pred 	%p<15>;
	.reg .b32 	%r<12>;
	.reg .b64 	%rd<69>;

	ld.param.u64 	%rd36, [fill_u32_vec3_param_0];
	ld.param.u32 	%r1, [fill_u32_vec3_param_1];
	ld.param.u64 	%rd35, [fill_u32_vec3_param_2];
	cvta.to.global.u64 	%rd1, %rd36;
	mov.u32 	%r2, %ctaid.x;
	mov.u32 	%r3, %ntid.x;
	mov.u32 	%r4, %tid.x;
	mad.lo.s32 	%r5, %r2, %r3, %r4;
	cvt.u64.u32 	%rd2, %r5;
	mov.u32 	%r6, %nctaid.x;
	mul.lo.s32 	%r7, %r3, %r6;
	cvt.u64.u32 	%rd3, %r7;
	mul.hi.u64 	%rd37, %rd35, -6148914691236517205;
	shr.u64 	%rd4, %rd37, 1;
	setp.le.u64 	%p1, %rd4, %rd2;
	@%p1 bra 	$L__BB26_10;
	add.s64 	%rd38, %rd3, %rd2;
	max.u64 	%rd39, %rd4, %rd38;
	setp.lt.u64 	%p2, %rd38, %rd4;
	selp.u64 	%rd5, 1, 0, %p2;
	add.s64 	%rd40, %rd38, %rd5;
	sub.s64 	%rd6, %rd39, %rd40;
	and.b64  	%rd41, %rd6, -4294967296;
	setp.ne.s64 	%p3, %rd41, 0;
	@%p3 bra 	$L__BB26_3;
	cvt.u32.u64 	%r8, %rd3;
	cvt.u32.u64 	%r9, %rd6;
	div.u32 	%r10, %r9, %r8;
	cvt.u64.u32 	%rd59, %r10;
	bra.uni 	$L__BB26_4;
$L__BB26_3:
	div.u64 	%rd59, %rd6, %rd3;
$L__BB26_4:
	add.s64 	%rd10, %rd59, %rd5;
	and.b64  	%rd42, %rd10, 3;
	setp.eq.s64 	%p4, %rd42, 3;
	mov.u64 	%rd63, %rd2;
	@%p4 bra 	$L__BB26_7;
	mad.lo.s64 	%rd43, %rd2, 12, %rd1;
	add.s64 	%rd61, %rd43, 8;
	mul.lo.s64 	%rd12, %rd3, 12;
	add.s64 	%rd44, %rd10, 1;
	and.b64  	%rd60, %rd44, 3;
	mov.u64 	%rd63, %rd2;
$L__BB26_6:
	.pragma "nounroll";
	st.global.u32 	[%rd61+-8], %r1;
	st.global.u32 	[%rd61+-4], %r1;
	st.global.u32 	[%rd61], %r1;
	add.s64 	%rd63, %rd63, %rd3;
	add.s64 	%rd61, %rd61, %rd12;
	add.s64 	%rd60, %rd60, -1;
	setp.ne.s64 	%p5, %rd60, 0;
	@%p5 bra 	$L__BB26_6;
$L__BB26_7:
	setp.lt.u64 	%p6, %rd10, 3;
	@%p6 bra 	$L__BB26_10;
	mul.lo.s64 	%rd46, %rd3, 12;
	shl.b64 	%rd50, %rd3, 2;
$L__BB26_9:
	mad.lo.s64 	%rd45, %rd63, 12, %rd1;
	st.global.u32 	[%rd45], %r1;
	st.global.u32 	[%rd45+4], %r1;
	st.global.u32 	[%rd45+8], %r1;
	add.s64 	%rd47, %rd45, %rd46;
	st.global.u32 	[%rd47], %r1;
	st.global.u32 	[%rd47+4], %r1;
	st.global.u32 	[%rd47+8], %r1;
	add.s64 	%rd48, %rd47, %rd46;
	st.global.u32 	[%rd48], %r1;
	st.global.u32 	[%rd48+4], %r1;
	st.global.u32 	[%rd48+8], %r1;
	add.s64 	%rd49, %rd48, %rd46;
	st.global.u32 	[%rd49], %r1;
	st.global.u32 	[%rd49+4], %r1;
	st.global.u32 	[%rd49+8], %r1;
	add.s64 	%rd63, %rd50, %rd63;
	setp.lt.u64 	%p7, %rd63, %rd4;
	@%p7 bra 	$L__BB26_9;
$L__BB26_10:
	cvt.u32.u64 	%r11, %rd2;
	setp.ne.s32 	%p8, %r11, 0;
	mul.lo.s64 	%rd23, %rd4, 3;
	setp.ge.u64 	%p9, %rd23, %rd35;
	or.pred  	%p10, %p8, %p9;
	@%p10 bra 	$L__BB26_17;
	sub.s64 	%rd67, %rd35, %rd23;
	sub.s64 	%rd55, %rd23, %rd35;
	setp.gt.u64 	%p11, %rd55, -16;
	@%p11 bra 	$L__BB26_14;
	mad.lo.s64 	%rd57, %rd4, 12, %rd1;
	add.s64 	%rd65, %rd57, 32;
	mov.b64 	%rd66, 0;
$L__BB26_13:
	.pragma "nounroll";
	st.global.u32 	[%rd65+-32], %r1;
	st.global.u32 	[%rd65+-28], %r1;
	st.global.u32 	[%rd65+-24], %r1;
	st.global.u32 	[%rd65+-20], %r1;
	st.global.u32 	[%rd65+-16], %r1;
	st.global.u32 	[%rd65+-12], %r1;
	st.global.u32 	[%rd65+-8], %r1;
	st.global.u32 	[%rd65+-4], %r1;
	st.global.u32 	[%rd65], %r1;
	st.global.u32 	[%rd65+4], %r1;
	st.global.u32 	[%rd65+8], %r1;
	st.global.u32 	[%rd65+12], %r1;
	st.global.u32 	[%rd65+16], %r1;
	st.global.u32 	[%rd65+20], %r1;
	st.global.u32 	[%rd65+24], %r1;
	st.global.u32 	[%rd65+28], %r1;
	add.s64 	%rd66, %rd66, 16;
	add.s64 	%rd65, %rd65, 64;
	setp.ne.s64 	%p12, %rd66, 0;
	@%p12 bra 	$L__BB26_13;
$L__BB26_14:
	setp.eq.s64 	%p13, %rd67, 0;
	@%p13 bra 	$L__BB26_17;
	shl.b64 	%rd58, %rd23, 2;
	add.s64 	%rd68, %rd1, %rd58;
$L__BB26_16:
	.pragma "nounroll";
	st.global.u32 	[%rd68], %r1;
	add.s64 	%rd68, %rd68, 4;
	add.s64 	%rd67, %rd67, -1;
	setp.ne.s64 	%p14, %rd67, 0;
	@%p14 bra 	$L__BB26_16;
$L__BB26_17:
	ret;

}
	// .globl	fill_u32_vec2
.visible .entry fill_u32_vec2(
	.param .u64 .ptr .align 1 fill_u32_vec2_param_0,
	.param .u32 fill_u32_vec2_param_1,
	.param .u64 fill_u32_vec2_param_2
)
{
	.reg .pred 	%p<19>;
	.reg .b32 	%r<12>;
	.reg .b64 	%rd<87>;

	ld.param.u64 	%rd47, [fill_u32_vec2_param_0];
	ld.param.u32 	%r1, [fill_u32_vec2_param_1];
	ld.param.u64 	%rd46, [fill_u32_vec2_param_2];
	cvta.to.global.u64 	%rd1, %rd47;
	mov.u32 	%r2, %ctaid.x;
	mov.u32 	%r3, %ntid.x;
	mov.u32 	%r4, %tid.x;
	mad.lo.s32 	%r5, %r2, %r3, %r4;
	cvt.u64.u32 	%rd2, %r5;
	mov.u32 	%r6, %nctaid.x;
	mul.lo.s32 	%r7, %r3, %r6;
	cvt.u64.u32 	%rd3, %r7;
	shr.u64 	%rd4, %rd46, 1;
	setp.le.u64 	%p1, %rd4, %rd2;
	@%p1 bra 	$L__BB27_10;
	add.s64 	%rd48, %rd3, %rd2;
	max.u64 	%rd49, %rd4, %rd48;
	setp.lt.u64 	%p2, %rd48, %rd4;
	selp.u64 	%rd5, 1, 0, %p2;
	add.s64 	%rd50, %rd48, %rd5;
	sub.s64 	%rd6, %rd49, %rd50;
	and.b64  	%rd51, %rd6, -4294967296;
	setp.ne.s64 	%p3, %rd51, 0;
	@%p3 bra 	$L__BB27_3;
	cvt.u32.u64 	%r8, %rd3;
	cvt.u32.u64 	%r9, %rd6;
	div.u32 	%r10, %r9, %r8;
	cvt.u64.u32 	%rd73, %r10;
	bra.uni 	$L__BB27_4;
$L__BB27_3:
	div.u64 	%rd73, %rd6, %rd3;
$L__BB27_4:
	add.s64 	%rd10, %rd73, %rd5;
	and.b64  	%rd52, %rd10, 3;
	setp.eq.s64 	%p4, %rd52, 3;
	mov.u64 	%rd77, %rd2;
	@%p4 bra 	$L__BB27_7;
	shl.b64 	%rd53, %rd2, 3;
	add.s64 	%rd75, %rd1, %rd53;
	shl.b64 	%rd12, %rd3, 3;
	add.s64 	%rd54, %rd10, 1;
	and.b64  	%rd74, %rd54, 3;
	mov.u64 	%rd77, %rd2;
$L__BB27_6:
	.pragma "nounroll";
	st.global.v2.u32 	[%rd75], {%r1, %r1};
	add.s64 	%rd77, %rd77, %rd3;
	add.s64 	%rd75, %rd75, %rd12;
	add.s64 	%rd74, %rd74, -1;
	setp.ne.s64 	%p5, %rd74, 0;
	@%p5 bra 	$L__BB27_6;
$L__BB27_7:
	setp.lt.u64 	%p6, %rd10, 3;
	@%p6 bra 	$L__BB27_10;
	shl.b64 	%rd57, %rd3, 3;
	shl.b64 	%rd61, %rd3, 2;
$L__BB27_9:
	shl.b64 	%rd55, %rd77, 3;
	add.s64 	%rd56, %rd1, %rd55;
	st.global.v2.u32 	[%rd56], {%r1, %r1};
	add.s64 	%rd58, %rd56, %rd57;
	st.global.v2.u32 	[%rd58], {%r1, %r1};
	add.s64 	%rd59, %rd58, %rd57;
	st.global.v2.u32 	[%rd59], {%r1, %r1};
	add.s64 	%rd60, %rd59, %rd57;
	st.global.v2.u32 	[%rd60], {%r1, %r1};
	add.s64 	%rd77, %rd61, %rd77;
	setp.lt.u64 	%p7, %rd77, %rd4;
	@%p7 bra 	$L__BB27_9;
$L__BB27_10:
	cvt.u32.u64 	%r11, %rd2;
	setp.ne.s32 	%p8, %r11, 0;
	and.b64  	%rd82, %rd46, -2;
	setp.eq.s64 	%p9, %rd82, %rd46;
	or.pred  	%p10, %p8, %p9;
	@%p10 bra 	$L__BB27_23;
	add.s64 	%rd62, %rd82, 1;
	max.u64 	%rd63, %rd46, %rd62;
	sub.s64 	%rd24, %rd63, %rd82;
	or.b64  	%rd64, %rd46, 1;
	sub.s64 	%rd65, %rd63, %rd64;
	and.b64  	%rd25, %rd24, 15;
	setp.lt.u64 	%p11, %rd65, 15;
	@%p11 bra 	$L__BB27_14;
	and.b64  	%rd80, %rd24, -16;
	shl.b64 	%rd66, %rd4, 3;
	add.s64 	%rd67, %rd66, %rd1;
	add.s64 	%rd79, %rd67, 32;
$L__BB27_13:
	.pragma "nounroll";
	st.global.u32 	[%rd79+-32], %r1;
	st.global.u32 	[%rd79+-28], %r1;
	st.global.u32 	[%rd79+-24], %r1;
	st.global.u32 	[%rd79+-20], %r1;
	st.global.u32 	[%rd79+-16], %r1;
	st.global.u32 	[%rd79+-12], %r1;
	st.global.u32 	[%rd79+-8], %r1;
	st.global.u32 	[%rd79+-4], %r1;
	st.global.u32 	[%rd79], %r1;
	st.global.u32 	[%rd79+4], %r1;
	st.global.u32 	[%rd79+8], %r1;
	st.global.u32 	[%rd79+12], %r1;
	st.global.u32 	[%rd79+16], %r1;
	st.global.u32 	[%rd79+20], %r1;
	st.global.u32 	[%rd79+24], %r1;
	st.global.u32 	[%rd79+28], %r1;
	add.s64 	%rd82, %rd82, 16;
	add.s64 	%rd80, %rd80, -16;
	add.s64 	%rd79, %rd79, 64;
	setp.ne.s64 	%p12, %rd80, 0;
	@%p12 bra 	$L__BB27_13;
$L__BB27_14:
	setp.eq.s64 	%p13, %rd25, 0;
	@%p13 bra 	$L__BB27_23;
	and.b64  	%rd35, %rd24, 7;
	setp.lt.u64 	%p14, %rd25, 8;
	@%p14 bra 	$L__BB27_17;
	shl.b64 	%rd68, %rd82, 2;
	add.s64 	%rd69, %rd1, %rd68;
	st.global.u32 	[%rd69], %r1;
	st.global.u32 	[%rd69+4], %r1;
	st.global.u32 	[%rd69+8], %r1;
	st.global.u32 	[%rd69+12], %r1;
	st.global.u32 	[%rd69+16], %r1;
	st.global.u32 	[%rd69+20], %r1;
	st.global.u32 	[%rd69+24], %r1;
	st.global.u32 	[%rd69+28], %r1;
	add.s64 	%rd82, %rd82, 8;
$L__BB27_17:
	setp.eq.s64 	%p15, %rd35, 0;
	@%p15 bra 	$L__BB27_23;
	and.b64  	%rd85, %rd24, 3;
	setp.lt.u64 	%p16, %rd35, 4;
	@%p16 bra 	$L__BB27_20;
	shl.b64 	%rd70, %rd82, 2;
	add.s64 	%rd71, %rd1, %rd70;
	st.global.u32 	[%rd71], %r1;
	st.global.u32 	[%rd71+4], %r1;
	st.global.u32 	[%rd71+8], %r1;
	st.global.u32 	[%rd71+12], %r1;
	add.s64 	%rd82, %rd82, 4;
$L__BB27_20:
	setp.eq.s64 	%p17, %rd85, 0;
	@%p17 bra 	$L__BB27_23;
	shl.b64 	%rd72, %rd82, 2;
	add.s64 	%rd86, %rd1, %rd72;
$L__BB27_22:
	.pragma "nounroll";
	st.global.u32 	[%rd86], %r1;
	add.s64 	%rd86, %rd86, 4;
	add.s64 	%rd85, %rd85, -1;
	setp.ne.s64 	%p18, %rd85, 0;
	@%p18 bra 	$L__BB27_22;
$L__BB27_23:
	ret;

}
	// .globl	fill_u64_vec4
.visible .entry fill_u64_vec4(
	.param .u64 .ptr .align 1 fill_u64_vec4_param_0,
	.param .u64 fill_u64_vec4_param_1,
	.param .u64 fill_u64_vec4_param_2
)
{
	.reg .pred 	%p<19>;
	.reg .b32 	%r<11>;
	.reg .b64 	%rd<89>;

	ld.param.u64 	%rd50, [fill_u64_vec4_param_0];
	ld.param.u64 	%rd48, [fill_u64_vec4_param_1];
	ld.param.u64 	%rd49, [fill_u64_vec4_param_2];
	cvta.to.global.u64 	%rd1, %rd50;
	mov.u32 	%r1, %ctaid.x;
	mov.u32 	%r2, %ntid.x;
	mov.u32 	%r3, %tid.x;
	mad.lo.s32 	%r4, %r1, %r2, %r3;
	cvt.u64.u32 	%rd2, %r4;
	mov.u32 	%r5, %nctaid.x;
	mul.lo.s32 	%r6, %r2, %r5;
	cvt.u64.u32 	%rd3, %r6;
	shr.u64 	%rd4, %rd49, 2;
	setp.le.u64 	%p1, %rd4, %rd2;
	@%p1 bra 	$L__BB28_10;
	add.s64 	%rd51, %rd3, %rd2;
	max.u64 	%rd52, %rd4, %rd51;
	setp.lt.u64 	%p2, %rd51, %rd4;
	selp.u64 	%rd5, 1, 0, %p2;
	add.s64 	%rd53, %rd51, %rd5;
	sub.s64 	%rd6, %rd52, %rd53;
	and.b64  	%rd54, %rd6, -4294967296;
	setp.ne.s64 	%p3, %rd54, 0;
	@%p3 bra 	$L__BB28_3;
	cvt.u32.u64 	%r7, %rd3;
	cvt.u32.u64 	%r8, %rd6;
	div.u32 	%r9, %r8, %r7;
	cvt.u64.u32 	%rd75, %r9;
	bra.uni 	$L__BB28_4;
$L__BB28_3:
	div.u64 	%rd75, %rd6, %rd3;
$L__BB28_4:
	add.s64 	%rd10, %rd75, %rd5;
	and.b64  	%rd55, %rd10, 3;
	setp.eq.s64 	%p4, %rd55, 3;
	mov.u64 	%rd79, %rd2;
	@%p4 bra 	$L__BB28_7;
	shl.b64 	%rd56, %rd2, 5;
	add.s64 	%rd57, %rd56, %rd1;
	add.s64 	%rd77, %rd57, 16;
	shl.b64 	%rd12, %rd3, 5;
	add.s64 	%rd58, %rd10, 1;
	and.b64  	%rd76, %rd58, 3;
	mov.u64 	%rd79, %rd2;
$L__BB28_6:
	.pragma "nounroll";
	st.global.v2.u64 	[%rd77+-16], {%rd48, %rd48};
	st.global.v2.u64 	[%rd77], {%rd48, %rd48};
	add.s64 	%rd79, %rd79, %rd3;
	add.s64 	%rd77, %rd77, %rd12;
	add.s64 	%rd76, %rd76, -1;
	setp.ne.s64 	%p5, %rd76, 0;
	@%p5 bra 	$L__BB28_6;
$L__BB28_7:
	setp.lt.u64 	%p6, %rd10, 3;
	@%p6 bra 	$L__BB28_10;
	shl.b64 	%rd61, %rd3, 5;
	shl.b64 	%rd65, %rd3, 2;
$L__BB28_9:
	shl.b64 	%rd59, %rd79, 5;
	add.s64 	%rd60, %rd1, %rd59;
	st.global.v2.u64 	[%rd60], {%rd48, %rd48};
	st.global.v2.u64 	[%rd60+16], {%rd48, %rd48};
	add.s64 	%rd62, %rd60, %rd61;
	st.global.v2.u64 	[%rd62], {%rd48, %rd48};
	st.global.v2.u64 	[%rd62+16], {%rd48, %rd48};
	add.s64 	%rd63, %rd62, %rd61;
	st.global.v2.u64 	[%rd63], {%rd48, %rd48};
	st.global.v2.u64 	[%rd63+16], {%rd48, %rd48};
	add.s64 	%rd64, %rd63, %rd61;
	st.global.v2.u64 	[%rd64], {%rd48, %rd48};
	st.global.v2.u64 	[%rd64+16], {%rd48, %rd48};
	add.s64 	%rd79, %rd65, %rd79;
	setp.lt.u64 	%p7, %rd79, %rd4;
	@%p7 bra 	$L__BB28_9;
$L__BB28_10:
	cvt.u32.u64 	%r10, %rd2;
	setp.ne.s32 	%p8, %r10, 0;
	and.b64  	%rd84, %rd49, -4;
	setp.eq.s64 	%p9, %rd84, %rd49;
	or.pred  	%p10, %p8, %p9;
	@%p10 bra 	$L__BB28_23;
	add.s64 	%rd66, %rd84, 1;
	max.u64 	%rd24, %rd49, %rd66;
	sub.s64 	%rd25, %rd24, %rd84;
	and.b64  	%rd26, %rd25, 15;
	sub.s64 	%rd67, %rd84, %rd24;
	setp.gt.u64 	%p11, %rd67, -16;
	@%p11 bra 	$L__BB28_14;
	and.b64  	%rd82, %rd25, -16;
	shl.b64 	%rd68, %rd4, 5;
	add.s64 	%rd69, %rd68, %rd1;
	add.s64 	%rd81, %rd69, 64;
$L__BB28_13:
	.pragma "nounroll";
	st.global.u64 	[%rd81+-64], %rd48;
	st.global.u64 	[%rd81+-56], %rd48;
	st.global.u64 	[%rd81+-48], %rd48;
	st.global.u64 	[%rd81+-40], %rd48;
	st.global.u64 	[%rd81+-32], %rd48;
	st.global.u64 	[%rd81+-24], %rd48;
	st.global.u64 	[%rd81+-16], %rd48;
	st.global.u64 	[%rd81+-8], %rd48;
	st.global.u64 	[%rd81], %rd48;
	st.global.u64 	[%rd81+8], %rd48;
	st.global.u64 	[%rd81+16], %rd48;
	st.global.u64 	[%rd81+24], %rd48;
	st.global.u64 	[%rd81+32], %rd48;
	st.global.u64 	[%rd81+40], %rd48;
	st.global.u64 	[%rd81+48], %rd48;
	st.global.u64 	[%rd81+56], %rd48;
	add.s64 	%rd84, %rd84, 16;
	add.s64 	%rd82, %rd82, -16;
	add.s64 	%rd81, %rd81, 128;
	setp.ne.s64 	%p12, %rd82, 0;
	@%p12 bra 	$L__BB28_13;
$L__BB28_14:
	setp.eq.s64 	%p13, %rd26, 0;
	@%p13 bra 	$L__BB28_23;
	and.b64  	%rd36, %rd25, 7;
	setp.lt.u64 	%p14, %rd26, 8;
	@%p14 bra 	$L__BB28_17;
	shl.b64 	%rd70, %rd84, 3;
	add.s64 	%rd71, %rd1, %rd70;
	st.global.u64 	[%rd71], %rd48;
	st.global.u64 	[%rd71+8], %rd48;
	st.global.u64 	[%rd71+16], %rd48;
	st.global.u64 	[%rd71+24], %rd48;
	st.global.u64 	[%rd71+32], %rd48;
	st.global.u64 	[%rd71+40], %rd48;
	st.global.u64 	[%rd71+48], %rd48;
	st.global.u64 	[%rd71+56], %rd48;
	add.s64 	%rd84, %rd84, 8;
$L__BB28_17:
	setp.eq.s64 	%p15, %rd36, 0;
	@%p15 bra 	$L__BB28_23;
	and.b64  	%rd39, %rd24, 3;
	setp.lt.u64 	%p16, %rd36, 4;
	@%p16 bra 	$L__BB28_20;
	shl.b64 	%rd72, %rd84, 3;
	add.s64 	%rd73, %rd1, %rd72;
	st.global.u64 	[%rd73], %rd48;
	st.global.u64 	[%rd73+8], %rd48;
	st.global.u64 	[%rd73+16], %rd48;
	st.global.u64 	[%rd73+24], %rd48;
	add.s64 	%rd84, %rd84, 4;
$L__BB28_20:
	setp.eq.s64 	%p17, %rd39, 0;
	@%p17 bra 	$L__BB28_23;
	shl.b64 	%rd74, %rd84, 3;
	add.s64 	%rd88, %rd1, %rd74;
	neg.s64 	%rd87, %rd39;
$L__BB28_22:
	.pragma "nounroll";
	st.global.u64 	[%rd88], %rd48;
	add.s64 	%rd88, %rd88, 8;
	add.s64 	%rd87, %rd87, 1;
	setp.ne.s64 	%p18, %rd87, 0;
	@%p18 bra 	$L__BB28_22;
$L__BB28_23:
	ret;

}
	// .globl	fill_u64_vec3
.visible .entry fill_u64_vec3(
	.param .u64 .ptr .align 1 fill_u64_vec3_param_0,
	.param .u64 fill_u64_vec3_param_1,
	.param .u64 fill_u64_vec3_param_2
)
{
	.reg .pred 	%p<15>;
	.reg .b32 	%r<11>;
	.reg .b64 	%rd<70>;

	ld.param.u64 	%rd37, [fill_u64_vec3_param_0];
	ld.param.u64 	%rd35, [fill_u64_vec3_param_1];
	ld.param.u64 	%rd36, [fill_u64_vec3_param_2];
	cvta.to.global.u64 	%rd1, %rd37;
	mov.u32 	%r1, %ctaid.x;
	mov.u32 	%r2, %ntid.x;
	mov.u32 	%r3, %tid.x;
	mad.lo.s32 	%r4, %r1, %r2, %r3;
	cvt.u64.u32 	%rd2, %r4;
	mov.u32 	%r5, %nctaid.x;
	mul.lo.s32 	%r6, %r2, %r5;
	cvt.u64.u32 	%rd3, %r6;
	mul.hi.u64 	%rd38, %rd36, -6148914691236517205;
	shr.u64 	%rd4, %rd38, 1;
	setp.le.u64 	%p1, %rd4, %rd2;
	@%p1 bra 	$L__BB29_10;
	add.s64 	%rd39, %rd3, %rd2;
	max.u64 	%rd40, %rd4, %rd39;
	setp.lt.u64 	%p2, %rd39, %rd4;
	selp.u64 	%rd5, 1, 0, %p2;
	add.s64 	%rd41, %rd39, %rd5;
	sub.s64 	%rd6, %rd40, %rd41;
	and.b64  	%rd42, %rd6, -4294967296;
	setp.ne.s64 	%p3, %rd42, 0;
	@%p3 bra 	$L__BB29_3;
	cvt.u32.u64 	%r7, %rd3;
	cvt.u32.u64 	%r8, %rd6;
	div.u32 	%r9, %r8, %r7;
	cvt.u64.u32 	%rd60, %r9;
	bra.uni 	$L__BB29_4;
$L__BB29_3:
	div.u64 	%rd60, %rd6, %rd3;
$L__BB29_4:
	add.s64 	%rd10, %rd60, %rd5;
	and.b64  	%rd43, %rd10, 3;
	setp.eq.s64 	%p4, %rd43, 3;
	mov.u64 	%rd64, %rd2;
	@%p4 bra 	$L__BB29_7;
	mad.lo.s64 	%rd44, %rd2, 24, %rd1;
	add.s64 	%rd62, %rd44, 16;
	mul.lo.s64 	%rd12, %rd3, 24;
	add.s64 	%rd45, %rd10, 1;
	and.b64  	%rd61, %rd45, 3;
	mov.u64 	%rd64, %rd2;
$L__BB29_6:
	.pragma "nounroll";
	st.global.u64 	[%rd62+-16], %rd35;
	st.global.u64 	[%rd62+-8], %rd35;
	st.global.u64 	[%rd62], %rd35;
	add.s64 	%rd64, %rd64, %rd3;
	add.s64 	%rd62, %rd62, %rd12;
	add.s64 	%rd61, %rd61, -1;
	setp.ne.s64 	%p5, %rd61, 0;
	@%p5 bra 	$L__BB29_6;
$L__BB29_7:
	setp.lt.u64 	%p6, %rd10, 3;
	@%p6 bra 	$L__BB29_10;
	mul.lo.s64 	%rd47, %rd3, 24;
	shl.b64 	%rd51, %rd3, 2;
$L__BB29_9:
	mad.lo.s64 	%rd46, %rd64, 24, %rd1;
	st.global.u64 	[%rd46], %rd35;
	st.global.u64 	[%rd46+8], %rd35;
	st.global.u64 	[%rd46+16], %rd35;
	add.s64 	%rd48, %rd46, %rd47;
	st.global.u64 	[%rd48], %rd35;
	st.global.u64 	[%rd48+8], %rd35;
	st.global.u64 	[%rd48+16], %rd35;
	add.s64 	%rd49, %rd48, %rd47;
	st.global.u64 	[%rd49], %rd35;
	st.global.u64 	[%rd49+8], %rd35;
	st.global.u64 	[%rd49+16], %rd35;
	add.s64 	%rd50, %rd49, %rd47;
	st.global.u64 	[%rd50], %rd35;
	st.global.u64 	[%rd50+8], %rd35;
	st.global.u64 	[%rd50+16], %rd35;
	add.s64 	%rd64, %rd51, %rd64;
	setp.lt.u64 	%p7, %rd64, %rd4;
	@%p7 bra 	$L__BB29_9;
$L__BB29_10:
	cvt.u32.u64 	%r10, %rd2;
	setp.ne.s32 	%p8, %r10, 0;
	mul.lo.s64 	%rd23, %rd4, 3;
	setp.ge.u64 	%p9, %rd23, %rd36;
	or.pred  	%p10, %p8, %p9;
	@%p10 bra 	$L__BB29_17;
	sub.s64 	%rd68, %rd36, %rd23;
	sub.s64 	%rd56, %rd23, %rd36;
	setp.gt.u64 	%p11, %rd56, -16;
	@%p11 bra 	$L__BB29_14;
	mad.lo.s64 	%rd58, %rd4, 24, %rd1;
	add.s64 	%rd66, %rd58, 64;
	mov.b64 	%rd67, 0;
$L__BB29_13:
	.pragma "nounroll";
	st.global.u64 	[%rd66+-64], %rd35;
	st.global.u64 	[%rd66+-56], %rd35;
	st.global.u64 	[%rd66+-48], %rd35;
	st.global.u64 	[%rd66+-40], %rd35;
	st.global.u64 	[%rd66+-32], %rd35;
	st.global.u64 	[%rd66+-24], %rd35;
	st.global.u64 	[%rd66+-16], %rd35;
	st.global.u64 	[%rd66+-8], %rd35;
	st.global.u64 	[%rd66], %rd35;
	st.global.u64 	[%rd66+8], %rd35;
	st.global.u64 	[%rd66+16], %rd35;
	st.global.u64 	[%rd66+24], %rd35;
	st.global.u64 	[%rd66+32], %rd35;
	st.global.u64 	[%rd66+40], %rd35;
	st.global.u64 	[%rd66+48], %rd35;
	st.global.u64 	[%rd66+56], %rd35;
	add.s64 	%rd67, %rd67, 16;
	add.s64 	%rd66, %rd66, 128;
	setp.ne.s64 	%p12, %rd67, 0;
	@%p12 bra 	$L__BB29_13;
$L__BB29_14:
	setp.eq.s64 	%p13, %rd68, 0;
	@%p13 bra 	$L__BB29_17;
	shl.b64 	%rd59, %rd23, 3;
	add.s64 	%rd69, %rd1, %rd59;
$L__BB29_16:
	.pragma "nounroll";
	st.global.u64 	[%rd69], %rd35;
	add.s64 	%rd69, %rd69, 8;
	add.s64 	%rd68, %rd68, -1;
	setp.ne.s64 	%p14, %rd68, 0;
	@%p14 bra 	$L__BB29_16;
$L__BB29_17:
	ret;

}
	// .globl	fill_u64_vec2
.visible .entry fill_u64_vec2(
	.param .u64 .ptr .align 1 fill_u64_vec2_param_0,
	.param .u64 fill_u64_vec2_param_1,
	.param .u64 fill_u64_vec2_param_2
)
{
	.reg .pred 	%p<19>;
	.reg .b32 	%r<11>;
	.reg .b64 	%rd<88>;

	ld.param.u64 	%rd48, [fill_u64_vec2_param_0];
	ld.param.u64 	%rd46, [fill_u64_vec2_param_1];
	ld.param.u64 	%rd47, [fill_u64_vec2_param_2];
	cvta.to.global.u64 	%rd1, %rd48;
	mov.u32 	%r1, %ctaid.x;
	mov.u32 	%r2, %ntid.x;
	mov.u32 	%r3, %tid.x;
	mad.lo.s32 	%r4, %r1, %r2, %r3;
	cvt.u64.u32 	%rd2, %r4;
	mov.u32 	%r5, %nctaid.x;
	mul.lo.s32 	%r6, %r2, %r5;
	cvt.u64.u32 	%rd3, %r6;
	shr.u64 	%rd4, %rd47, 1;
	setp.le.u64 	%p1, %rd4, %rd2;
	@%p1 bra 	$L__BB30_10;
	add.s64 	%rd49, %rd3, %rd2;
	max.u64 	%rd50, %rd4, %rd49;
	setp.lt.u64 	%p2, %rd49, %rd4;
	selp.u64 	%rd5, 1, 0, %p2;
	add.s64 	%rd51, %rd49, %rd5;
	sub.s64 	%rd6, %rd50, %rd51;
	and.b64  	%rd52, %rd6, -4294967296;
	setp.ne.s64 	%p3, %rd52, 0;
	@%p3 bra 	$L__BB30_3;
	cvt.u32.u64 	%r7, %rd3;
	cvt.u32.u64 	%r8, %rd6;
	div.u32 	%r9, %r8, %r7;
	cvt.u64.u32 	%rd74, %r9;
	bra.uni 	$L__BB30_4;
$L__BB30_3:
	div.u64 	%rd74, %rd6, %rd3;
$L__BB30_4:
	add.s64 	%rd10, %rd74, %rd5;
	and.b64  	%rd53, %rd10, 3;
	setp.eq.s64 	%p4, %rd53, 3;
	mov.u64 	%rd78, %rd2;
	@%p4 bra 	$L__BB30_7;
	shl.b64 	%rd54, %rd2, 4;
	add.s64 	%rd76, %rd1, %rd54;
	shl.b64 	%rd12, %rd3, 4;
	add.s64 	%rd55, %rd10, 1;
	and.b64  	%rd75, %rd55, 3;
	mov.u64 	%rd78, %rd2;
$L__BB30_6:
	.pragma "nounroll";
	st.global.v2.u64 	[%rd76], {%rd46, %rd46};
	add.s64 	%rd78, %rd78, %rd3;
	add.s64 	%rd76, %rd76, %rd12;
	add.s64 	%rd75, %rd75, -1;
	setp.ne.s64 	%p5, %rd75, 0;
	@%p5 bra 	$L__BB30_6;
$L__BB30_7:
	setp.lt.u64 	%p6, %rd10, 3;
	@%p6 bra 	$L__BB30_10;
	shl.b64 	%rd58, %rd3, 4;
	shl.b64 	%rd62, %rd3, 2;
$L__BB30_9:
	shl.b64 	%rd56, %rd78, 4;
	add.s64 	%rd57, %rd1, %rd56;
	st.global.v2.u64 	[%rd57], {%rd46, %rd46};
	add.s64 	%rd59, %rd57, %rd58;
	st.global.v2.u64 	[%rd59], {%rd46, %rd46};
	add.s64 	%rd60, %rd59, %rd58;
	st.global.v2.u64 	[%rd60], {%rd46, %rd46};
	add.s64 	%rd61, %rd60, %rd58;
	st.global.v2.u64 	[%rd61], {%rd46, %rd46};
	add.s64 	%rd78, %rd62, %rd78;
	setp.lt.u64 	%p7, %rd78, %rd4;
	@%p7 bra 	$L__BB30_9;
$L__BB30_10:
	cvt.u32.u64 	%r10, %rd2;
	setp.ne.s32 	%p8, %r10, 0;
	and.b64  	%rd83, %rd47, -2;
	setp.eq.s64 	%p9, %rd83, %rd47;
	or.pred  	%p10, %p8, %p9;
	@%p10 bra 	$L__BB30_23;
	add.s64 	%rd63, %rd83, 1;
	max.u64 	%rd64, %rd47, %rd63;
	sub.s64 	%rd24, %rd64, %rd83;
	or.b64  	%rd65, %rd47, 1;
	sub.s64 	%rd66, %rd64, %rd65;
	and.b64  	%rd25, %rd24, 15;
	setp.lt.u64 	%p11, %rd66, 15;
	@%p11 bra 	$L__BB30_14;
	and.b64  	%rd81, %rd24, -16;
	shl.b64 	%rd67, %rd4, 4;
	add.s64 	%rd68, %rd67, %rd1;
	add.s64 	%rd80, %rd68, 64;
$L__BB30_13:
	.pragma "nounroll";
	st.global.u64 	[%rd80+-64], %rd46;
	st.global.u64 	[%rd80+-56], %rd46;
	st.global.u64 	[%rd80+-48], %rd46;
	st.global.u64 	[%rd80+-40], %rd46;
	st.global.u64 	[%rd80+-32], %rd46;
	st.global.u64 	[%rd80+-24], %rd46;
	st.global.u64 	[%rd80+-16], %rd46;
	st.global.u64 	[%rd80+-8], %rd46;
	st.global.u64 	[%rd80], %rd46;
	st.global.u64 	[%rd80+8], %rd46;
	st.global.u64 	[%rd80+16], %rd46;
	st.global.u64 	[%rd80+24], %rd46;
	st.global.u64 	[%rd80+32], %rd46;
	st.global.u64 	[%rd80+40], %rd46;
	st.global.u64 	[%rd80+48], %rd46;
	st.global.u64 	[%rd80+56], %rd46;
	add.s64 	%rd83, %rd83, 16;
	add.s64 	%rd81, %rd81, -16;
	add.s64 	%rd80, %rd80, 128;
	setp.ne.s64 	%p12, %rd81, 0;
	@%p12 bra 	$L__BB30_13;
$L__BB30_14:
	setp.eq.s64 	%p13, %rd25, 0;
	@%p13 bra 	$L__BB30_23;
	and.b64  	%rd35, %rd24, 7;
	setp.lt.u64 	%p14, %rd25, 8;
	@%p14 bra 	$L__BB30_17;
	shl.b64 	%rd69, %rd83, 3;
	add.s64 	%rd70, %rd1, %rd69;
	st.global.u64 	[%rd70], %rd46;
	st.global.u64 	[%rd70+8], %rd46;
	st.global.u64 	[%rd70+16], %rd46;
	st.global.u64 	[%rd70+24], %rd46;
	st.global.u64 	[%rd70+32], %rd46;
	st.global.u64 	[%rd70+40], %rd46;
	st.global.u64 	[%rd70+48], %rd46;
	st.global.u64 	[%rd70+56], %rd46;
	add.s64 	%rd83, %rd83, 8;
$L__BB30_17:
	setp.eq.s64 	%p15, %rd35, 0;
	@%p15 bra 	$L__BB30_23;
	and.b64  	%rd86, %rd24, 3;
	setp.lt.u64 	%p16, %rd35, 4;
	@%p16 bra 	$L__BB30_20;
	shl.b64 	%rd71, %rd83, 3;
	add.s64 	%rd72, %rd1, %rd71;
	st.global.u64 	[%rd72], %rd46;
	st.global.u64 	[%rd72+8], %rd46;
	st.global.u64 	[%rd72+16], %rd46;
	st.global.u64 	[%rd72+24], %rd46;
	add.s64 	%rd83, %rd83, 4;
$L__BB30_20:
	setp.eq.s64 	%p17, %rd86, 0;
	@%p17 bra 	$L__BB30_23;
	shl.b64 	%rd73, %rd83, 3;
	add.s64 	%rd87, %rd1, %rd73;
$L__BB30_22:
	.pragma "nounroll";
	st.global.u64 	[%rd87], %rd46;
	add.s64 	%rd87, %rd87, 8;
	add.s64 	%rd86, %rd86, -1;
	setp.ne.s64 	%p18, %rd86, 0;
	@%p18 bra 	$L__BB30_22;
$L__BB30_23:
	ret;

}


// ===== COMPILED SASS (sm_100) =====

	.target	sm_100

	.elftype	@"ET_EXEC"


//--------------------- .note.nv.tkinfo           --------------------------
	.section	.note.nv.tkinfo,"",@"SHT_NOTE"
	.sectionflags	@"SHF_NOTE_NV_TKINFO"
	.tkinfo
        /*0018*/ 	.word	0x00000002
        /*0030*/ 	.string	""
        /*0030*/ 	.string	"ptxas"
        /*0030*/ 	.string	"Cuda compilation tools, release 13.0, V13.0.88"
        /*0030*/ 	.string	"Build cuda_13.0.r13.0/compiler.36424714_0"
        /*0030*/ 	.string	"-arch sm_100 -m 64 "



//--------------------- .note.nv.cuinfo           --------------------------
	.section	.note.nv.cuinfo,"",@"SHT_NOTE"
	.sectionflags	@"SHF_NOTE_NV_CUINFO"
        /*0018*/ 	.short	0x0002
        /*001a*/ 	.short	0x0064
        /*001c*/ 	.short	0x0082
	.zero		2


//--------------------- .nv.info                  --------------------------
	.section	.nv.info,"",@"SHT_CUDA_INFO"
	.align	4


	//----- nvinfo : EIATTR_REGCOUNT
	.align		4
        /*0000*/ 	.byte	0x04, 0x2f
        /*0002*/ 	.short	(.L_1 - .L_0)
	.align		4
.L_0:
        /*0004*/ 	.word	index@(fill_f16_vec2)
        /*0008*/ 	.word	0x00000016


	//----- nvinfo : EIATTR_FRAME_SIZE
	.align		4
.L_1:
        /*000c*/ 	.byte	0x04, 0x11
        /*000e*/ 	.short	(.L_3 - .L_2)
	.align		4
.L_2:
        /*0010*/ 	.word	index@($__internal_30_$__cuda_sm20_div_u64)
        /*0014*/ 	.word	0x00000000


	//----- nvinfo : EIATTR_FRAME_SIZE
	.align		4
.L_3:
        /*0018*/ 	.byte	0x04, 0x11
        /*001a*/ 	.short	(.L_5 - .L_4)
	.align		4
.L_4:
        /*001c*/ 	.word	index@(fill_f16_vec2)
        /*0020*/ 	.word	0x00000000


	//----- nvinfo : EIATTR_REGCOUNT
	.align		4
.L_5:
        /*0024*/ 	.byte	0x04, 0x2f
        /*0026*/ 	.short	(.L_7 - .L_6)
	.align		4
.L_6:
        /*0028*/ 	.word	index@(fill_f32_vec4)
        /*002c*/ 	.word	0x00000020


	//----- nvinfo : EIATTR_FRAME_SIZE
	.align		4
.L_7:
        /*0030*/ 	.byte	0x04, 0x11
        /*0032*/ 	.short	(.L_9 - .L_8)
	.align		4
.L_8:
        /*0034*/ 	.word	index@($__internal_29_$__cuda_sm20_div_u64)
        /*0038*/ 	.word	0x00000000


	//----- nvinfo : EIATTR_FRAME_SIZE
	.align		4
.L_9:
        /*003c*/ 	.byte	0x04, 0x11
        /*003e*/ 	.short	(.L_11 - .L_10)
	.align		4
.L_10:
        /*0040*/ 	.word	index@(fill_f32_vec4)
        /*0044*/ 	.word	0x00000000


	//----- nvinfo : EIATTR_REGCOUNT
	.align		4
.L_11:
        /*0048*/ 	.byte	0x04, 0x2f
        /*004a*/ 	.short	(.L_13 - .L_12)
	.align		4
.L_12:
        /*004c*/ 	.word	index@(fill_f32_vec3)
        /*0050*/ 	.word	0x00000016


	//----- nvinfo : EIATTR_FRAME_SIZE
	.align		4
.L_13:
        /*0054*/ 	.byte	0x04, 0x11
        /*0056*/ 	.short	(.L_15 - .L_14)
	.align		4
.L_14:
        /*0058*/ 	.word	index@($__internal_28_$__cuda_sm20_div_u64)
        /*005c*/ 	.word	0x00000000


	//----- nvinfo : EIATTR_FRAME_SIZE
	.align		4
.L_15:
        /*0060*/ 	.byte	0x04, 0x11
        /*0062*/ 	.short	(.L_17 - .L_16)
	.align		4
.L_16:
        /*0064*/ 	.word	index@(fill_f32_vec3)
        /*0068*/ 	.word	0x00000000


	//----- nvinfo : EIATTR_REGCOUNT
	.align		4
.L_17:
        /*006c*/ 	.byte	0x04, 0x2f
        /*006e*/ 	.short	(.L_19 - .L_18)
	.align		4
.L_18:
        /*0070*/ 	.word	index@(fill_f32_vec2)
        /*0074*/ 	.word	0x0000001c


	//----- nvinfo : EIATTR_FRAME_SIZE
	.align		4
.L_19:
        /*0078*/ 	.byte	0x04, 0x11
        /*007a*/ 	.short	(.L_21 - .L_20)
	.align		4
.L_20:
        /*007c*/ 	.word	index@($__internal_27_$__cuda_sm20_div_u64)
        /*0080*/ 	.word	0x00000000


	//----- nvinfo : EIATTR_FRAME_SIZE
	.align		4
.L_21:
        /*0084*/ 	.byte	0x04, 0x11
        /*0086*/ 	.short	(.L_23 - .L_22)
	.align		4
.L_22:
        /*0088*/ 	.word	index@(fill_f32_vec2)
        /*008c*/ 	.word	0x00000000


	//----- nvinfo : EIATTR_REGCOUNT
	.align		4
.L_23:
        /*0090*/ 	.byte	0x04, 0x2f
        /*0092*/ 	.short	(.L_25 - .L_24)
	.align		4
.L_24:
        /*0094*/ 	.word	index@(fill_f64_vec4)
        /*0098*/ 	.word	0x0000001e


	//----- nvinfo : EIATTR_FRAME_SIZE
	.align		4
.L_25:
        /*009c*/ 	.byte	0x04, 0x11
        /*009e*/ 	.short	(.L_27 - .L_26)
	.align		4
.L_26:
        /*00a0*/ 	.word	index@($__internal_26_$__cuda_sm20_div_u64)
        /*00a4*/ 	.word	0x00000000


	//----- nvinfo : EIATTR_FRAME_SIZE
	.align		4
.L_27:
        /*00a8*/ 	.byte	0x04, 0x11
        /*00aa*/ 	.short	(.L_29 - .L_28)
	.align		4
.L_28:
        /*00ac*/ 	.word	index@(fill_f64_vec4)
        /*00b0*/ 	.word	0x00000000


	//----- nvinfo : EIATTR_REGCOUNT
	.align		4
.L_29:
        /*00b4*/ 	.byte	0x04, 0x2f
        /*00b6*/ 	.short	(.L_31 - .L_30)
	.align		4
.L_30:
        /*00b8*/ 	.word	index@(fill_f64_vec3)
        /*00bc*/ 	.word	0x00000016


	//----- nvinfo : EIATTR_FRAME_SIZE
	.align		4
.L_31:
        /*00c0*/ 	.byte	0x04, 0x11
        /*00c2*/ 	.short	(.L_33 - .L_32)
	.align		4
.L_32:
        /*00c4*/ 	.word	index@($__internal_25_$__cuda_sm20_div_u64)
        /*00c8*/ 	.word	0x00000000


	//----- nvinfo : EIATTR_FRAME_SIZE
	.align		4
.L_33:
        /*00cc*/ 	.byte	0x04, 0x11
        /*00ce*/ 	.short	(.L_35 - .L_34)
	.align		4
.L_34:
        /*00d0*/ 	.word	index@(fill_f64_vec3)
        /*00d4*/ 	.word	0x00000000


	//----- nvinfo : EIATTR_REGCOUNT
	.align		4
.L_35:
        /*00d8*/ 	.byte	0x04, 0x2f
        /*00da*/ 	.short	(.L_37 - .L_36)
	.align		4
.L_36:
        /*00dc*/ 	.word	index@(fill_f64_vec2)
        /*00e0*/ 	.word	0x00000020


	//----- nvinfo : EIATTR_FRAME_SIZE
	.align		4
.L_37:
        /*00e4*/ 	.byte	0x04, 0x11
        /*00e6*/ 	.short	(.L_39 - .L_38)
	.align		4
.L_38:
        /*00e8*/ 	.word	index@($__internal_24_$__cuda_sm20_div_u64)
        /*00ec*/ 	.word	0x00000000


	//----- nvinfo : EIATTR_FRAME_SIZE
	.align		4
.L_39:
        /*00f0*/ 	.byte	0x04, 0x11
        /*00f2*/ 	.short	(.L_41 - .L_40)
	.align		4
.L_40:
        /*00f4*/ 	.word	index@(fill_f64_vec2)
        /*00f8*/ 	.word	0x00000000


	//----- nvinfo : EIATTR_REGCOUNT
	.align		4
.L_41:
        /*00fc*/ 	.byte	0x04, 0x2f
        /*00fe*/ 	.short	(.L_43 - .L_42)
	.align		4
.L_42:
        /*0100*/ 	.word	index@(fill_i8_vec4)
        /*0104*/ 	.word	0x00000016


	//----- nvinfo : EIATTR_FRAME_SIZE
	.align		4
.L_43:
        /*0108*/ 	.byte	0x04, 0x11
        /*010a*/ 	.short	(.L_45 - .L_44)
	.align		4
.L_44:
        /*010c*/ 	.word	index@($__internal_23_$__cuda_sm20_div_u64)
        /*0110*/ 	.word	0x00000000


	//----- nvinfo : EIATTR_FRAME_SIZE
	.align		4
.L_45:
        /*0114*/ 	.byte	0x04, 0x11
        /*0116*/ 	.short	(.L_47 - .L_46)
	.align		4
.L_46:
        /*0118*/ 	.word	index@(fill_i8_vec4)
        /*011c*/ 	.word	0x00000000


	//----- nvinfo : EIATTR_REGCOUNT
	.align		4
.L_47:
        /*0120*/ 	.byte	0x04, 0x2f
        /*0122*/ 	.short	(.L_49 - .L_48)
	.align		4
.L_48:
        /*0124*/ 	.word	index@(fill_i8_vec3)
        /*0128*/ 	.word	0x00000016


	//----- nvinfo : EIATTR_FRAME_SIZE
	.align		4
.L_49:
        /*012c*/ 	.byte	0x04, 0x11
        /*012e*/ 	.short	(.L_51 - .L_50)
	.align		4
.L_50:
        /*0130*/ 	.word	index@($__internal_22_$__cuda_sm20_div_u64)
        /*0134*/ 	.word	0x00000000


	//----- nvinfo : EIATTR_FRAME_SIZE
	.align		4
.L_51:
        /*0138*/ 	.byte	0x04, 0x11
        /*013a*/ 	.short	(.L_53 - .L_52)
	.align		4
.L_52:
        /*013c*/ 	.word	index@(fill_i8_vec3)
        /*0140*/ 	.word	0x00000000


	//----- nvinfo : EIATTR_REGCOUNT
	.align		4
.L_53:
        /*0144*/ 	.byte	0x04, 0x2f
        /*0146*/ 	.short	(.L_55 - .L_54)
	.align		4
.L_54:
        /*0148*/ 	.word	index@(fill_i8_vec2)
        /*014c*/ 	.word	0x00000018


	//----- nvinfo : EIATTR_FRAME_SIZE
	.align		4
.L_55:
        /*0150*/ 	.byte	0x04, 0x11
        /*0152*/ 	.short	(.L_57 - .L_56)
	.align		4
.L_56:
        /*0154*/ 	.word	index@($__internal_21_$__cuda_sm20_div_u64)
        /*0158*/ 	.word	0x00000000


	//----- nvinfo : EIATTR_FRAME_SIZE
	.align		4
.L_57:
        /*015c*/ 	.byte	0x04, 0x11
        /*015e*/ 	.short	(.L_59 - .L_58)
	.align		4
.L_58:
        /*0160*/ 	.word	index@(fill_i8_vec2)
        /*0164*/ 	.word	0x00000000


	//----- nvinfo : EIATTR_REGCOUNT
	.align		4
.L_59:
        /*0168*/ 	.byte	0x04, 0x2f
        /*016a*/ 	.short	(.L_61 - .L_60)
	.align		4
.L_60:
        /*016c*/ 	.word	index@(fill_i16_vec4)
        /*0170*/ 	.word	0x0000001e


	//----- nvinfo : EIATTR_FRAME_SIZE
	.align		4
.L_61:
        /*0174*/ 	.byte	0x04, 0x11
        /*0176*/ 	.short	(.L_63 - .L_62)
	.align		4
.L_62:
        /*0178*/ 	.word	index@($__internal_20_$__cuda_sm20_div_u64)
        /*017c*/ 	.word	0x00000000


	//----- nvinfo : EIATTR_FRAME_SIZE
	.align		4
.L_63:
        /*0180*/ 	.byte	0x04, 0x11
        /*0182*/ 	.short	(.L_65 - .L_64)
	.align		4
.L_64:
        /*0184*/ 	.word	index@(fill_i16_vec4)
        /*0188*/ 	.word	0x00000000


	//----- nvinfo : EIATTR_REGCOUNT
	.align		4
.L_65:
        /*018c*/ 	.byte	0x04, 0x2f
        /*018e*/ 	.short	(.L_67 - .L_66)
	.align		4
.L_66:
        /*0190*/ 	.word	index@(fill_i16_vec3)
        /*0194*/ 	.word	0x00000016


	//----- nvinfo : EIATTR_FRAME_SIZE
	.align		4
.L_67:
        /*0198*/ 	.byte	0x04, 0x11
        /*019a*/ 	.short	(.L_69 - .L_68)
	.align		4
.L_68:
        /*019c*/ 	.word	index@($__internal_19_$__cuda_sm20_div_u64)
        /*01a0*/ 	.word	0x00000000


	//----- nvinfo : EIATTR_FRAME_SIZE
	.align		4
.L_69:
        /*01a4*/ 	.byte	0x04, 0x11
        /*01a6*/ 	.short	(.L_71 - .L_70)
	.align		4
.L_70:
        /*01a8*/ 	.word	index@(fill_i16_vec3)
        /*01ac*/ 	.word	0x00000000


	//----- nvinfo : EIATTR_REGCOUNT
	.align		4
.L_71:
        /*01b0*/ 	.byte	0x04, 0x2f
        /*01b2*/ 	.short	(.L_73 - .L_72)
	.align		4
.L_72:
        /*01b4*/ 	.word	index@(fill_i16_vec2)
        /*01b8*/ 	.word	0x00000016


	//----- nvinfo : EIATTR_FRAME_SIZE
	.align		4
.L_73:
        /*01bc*/ 	.byte	0x04, 0x11
        /*01be*/ 	.short	(.L_75 - .L_74)
	.align		4
.L_74:
        /*01c0*/ 	.word	index@($__internal_18_$__cuda_sm20_div_u64)
        /*01c4*/ 	.word	0x00000000


	//----- nvinfo : EIATTR_FRAME_SIZE
	.align		4
.L_75:
        /*01c8*/ 	.byte	0x04, 0x11
        /*01ca*/ 	.short	(.L_77 - .L_76)
	.align		4
.L_76:
        /*01cc*/ 	.word	index@(fill_i16_vec2)
        /*01d0*/ 	.word	0x00000000


	//----- nvinfo : EIATTR_REGCOUNT
	.align		4
.L_77:
        /*01d4*/ 	.byte	0x04, 0x2f
        /*01d6*/ 	.short	(.L_79 - .L_78)
	.align		4
.L_78:
        /*01d8*/ 	.word	index@(fill_i32_vec4)
        /*01dc*/ 	.word	0x00000020


	//----- nvinfo : EIATTR_FRAME_SIZE
	.align		4
.L_79:
        /*01e0*/ 	.byte	0x04, 0x11
        /*01e2*/ 	.short	(.L_81 - .L_80)
	.align		4
.L_80:
        /*01e4*/ 	.word	index@($__internal_17_$__cuda_sm20_div_u64)
        /*01e8*/ 	.word	0x00000000


	//----- nvinfo : EIATTR_FRAME_SIZE
	.align		4
.L_81:
        /*01ec*/ 	.byte	0x04, 0x11
        /*01ee*/ 	.short	(.L_83 - .L_82)
	.align		4
.L_82:
        /*01f0*/ 	.word	index@(fill_i32_vec4)
        /*01f4*/ 	.word	0x00000000


	//----- nvinfo : EIATTR_REGCOUNT
	.align		4
.L_83:
        /*01f8*/ 	.byte	0x04, 0x2f
        /*01fa*/ 	.short	(.L_85 - .L_84)
	.align		4
.L_84:
        /*01fc*/ 	.word	index@(fill_i32_vec3)
        /*0200*/ 	.word	0x00000016


	//----- nvinfo : EIATTR_FRAME_SIZE
	.align		4
.L_85:
        /*0204*/ 	.byte	0x04, 0x11
        /*0206*/ 	.short	(.L_87 - .L_86)
	.align		4
.L_86:
        /*0208*/ 	.word	index@($__internal_16_$__cuda_sm20_div_u64)
        /*020c*/ 	.word	0x00000000


	//----- nvinfo : EIATTR_FRAME_SIZE
	.align		4
.L_87:
        /*0210*/ 	.byte	0x04, 0x11
        /*0212*/ 	.short	(.L_89 - .L_88)
	.align		4
.L_88:
        /*0214*/ 	.word	index@(fill_i32_vec3)
        /*0218*/ 	.word	0x00000000


	//----- nvinfo : EIATTR_REGCOUNT
	.align		4
.L_89:
        /*021c*/ 	.byte	0x04, 0x2f
        /*021e*/ 	.short	(.L_91 - .L_90)
	.align		4
.L_90:
        /*0220*/ 	.word	index@(fill_i32_vec2)
        /*0224*/ 	.word	0x0000001c


	//----- nvinfo : EIATTR_FRAME_SIZE
	.align		4
.L_91:
        /*0228*/ 	.byte	0x04, 0x11
        /*022a*/ 	.short	(.L_93 - .L_92)
	.align		4
.L_92:
        /*022c*/ 	.word	index@($__internal_15_$__cuda_sm20_div_u64)
        /*0230*/ 	.word	0x00000000


	//----- nvinfo : EIATTR_FRAME_SIZE
	.align		4
.L_93:
        /*0234*/ 	.byte	0x04, 0x11
        /*0236*/ 	.short	(.L_95 - .L_94)
	.align		4
.L_94:
        /*0238*/ 	.word	index@(fill_i32_vec2)
        /*023c*/ 	.word	0x00000000


	//----- nvinfo : EIATTR_REGCOUNT
	.align		4
.L_95:
        /*0240*/ 	.byte	0x04, 0x2f
        /*0242*/ 	.short	(.L_97 - .L_96)
	.align		4
.L_96:
        /*0244*/ 	.word	index@(fill_i64_vec4)
        /*0248*/ 	.word	0x0000001e


	//----- nvinfo : EIATTR_FRAME_SIZE
	.align		4
.L_97:
        /*024c*/ 	.byte	0x04, 0x11
        /*024e*/ 	.short	(.L_99 - .L_98)
	.align		4
.L_98:
        /*0250*/ 	.word	index@($__internal_14_$__cuda_sm20_div_u64)
        /*0254*/ 	.word	0x00000000


	//----- nvinfo : EIATTR_FRAME_SIZE
	.align		4
.L_99:
        /*0258*/ 	.byte	0x04, 0x11
        /*025a*/ 	.short	(.L_101 - .L_100)
	.align		4
.L_100:
        /*025c*/ 	.word	index@(fill_i64_vec4)
        /*0260*/ 	.word	0x00000000


	//----- nvinfo : EIATTR_REGCOUNT
	.align		4
.L_101:
        /*0264*/ 	.byte	0x04, 0x2f
        /*0266*/ 	.short	(.L_103 - .L_102)
	.align		4
.L_102:
        /*0268*/ 	.word	index@(fill_i64_vec3)
        /*026c*/ 	.word	0x00000016


	//----- nvinfo : EIATTR_FRAME_SIZE
	.align		4
.L_103:
        /*0270*/ 	.byte	0x04, 0x11
        /*0272*/ 	.short	(.L_105 - .L_104)
	.align		4
.L_104:
        /*0274*/ 	.word	index@($__internal_13_$__cuda_sm20_div_u64)
        /*0278*/ 	.word	0x00000000


	//----- nvinfo : EIATTR_FRAME_SIZE
	.align		4
.L_105:
        /*027c*/ 	.byte	0x04, 0x11
        /*027e*/ 	.short	(.L_107 - .L_106)
	.align		4
.L_106:
        /*0280*/ 	.word	index@(fill_i64_vec3)
        /*0284*/ 	.word	0x00000000


	//----- nvinfo : EIATTR_REGCOUNT
	.align		4
.L_107:
        /*0288*/ 	.byte	0x04, 0x2f
        /*028a*/ 	.short	(.L_109 - .L_108)
	.align		4
.L_108:
        /*028c*/ 	.word	index@(fill_i64_vec2)
        /*0290*/ 	.word	0x00000020


	//----- nvinfo : EIATTR_FRAME_SIZE
	.align		4
.L_109:
        /*0294*/ 	.byte	0x04, 0x11
        /*0296*/ 	.short	(.L_111 - .L_110)
	.align		4
.L_110:
        /*0298*/ 	.word	index@($__internal_12_$__cuda_sm20_div_u64)
        /*029c*/ 	.word	0x00000000


	//----- nvinfo : EIATTR_FRAME_SIZE
	.align		4
.L_111:
        /*02a0*/ 	.byte	0x04, 0x11
        /*02a2*/ 	.short	(.L_113 - .L_112)
	.align		4
.L_112:
        /*02a4*/ 	.word	index@(fill_i64_vec2)
        /*02a8*/ 	.word	0x00000000


	//----- nvinfo : EIATTR_REGCOUNT
	.align		4
.L_113:
        /*02ac*/ 	.byte	0x04, 0x2f
        /*02ae*/ 	.short	(.L_115 - .L_114)
	.align		4
.L_114:
        /*02b0*/ 	.word	index@(fill_u8_vec4)
        /*02b4*/ 	.word	0x00000016


	//----- nvinfo : EIATTR_FRAME_SIZE
	.align		4
.L_115:
        /*02b8*/ 	.byte	0x04, 0x11
        /*02ba*/ 	.short	(.L_117 - .L_116)
	.align		4
.L_116:
        /*02bc*/ 	.word	index@($__internal_11_$__cuda_sm20_div_u64)
        /*02c0*/ 	.word	0x00000000


	//----- nvinfo : EIATTR_FRAME_SIZE
	.align		4
.L_117:
        /*02c4*/ 	.byte	0x04, 0x11
        /*02c6*/ 	.short	(.L_119 - .L_118)
	.align		4
.L_118:
        /*02c8*/ 	.word	index@(fill_u8_vec4)
        /*02cc*/ 	.word	0x00000000


	//----- nvinfo : EIATTR_REGCOUNT
	.align		4
.L_119:
        /*02d0*/ 	.byte	0x04, 0x2f
        /*02d2*/ 	.short	(.L_121 - .L_120)
	.align		4
.L_120:
        /*02d4*/ 	.word	index@(fill_u8_vec3)
        /*02d8*/ 	.word	0x00000016


	//----- nvinfo : EIATTR_FRAME_SIZE
	.align		4
.L_121:
        /*02dc*/ 	.byte	0x04, 0x11
        /*02de*/ 	.short	(.L_123 - .L_122)
	.align		4
.L_122:
        /*02e0*/ 	.word	index@($__internal_10_$__cuda_sm20_div_u64)
        /*02e4*/ 	.word	0x00000000


	//----- nvinfo : EIATTR_FRAME_SIZE
	.align		4
.L_123:
        /*02e8*/ 	.byte	0x04, 0x11
        /*02ea*/ 	.short	(.L_125 - .L_124)
	.align		4
.L_124:
        /*02ec*/ 	.word	index@(fill_u8_vec3)
        /*02f0*/ 	.word	0x00000000


	//----- nvinfo : EIATTR_REGCOUNT
	.align		4
.L_125:
        /*02f4*/ 	.byte	0x04, 0x2f
        /*02f6*/ 	.short	(.L_127 - .L_126)
	.align		4
.L_126:
        /*02f8*/ 	.word	index@(fill_u8_vec2)
        /*02fc*/ 	.word	0x00000018


	//----- nvinfo : EIATTR_FRAME_SIZE
	.align		4
.L_127:
        /*0300*/ 	.byte	0x04, 0x11
        /*0302*/ 	.short	(.L_129 - .L_128)
	.align		4
.L_128:
        /*0304*/ 	.word	index@($__internal_9_$__cuda_sm20_div_u64)
        /*0308*/ 	.word	0x00000000


	//----- nvinfo : EIATTR_FRAME_SIZE
	.align		4
.L_129:
        /*030c*/ 	.byte	0x04, 0x11
        /*030e*/ 	.short	(.L_131 - .L_130)
	.align		4
.L_130:
        /*0310*/ 	.word	index@(fill_u8_vec2)
        /*0314*/ 	.word	0x00000000


	//----- nvinfo : EIATTR_REGCOUNT
	.align		4
.L_131:
        /*0318*/ 	.byte	0x04, 0x2f
        /*031a*/ 	.short	(.L_133 - .L_132)
	.align		4
.L_132:
        /*031c*/ 	.word	index@(fill_u16_vec4)
        /*0320*/ 	.word	0x0000001e


	//----- nvinfo : EIATTR_FRAME_SIZE
	.align		4
.L_133:
        /*0324*/ 	.byte	0x04, 0x11
        /*0326*/ 	.short	(.L_135 - .L_134)
	.align		4
.L_134:
        /*0328*/ 	.word	index@($__internal_8_$__cuda_sm20_div_u64)
        /*032c*/ 	.word	0x00000000


	//----- nvinfo : EIATTR_FRAME_SIZE
	.align		4
.L_135:
        /*0330*/ 	.byte	0x04, 0x11
        /*0332*/ 	.short	(.L_137 - .L_136)
	.align		4
.L_136:
        /*0334*/ 	.word	index@(fill_u16_vec4)
        /*0338*/ 	.word	0x00000000


	//----- nvinfo : EIATTR_REGCOUNT
	.align		4
.L_137:
        /*033c*/ 	.byte	0x04, 0x2f
        /*033e*/ 	.short	(.L_139 - .L_138)
	.align		4
.L_138:
        /*0340*/ 	.word	index@(fill_u16_vec3)
        /*0344*/ 	.word	0x00000016


	//----- nvinfo : EIATTR_FRAME_SIZE
	.align		4
.L_139:
        /*0348*/ 	.byte	0x04, 0x11
        /*034a*/ 	.short	(.L_141 - .L_140)
	.align		4
.L_140:
        /*034c*/ 	.word	index@($__internal_7_$__cuda_sm20_div_u64)
        /*0350*/ 	.word	0x00000000


	//----- nvinfo : EIATTR_FRAME_SIZE
	.align		4
.L_141:
        /*0354*/ 	.byte	0x04, 0x11
        /*0356*/ 	.short	(.L_143 - .L_142)
	.align		4
.L_142:
        /*0358*/ 	.word	index@(fill_u16_vec3)
        /*035c*/ 	.word	0x00000000


	//----- nvinfo : EIATTR_REGCOUNT
	.align		4
.L_143:
        /*0360*/ 	.byte	0x04, 0x2f
        /*0362*/ 	.short	(.L_145 - .L_144)
	.align		4
.L_144:
        /*0364*/ 	.word	index@(fill_u16_vec2)
        /*0368*/ 	.word	0x00000016


	//----- nvinfo : EIATTR_FRAME_SIZE
	.align		4
.L_145:
        /*036c*/ 	.byte	0x04, 0x11
        /*036e*/ 	.short	(.L_147 - .L_146)
	.align		4
.L_146:
        /*0370*/ 	.word	index@($__internal_6_$__cuda_sm20_div_u64)
        /*0374*/ 	.word	0x00000000


	//----- nvinfo : EIATTR_FRAME_SIZE
	.align		4
.L_147:
        /*0378*/ 	.byte	0x04, 0x11
        /*037a*/ 	.short	(.L_149 - .L_148)
	.align		4
.L_148:
        /*037c*/ 	.word	index@(fill_u16_vec2)
        /*0380*/ 	.word	0x00000000


	//----- nvinfo : EIATTR_REGCOUNT
	.align		4
.L_149:
        /*0384*/ 	.byte	0x04, 0x2f
        /*0386*/ 	.short	(.L_151 - .L_150)
	.align		4
.L_150:
        /*0388*/ 	.word	index@(fill_u32_vec4)
        /*038c*/ 	.word	0x00000020


	//----- nvinfo : EIATTR_FRAME_SIZE
	.align		4
.L_151:
        /*0390*/ 	.byte	0x04, 0x11
        /*0392*/ 	.short	(.L_153 - .L_152)
	.align		4
.L_152:
        /*0394*/ 	.word	index@($__internal_5_$__cuda_sm20_div_u64)
        /*0398*/ 	.word	0x00000000


	//----- nvinfo : EIATTR_FRAME_SIZE
	.align		4
.L_153:
        /*039c*/ 	.byte	0x04, 0x11
        /*039e*/ 	.short	(.L_155 - .L_154)
	.align		4
.L_154:
        /*03a0*/ 	.word	index@(fill_u32_vec4)
        /*03a4*/ 	.word	0x00000000


	//----- nvinfo : EIATTR_REGCOUNT
	.align		4
.L_155:
        /*03a8*/ 	.byte	0x04, 0x2f
        /*03aa*/ 	.short	(.L_157 - .L_156)
	.align		4
.L_156:
        /*03ac*/ 	.word	index@(fill_u32_vec3)
        /*03b0*/ 	.word	0x00000016


	//----- nvinfo : EIATTR_FRAME_SIZE
	.align		4
.L_157:
        /*03b4*/ 	.byte	0x04, 0x11
        /*03b6*/ 	.short	(.L_159 - .L_158)
	.align		4
.L_158:
        /*03b8*/ 	.word	index@($__internal_4_$__cuda_sm20_div_u64)
        /*03bc*/ 	.word	0x00000000


	//----- nvinfo : EIATTR_FRAME_SIZE
	.align		4
.L_159:
        /*03c0*/ 	.byte	0x04, 0x11
        /*03c2*/ 	.short	(.L_161 - .L_160)
	.align		4
.L_160:
        /*03c4*/ 	.word	index@(fill_u32_vec3)
        /*03c8*/ 	.word	0x00000000


	//----- nvinfo : EIATTR_REGCOUNT
	.align		4
.L_161:
        /*03cc*/ 	.byte	0x04, 0x2f
        /*03ce*/ 	.short	(.L_163 - .L_162)
	.align		4
.L_162:
        /*03d0*/ 	.word	index@(fill_u32_vec2)
        /*03d4*/ 	.word	0x0000001c


	//----- nvinfo : EIATTR_FRAME_SIZE
	.align		4
.L_163:
        /*03d8*/ 	.byte	0x04, 0x11
        /*03da*/ 	.short	(.L_165 - .L_164)
	.align		4
.L_164:
        /*03dc*/ 	.word	index@($__internal_3_$__cuda_sm20_div_u64)
        /*03e0*/ 	.word	0x00000000


	//----- nvinfo : EIATTR_FRAME_SIZE
	.align		4
.L_165:
        /*03e4*/ 	.byte	0x04, 0x11
        /*03e6*/ 	.short	(.L_167 - .L_166)
	.align		4
.L_166:
        /*03e8*/ 	.word	index@(fill_u32_vec2)
        /*03ec*/ 	.word	0x00000000


	//----- nvinfo : EIATTR_REGCOUNT
	.align		4
.L_167:
        /*03f0*/ 	.byte	0x04, 0x2f
        /*03f2*/ 	.short	(.L_169 - .L_168)
	.align		4
.L_168:
        /*03f4*/ 	.word	index@(fill_u64_vec4)
        /*03f8*/ 	.word	0x0000001e


	//----- nvinfo : EIATTR_FRAME_SIZE
	.align		4
.L_169:
        /*03fc*/ 	.byte	0x04, 0x11
        /*03fe*/ 	.short	(.L_171 - .L_170)
	.align		4
.L_170:
        /*0400*/ 	.word	index@($__internal_2_$__cuda_sm20_div_u64)
        /*0404*/ 	.word	0x00000000


	//----- nvinfo : EIATTR_FRAME_SIZE
	.align		4
.L_171:
        /*0408*/ 	.byte	0x04, 0x11
        /*040a*/ 	.short	(.L_173 - .L_172)
	.align		4
.L_172:
        /*040c*/ 	.word	index@(fill_u64_vec4)
        /*0410*/ 	.word	0x00000000


	//----- nvinfo : EIATTR_REGCOUNT
	.align		4
.L_173:
        /*0414*/ 	.byte	0x04, 0x2f
        /*0416*/ 	.short	(.L_175 - .L_174)
	.align		4
.L_174:
        /*0418*/ 	.word	index@(fill_u64_vec3)
        /*041c*/ 	.word	0x00000016


	//----- nvinfo : EIATTR_FRAME_SIZE
	.align		4
.L_175:
        /*0420*/ 	.byte	0x04, 0x11
        /*0422*/ 	.short	(.L_177 - .L_176)
	.align		4
.L_176:
        /*0424*/ 	.word	index@($__internal_1_$__cuda_sm20_div_u64)
        /*0428*/ 	.word	0x00000000


	//----- nvinfo : EIATTR_FRAME_SIZE
	.align		4
.L_177:
        /*042c*/ 	.byte	0x04, 0x11
        /*042e*/ 	.short	(.L_179 - .L_178)
	.align		4
.L_178:
        /*0430*/ 	.word	index@(fill_u64_vec3)
        /*0434*/ 	.word	0x00000000


	//----- nvinfo : EIATTR_REGCOUNT
	.align		4
.L_179:
        /*0438*/ 	.byte	0x04, 0x2f
        /*043a*/ 	.short	(.L_181 - .L_180)
	.align		4
.L_180:
        /*043c*/ 	.word	index@(fill_u64_vec2)
        /*0440*/ 	.word	0x00000020


	//----- nvinfo : EIATTR_FRAME_SIZE
	.align		4
.L_181:
        /*0444*/ 	.byte	0x04, 0x11
        /*0446*/ 	.short	(.L_183 - .L_182)
	.align		4
.L_182:
        /*0448*/ 	.word	index@($__internal_0_$__cuda_sm20_div_u64)
        /*044c*/ 	.word	0x00000000


	//----- nvinfo : EIATTR_FRAME_SIZE
	.align		4
.L_183:
        /*0450*/ 	.byte	0x04, 0x11
        /*0452*/ 	.short	(.L_185 - .L_184)
	.align		4
.L_184:
        /*0454*/ 	.word	index@(fill_u64_vec2)
        /*0458*/ 	.word	0x00000000


	//----- nvinfo : EIATTR_MIN_STACK_SIZE
	.align		4
.L_185:
        /*045c*/ 	.byte	0x04, 0x12
        /*045e*/ 	.short	(.L_187 - .L_186)
	.align		4
.L_186:
        /*0460*/ 	.word	index@(fill_u64_vec2)
        /*0464*/ 	.word	0x00000000


	//----- nvinfo : EIATTR_MIN_STACK_SIZE
	.align		4
.L_187:
        /*0468*/ 	.byte	0x04, 0x12
        /*046a*/ 	.short	(.L_189 - .L_188)
	.align		4
.L_188:
        /*046c*/ 	.word	index@(fill_u64_vec3)
        /*0470*/ 	.word	0x00000000


	//----- nvinfo : EIATTR_MIN_STACK_SIZE
	.align		4
.L_189:
        /*0474*/ 	.byte	0x04, 0x12
        /*0476*/ 	.short	(.L_191 - .L_190)
	.align		4
.L_190:
        /*0478*/ 	.word	index@(fill_u64_vec4)
        /*047c*/ 	.word	0x00000000


	//----- nvinfo : EIATTR_MIN_STACK_SIZE
	.align		4
.L_191:
        /*0480*/ 	.byte	0x04, 0x12
        /*0482*/ 	.short	(.L_193 - .L_192)
	.align		4
.L_192:
        /*0484*/ 	.word	index@(fill_u32_vec2)
        /*0488*/ 	.word	0x00000000


	//----- nvinfo : EIATTR_MIN_STACK_SIZE
	.align		4
.L_193:
        /*048c*/ 	.byte	0x04, 0x12
        /*048e*/ 	.short	(.L_195 - .L_194)
	.align		4
.L_194:
        /*0490*/ 	.word	index@(fill_u32_vec3)
        /*0494*/ 	.word	0x00000000


	//----- nvinfo : EIATTR_MIN_STACK_SIZE
	.align		4
.L_195:
        /*0498*/ 	.byte	0x04, 0x12
        /*049a*/ 	.short	(.L_197 - .L_196)
	.align		4
.L_196:
        /*049c*/ 	.word	index@(fill_u32_vec4)
        /*04a0*/ 	.word	0x00000000


	//----- nvinfo : EIATTR_MIN_STACK_SIZE
	.align		4
.L_197:
        /*04a4*/ 	.byte	0x04, 0x12
        /*04a6*/ 	.short	(.L_199 - .L_198)
	.align		4
.L_198:
        /*04a8*/ 	.word	index@(fill_u16_vec2)
        /*04ac*/ 	.word	0x00000000


	//----- nvinfo : EIATTR_MIN_STACK_SIZE
	.align		4
.L_199:
        /*04b0*/ 	.byte	0x04, 0x12
        /*04b2*/ 	.short	(.L_201 - .L_200)
	.align		4
.L_200:
        /*04b4*/ 	.word	index@(fill_u16_vec3)
        /*04b8*/ 	.word	0x00000000


	//----- nvinfo : EIATTR_MIN_STACK_SIZE
	.align		4
.L_201:
        /*04bc*/ 	.byte	0x04, 0x12
        /*04be*/ 	.short	(.L_203 - .L_202)
	.align		4
.L_202:
        /*04c0*/ 	.word	index@(fill_u16_vec4)
        /*04c4*/ 	.word	0x00000000


	//----- nvinfo : EIATTR_MIN_STACK_SIZE
	.align		4
.L_203:
        /*04c8*/ 	.byte	0x04, 0x12
        /*04ca*/ 	.short	(.L_205 - .L_204)
	.align		4
.L_204:
        /*04cc*/ 	.word	index@(fill_u8_vec2)
        /*04d0*/ 	.word	0x00000000


	//----- nvinfo : EIATTR_MIN_STACK_SIZE
	.align		4
.L_205:
        /*04d4*/ 	.byte	0x04, 0x12
        /*04d6*/ 	.short	(.L_207 - .L_206)
	.align		4
.L_206:
        /*04d8*/ 	.word	index@(fill_u8_vec3)
        /*04dc*/ 	.word	0x00000000


	//----- nvinfo : EIATTR_MIN_STACK_SIZE
	.align		4
.L_207:
        /*04e0*/ 	.byte	0x04, 0x12
        /*04e2*/ 	.short	(.L_209 - .L_208)
	.align		4
.L_208:
        /*04e4*/ 	.word	index@(fill_u8_vec4)
        /*04e8*/ 	.word	0x00000000


	//----- nvinfo : EIATTR_MIN_STACK_SIZE
	.align		4
.L_209:
        /*04ec*/ 	.byte	0x04, 0x12
        /*04ee*/ 	.short	(.L_211 - .L_210)
	.align		4
.L_210:
        /*04f0*/ 	.word	index@(fill_i64_vec2)
        /*04f4*/ 	.word	0x00000000


	//----- nvinfo : EIATTR_MIN_STACK_SIZE
	.align		4
.L_211:
        /*04f8*/ 	.byte	0x04, 0x12
        /*04fa*/ 	.short	(.L_213 - .L_212)
	.align		4
.L_212:
        /*04fc*/ 	.word	index@(fill_i64_vec3)
        /*0500*/ 	.word	0x00000000


	//----- nvinfo : EIATTR_MIN_STACK_SIZE
	.align		4
.L_213:
        /*0504*/ 	.byte	0x04, 0x12
        /*0506*/ 	.short	(.L_215 - .L_214)
	.align		4
.L_214:
        /*0508*/ 	.word	index@(fill_i64_vec4)
        /*050c*/ 	.word	0x00000000


	//----- nvinfo : EIATTR_MIN_STACK_SIZE
	.align		4
.L_215:
        /*0510*/ 	.byte	0x04, 0x12
        /*0512*/ 	.short	(.L_217 - .L_216)
	.align		4
.L_216:
        /*0514*/ 	.word	index@(fill_i32_vec2)
        /*0518*/ 	.word	0x00000000


	//----- nvinfo : EIATTR_MIN_STACK_SIZE
	.align		4
.L_217:
        /*051c*/ 	.byte	0x04, 0x12
        /*051e*/ 	.short	(.L_219 - .L_218)
	.align		4
.L_218:
        /*0520*/ 	.word	index@(fill_i32_vec3)
        /*0524*/ 	.word	0x00000000


	//----- nvinfo : EIATTR_MIN_STACK_SIZE
	.align		4
.L_219:
        /*0528*/ 	.byte	0x04, 0x12
        /*052a*/ 	.short	(.L_221 - .L_220)
	.align		4
.L_220:
        /*052c*/ 	.word	index@(fill_i32_vec4)
        /*0530*/ 	.word	0x00000000


	//----- nvinfo : EIATTR_MIN_STACK_SIZE
	.align		4
.L_221:
        /*0534*/ 	.byte	0x04, 0x12
        /*0536*/ 	.short	(.L_223 - .L_222)
	.align		4
.L_222:
        /*0538*/ 	.word	index@(fill_i16_vec2)
        /*053c*/ 	.word	0x00000000


	//----- nvinfo : EIATTR_MIN_STACK_SIZE
	.align		4
.L_223:
        /*0540*/ 	.byte	0x04, 0x12
        /*0542*/ 	.short	(.L_225 - .L_224)
	.align		4
.L_224:
        /*0544*/ 	.word	index@(fill_i16_vec3)
        /*0548*/ 	.word	0x00000000


	//----- nvinfo : EIATTR_MIN_STACK_SIZE
	.align		4
.L_225:
        /*054c*/ 	.byte	0x04, 0x12
        /*054e*/ 	.short	(.L_227 - .L_226)
	.align		4
.L_226:
        /*0550*/ 	.word	index@(fill_i16_vec4)
        /*0554*/ 	.word	0x00000000


	//----- nvinfo : EIATTR_MIN_STACK_SIZE
	.align		4
.L_227:
        /*0558*/ 	.byte	0x04, 0x12
        /*055a*/ 	.short	(.L_229 - .L_228)
	.align		4
.L_228:
        /*055c*/ 	.word	index@(fill_i8_vec2)
        /*0560*/ 	.word	0x00000000


	//----- nvinfo : EIATTR_MIN_STACK_SIZE
	.align		4
.L_229:
        /*0564*/ 	.byte	0x04, 0x12
        /*0566*/ 	.short	(.L_231 - .L_230)
	.align		4
.L_230:
        /*0568*/ 	.word	index@(fill_i8_vec3)
        /*056c*/ 	.word	0x00000000


	//----- nvinfo : EIATTR_MIN_STACK_SIZE
	.align		4
.L_231:
        /*0570*/ 	.byte	0x04, 0x12
        /*0572*/ 	.short	(.L_233 - .L_232)
	.align		4
.L_232:
        /*0574*/ 	.word	index@(fill_i8_vec4)
        /*0578*/ 	.word	0x00000000


	//----- nvinfo : EIATTR_MIN_STACK_SIZE
	.align		4
.L_233:
        /*057c*/ 	.byte	0x04, 0x12
        /*057e*/ 	.short	(.L_235 - .L_234)
	.align		4
.L_234:
        /*0580*/ 	.word	index@(fill_f64_vec2)
        /*0584*/ 	.word	0x00000000


	//----- nvinfo : EIATTR_MIN_STACK_SIZE
	.align		4
.L_235:
        /*0588*/ 	.byte	0x04, 0x12
        /*058a*/ 	.short	(.L_237 - .L_236)
	.align		4
.L_236:
        /*058c*/ 	.word	index@(fill_f64_vec3)
        /*0590*/ 	.word	0x00000000


	//----- nvinfo : EIATTR_MIN_STACK_SIZE
	.align		4
.L_237:
        /*0594*/ 	.byte	0x04, 0x12
        /*0596*/ 	.short	(.L_239 - .L_238)
	.align		4
.L_238:
        /*0598*/ 	.word	index@(fill_f64_vec4)
        /*059c*/ 	.word	0x00000000


	//----- nvinfo : EIATTR_MIN_STACK_SIZE
	.align		4
.L_239:
        /*05a0*/ 	.byte	0x04, 0x12
        /*05a2*/ 	.short	(.L_241 - .L_240)
	.align		4
.L_240:
        /*05a4*/ 	.word	index@(fill_f32_vec2)
        /*05a8*/ 	.word	0x00000000


	//----- nvinfo : EIATTR_MIN_STACK_SIZE
	.align		4
.L_241:
        /*05ac*/ 	.byte	0x04, 0x12
        /*05ae*/ 	.short	(.L_243 - .L_242)
	.align		4
.L_242:
        /*05b0*/ 	.word	index@(fill_f32_vec3)
        /*05b4*/ 	.word	0x00000000


	//----- nvinfo : EIATTR_MIN_STACK_SIZE
	.align		4
.L_243:
        /*05b8*/ 	.byte	0x04, 0x12
        /*05ba*/ 	.short	(.L_245 - .L_244)
	.align		4
.L_244:
        /*05bc*/ 	.word	index@(fill_f32_vec4)
        /*05c0*/ 	.word	0x00000000


	//----- nvinfo : EIATTR_MIN_STACK_SIZE
	.align		4
.L_245:
        /*05c4*/ 	.byte	0x04, 0x12
        /*05c6*/ 	.short	(.L_247 - .L_246)
	.align		4
.L_246:
        /*05c8*/ 	.word	index@(fill_f16_vec2)
        /*05cc*/ 	.word	0x00000000
.L_247:


//--------------------- .nv.compat                --------------------------
	.section	.nv.compat,"",@"SHT_CUDA_COMPAT_INFO"
	.align	4
        /*0000*/ 	.byte	0x02, 0x09, 0x00, 0x00, 0x02, 0x02, 0x01, 0x00, 0x02, 0x05, 0x05, 0x00, 0x03, 0x07, 0x01, 0x01
        /*0010*/ 	.byte	0x02, 0x03, 0x00, 0x00, 0x02, 0x06, 0x01, 0x00, 0x04, 0x0b, 0x08, 0x00, 0x09, 0x00, 0x00, 0x00
        /*0020*/ 	.byte	0x00, 0x00, 0x00, 0x00


//--------------------- .nv.info.fill_u64_vec2    --------------------------
	.section	.nv.info.fill_u64_vec2,"",@"SHT_CUDA_INFO"
	.sectionflags	@""
	.align	4


	//----- nvinfo : EIATTR_CUDA_API_VERSION
	.align		4
        /*0000*/ 	.byte	0x04, 0x37
        /*0002*/ 	.short	(.L_249 - .L_248)
.L_248:
        /*0004*/ 	.word	0x00000082


	//----- nvinfo : EIATTR_KPARAM_INFO
	.align		4
.L_249:
        /*0008*/ 	.byte	0x04, 0x17
        /*000a*/ 	.short	(.L_251 - .L_250)
.L_250:
        /*000c*/ 	.word	0x00000000
        /*0010*/ 	.short	0x0002
        /*0012*/ 	.short	0x0010
        /*0014*/ 	.byte	0x00, 0xf0, 0x21, 0x00


	//----- nvinfo : EIATTR_KPARAM_INFO
	.align		4
.L_251:
        /*0018*/ 	.byte	0x04, 0x17
        /*001a*/ 	.short	(.L_253 - .L_252)
.L_252:
        /*001c*/ 	.word	0x00000000
        /*0020*/ 	.short	0x0001
        /*0022*/ 	.short	0x0008
        /*0024*/ 	.byte	0x00, 0xf0, 0x21, 0x00


	//----- nvinfo : EIATTR_KPARAM_INFO
	.align		4
.L_253:
        /*0028*/ 	.byte	0x04, 0x17
        /*002a*/ 	.short	(.L_255 - .L_254)
.L_254:
        /*002c*/ 	.word	0x00000000
        /*0030*/ 	.short	0x0000
        /*0032*/ 	.short	0x0000
        /*0034*/ 	.byte	0x00, 0xf5, 0x21, 0x00


	//----- nvinfo : EIATTR_SPARSE_MMA_MASK
	.align		4
.L_255:
        /*0038*/ 	.byte	0x03, 0x50
        /*003a*/ 	.short	0x0000


	//----- nvinfo : EIATTR_MAXREG_COUNT
	.align		4
        /*003c*/ 	.byte	0x03, 0x1b
        /*003e*/ 	.short	0x00ff


	//----- nvinfo : EIATTR_MERCURY_ISA_VERSION
	.align		4
        /*0040*/ 	.byte	0x03, 0x5f
        /*0042*/ 	.short	0x0101


	//----- nvinfo : EIATTR_VRC_CTA_INIT_COUNT
	.align		4
        /*0044*/ 	.byte	0x02, 0x4a
	.zero		1
	.zero		1


	//----- nvinfo : EIATTR_EXIT_INSTR_OFFSETS
	.align		4
        /*0048*/ 	.byte	0x04, 0x1c
        /*004a*/ 	.short	(.L_257 - .L_256)


	//   ....[0]....
.L_256:
        /*004c*/ 	.word	0x00000840


	//   ....[1]....
        /*0050*/ 	.word	0x00000b80


	//   ....[2]....
        /*0054*/ 	.word	0x00000cd0


	//   ....[3]....
        /*0058*/ 	.word	0x00000df0


	//   ....[4]....
        /*005c*/ 	.word	0x00000ee0


	//----- nvinfo : EIATTR_CRS_STACK_SIZE
	.align		4
.L_257:
        /*0060*/ 	.byte	0x04, 0x1e
        /*0062*/ 	.short	(.L_259 - .L_258)
.L_258:
        /*0064*/ 	.word	0x00000000


	//----- nvinfo : EIATTR_CBANK_PARAM_SIZE
	.align		4
.L_259:
        /*0068*/ 	.byte	0x03, 0x19
        /*006a*/ 	.short	0x0018


	//----- nvinfo : EIATTR_PARAM_CBANK
	.align		4
        /*006c*/ 	.byte	0x04, 0x0a
        /*006e*/ 	.short	(.L_261 - .L_260)
	.align		4
.L_260:
        /*0070*/ 	.word	index@(.nv.constant0.fill_u64_vec2)
        /*0074*/ 	.short	0x0380
        /*0076*/ 	.short	0x0018


	//----- nvinfo : EIATTR_SW_WAR
	.align		4
.L_261:
        /*0078*/ 	.byte	0x04, 0x36
        /*007a*/ 	.short	(.L_263 - .L_262)
.L_262:
        /*007c*/ 	.word	0x00000008
.L_263:


//--------------------- .nv.info.fill_u64_vec3    --------------------------
	.section	.nv.info.fill_u64_vec3,"",@"SHT_CUDA_INFO"
	.sectionflags	@""
	.align	4


	//----- nvinfo : EIATTR_CUDA_API_VERSION
	.align		4
        /*0000*/ 	.byte	0x04, 0x37
        /*0002*/ 	.short	(.L_265 - .L_264)
.L_264:
        /*0004*/ 	.word	0x00000082


	//----- nvinfo : EIATTR_KPARAM_INFO
	.align		4
.L_265:
        /*0008*/ 	.byte	0x04, 0x17
        /*000a*/ 	.short	(.L_267 - .L_266)
.L_266:
        /*000c*/ 	.word	0x00000000
        /*0010*/ 	.short	0x0002
        /*0012*/ 	.short	0x0010
        /*0014*/ 	.byte	0x00, 0xf0, 0x21, 0x00


	//----- nvinfo : EIATTR_KPARAM_INFO
	.align		4
.L_267:
        /*0018*/ 	.byte	0x04, 0x17
        /*001a*/ 	.short	(.L_269 - .L_268)
.L_268:
        /*001c*/ 	.word	0x00000000
        /*0020*/ 	.short	0x0001
        /*0022*/ 	.short	0x0008
        /*0024*/ 	.byte	0x00, 0xf0, 0x21, 0x00


	//----- nvinfo : EIATTR_KPARAM_INFO
	.align		4
.L_269:
        /*0028*/ 	.byte	0x04, 0x17
        /*002a*/ 	.short	(.L_271 - .L_270)
.L_270:
        /*002c*/ 	.word	0x00000000
        /*0030*/ 	.short	0x0000
        /*0032*/ 	.short	0x0000
        /*0034*/ 	.byte	0x00, 0xf5, 0x21, 0x00


	//----- nvinfo : EIATTR_SPARSE_MMA_MASK
	.align		4
.L_271:
        /*0038*/ 	.byte	0x03, 0x50
        /*003a*/ 	.short	0x0000


	//----- nvinfo : EIATTR_MAXREG_COUNT
	.align		4
        /*003c*/ 	.byte	0x03, 0x1b
        /*003e*/ 	.short	0x00ff


	//----- nvinfo : EIATTR_MERCURY_ISA_VERSION
	.align		4
        /*0040*/ 	.byte	0x03, 0x5f
        /*0042*/ 	.short	0x0101


	//----- nvinfo : EIATTR_VRC_CTA_INIT_COUNT
	.align		4
        /*0044*/ 	.byte	0x02, 0x4a
	.zero		1
	.zero		1


	//----- nvinfo : EIATTR_EXIT_INSTR_OFFSETS
	.align		4
        /*0048*/ 	.byte	0x04, 0x1c
        /*004a*/ 	.short	(.L_273 - .L_272)


	//   ....[0]....
.L_272:
        /*004c*/ 	.word	0x00000870


	//   ....[1]....
        /*0050*/ 	.word	0x00000b20


	//   ....[2]....
        /*0054*/ 	.word	0x00000c20


	//----- nvinfo : EIATTR_CRS_STACK_SIZE
	.align		4
.L_273:
        /*0058*/ 	.byte	0x04, 0x1e
        /*005a*/ 	.short	(.L_275 - .L_274)
.L_274:
        /*005c*/ 	.word	0x00000000


	//----- nvinfo : EIATTR_CBANK_PARAM_SIZE
	.align		4
.L_275:
        /*0060*/ 	.byte	0x03, 0x19
        /*0062*/ 	.short	0x0018


	//----- nvinfo : EIATTR_PARAM_CBANK
	.align		4
        /*0064*/ 	.byte	0x04, 0x0a
        /*0066*/ 	.short	(.L_277 - .L_276)
	.align		4
.L_276:
        /*0068*/ 	.word	index@(.nv.constant0.fill_u64_vec3)
        /*006c*/ 	.short	0x0380
        /*006e*/ 	.short	0x0018


	//----- nvinfo : EIATTR_SW_WAR
	.align		4
.L_277:
        /*0070*/ 	.byte	0x04, 0x36
        /*0072*/ 	.short	(.L_279 - .L_278)
.L_278:
        /*0074*/ 	.word	0x00000008
.L_279:


//--------------------- .nv.info.fill_u64_vec4    --------------------------
	.section	.nv.info.fill_u64_vec4,"",@"SHT_CUDA_INFO"
	.sectionflags	@""
	.align	4


	//----- nvinfo : EIATTR_CUDA_API_VERSION
	.align		4
        /*0000*/ 	.byte	0x04, 0x37
        /*0002*/ 	.short	(.L_281 - .L_280)
.L_280:
        /*0004*/ 	.word	0x00000082


	//----- nvinfo : EIATTR_KPARAM_INFO
	.align		4
.L_281:
        /*0008*/ 	.byte	0x04, 0x17
        /*000a*/ 	.short	(.L_283 - .L_282)
.L_282:
        /*000c*/ 	.word	0x00000000
        /*0010*/ 	.short	0x0002
        /*0012*/ 	.short	0x0010
        /*0014*/ 	.byte	0x00, 0xf0, 0x21, 0x00


	//----- nvinfo : EIATTR_KPARAM_INFO
	.align		4
.L_283:
        /*0018*/ 	.byte	0x04, 0x17
        /*001a*/ 	.short	(.L_285 - .L_284)
.L_284:
        /*001c*/ 	.word	0x00000000
        /*0020*/ 	.short	0x0001
        /*0022*/ 	.short	0x0008
        /*0024*/ 	.byte	0x00, 0xf0, 0x21, 0x00


	//----- nvinfo : EIATTR_KPARAM_INFO
	.align		4
.L_285:
        /*0028*/ 	.byte	0x04, 0x17
        /*002a*/ 	.short	(.L_287 - .L_286)
.L_286:
        /*002c*/ 	.word	0x00000000
        /*0030*/ 	.short	0x0000
        /*0032*/ 	.short	0x0000
        /*0034*/ 	.byte	0x00, 0xf5, 0x21, 0x00


	//----- nvinfo : EIATTR_SPARSE_MMA_MASK
	.align		4
.L_287:
        /*0038*/ 	.byte	0x03, 0x50
        /*003a*/ 	.short	0x0000


	//----- nvinfo : EIATTR_MAXREG_COUNT
	.align		4
        /*003c*/ 	.byte	0x03, 0x1b
        /*003e*/ 	.short	0x00ff


	//----- nvinfo : EIATTR_MERCURY_ISA_VERSION
	.align		4
        /*0040*/ 	.byte	0x03, 0x5f
        /*0042*/ 	.short	0x0101


	//----- nvinfo : EIATTR_VRC_CTA_INIT_COUNT
	.align		4
        /*0044*/ 	.byte	0x02, 0x4a
	.zero		1
	.zero		1


	//----- nvinfo : EIATTR_EXIT_INSTR_OFFSETS
	.align		4
        /*0048*/ 	.byte	0x04, 0x1c
        /*004a*/ 	.short	(.L_289 - .L_288)


	//   ....[0]....
.L_288:
        /*004c*/ 	.word	0x000008a0


	//   ....[1]....
        /*0050*/ 	.word	0x00000bd0


	//   ....[2]....
        /*0054*/ 	.word	0x00000d20


	//   ....[3]....
        /*0058*/ 	.word	0x00000e30


	//   ....[4]....
        /*005c*/ 	.word	0x00000f40


	//----- nvinfo : EIATTR_CRS_STACK_SIZE
	.align		4
.L_289:
        /*0060*/ 	.byte	0x04, 0x1e
        /*0062*/ 	.short	(.L_291 - .L_290)
.L_290:
        /*0064*/ 	.word	0x00000000


	//----- nvinfo : EIATTR_CBANK_PARAM_SIZE
	.align		4
.L_291:
        /*0068*/ 	.byte	0x03, 0x19
        /*006a*/ 	.short	0x0018


	//----- nvinfo : EIATTR_PARAM_CBANK
	.align		4
        /*006c*/ 	.byte	0x04, 0x0a
        /*006e*/ 	.short	(.L_293 - .L_292)
	.align		4
.L_292:
        /*0070*/ 	.word	index@(.nv.constant0.fill_u64_vec4)
        /*0074*/ 	.short	0x0380
        /*0076*/ 	.short	0x0018


	//----- nvinfo : EIATTR_SW_WAR
	.align		4
.L_293:
        /*0078*/ 	.byte	0x04, 0x36
        /*007a*/ 	.short	(.L_295 - .L_294)
.L_294:
        /*007c*/ 	.word	0x00000008
.L_295:


//--------------------- .nv.info.fill_u32_vec2    --------------------------
	.section	.nv.info.fill_u32_vec2,"",@"SHT_CUDA_INFO"
	.sectionflags	@""
	.align	4


	//----- nvinfo : EIATTR_CUDA_API_VERSION
	.align		4
        /*0000*/ 	.byte	0x04, 0x37
        /*0002*/ 	.short	(.L_297 - .L_296)
.L_296:
        /*0004*/ 	.word	0x00000082


	//----- nvinfo : EIATTR_KPARAM_INFO
	.align		4
.L_297:
        /*0008*/ 	.byte	0x04, 0x17
        /*000a*/ 	.short	(.L_299 - .L_298)
.L_298:
        /*000c*/ 	.word	0x00000000
        /*0010*/ 	.short	0x0002
        /*0012*/ 	.short	0x0010
        /*0014*/ 	.byte	0x00, 0xf0, 0x21, 0x00


	//----- nvinfo : EIATTR_KPARAM_INFO
	.align		4
.L_299:
        /*0018*/ 	.byte	0x04, 0x17
        /*001a*/ 	.short	(.L_301 - .L_300)
.L_300:
        /*001c*/ 	.word	0x00000000
        /*0020*/ 	.short	0x0001
        /*0022*/ 	.short	0x0008
        /*0024*/ 	.byte	0x00, 0xf0, 0x11, 0x00


	//----- nvinfo : EIATTR_KPARAM_INFO
	.align		4
.L_301:
        /*0028*/ 	.byte	0x04, 0x17
        /*002a*/ 	.short	(.L_303 - .L_302)
.L_302:
        /*002c*/ 	.word	0x00000000
        /*0030*/ 	.short	0x0000
        /*0032*/ 	.short	0x0000
        /*0034*/ 	.byte	0x00, 0xf5, 0x21, 0x00


	//----- nvinfo : EIATTR_SPARSE_MMA_MASK
	.align		4
.L_303:
        /*0038*/ 	.byte	0x03, 0x50
        /*003a*/ 	.short	0x0000


	//----- nvinfo : EIATTR_MAXREG_COUNT
	.align		4
        /*003c*/ 	.byte	0x03, 0x1b
        /*003e*/ 	.short	0x00ff


	//----- nvinfo : EIATTR_MERCURY_ISA_VERSION
	.align		4
        /*0040*/ 	.byte	0x03, 0x5f
        /*0042*/ 	.short	0x0101


	//----- nvinfo : EIATTR_VRC_CTA_INIT_COUNT
	.align		4
        /*0044*/ 	.byte	0x02, 0x4a
	.zero		1
	.zero		1


	//----- nvinfo : EIATTR_EXIT_INSTR_OFFSETS
	.align		4
        /*0048*/ 	.byte	0x04, 0x1c
        /*004a*/ 	.short	(.L_305 - .L_304)


	//   ....[0]....
.L_304:
        /*004c*/ 	.word	0x000007c0


	//   ....[1]....
        /*0050*/ 	.word	0x00000b00


	//   ....[2]....
        /*0054*/ 	.word	0x00000c50


	//   ....[3]....
        /*0058*/ 	.word	0x00000d70


	//   ....[4]....
        /*005c*/ 	.word	0x00000e60


	//----- nvinfo : EIATTR_CRS_STACK_SIZE
	.align		4
.L_305:
        /*0060*/ 	.byte	0x04, 0x1e
        /*0062*/ 	.short	(.L_307 - .L_306)
.L_306:
        /*0064*/ 	.word	0x00000000


	//----- nvinfo : EIATTR_CBANK_PARAM_SIZE
	.align		4
.L_307:
        /*0068*/ 	.byte	0x03, 0x19
        /*006a*/ 	.short	0x0018


	//----- nvinfo : EIATTR_PARAM_CBANK
	.align		4
        /*006c*/ 	.byte	0x04, 0x0a
        /*006e*/ 	.short	(.L_309 - .L_308)
	.align		4
.L_308:
        /*0070*/ 	.word	index@(.nv.constant0.fill_u32_vec2)
        /*0074*/ 	.short	0x0380
        /*0076*/ 	.short	0x0018


	//----- nvinfo : EIATTR_SW_WAR
	.align		4
.L_309:
        /*0078*/ 	.byte	0x04, 0x36
        /*007a*/ 	.short	(.L_311 - .L_310)
.L_310:
        /*007c*/ 	.word	0x00000008
.L_311:


//--------------------- .nv.info.fill_u32_vec3    --------------------------
	.section	.nv.info.fill_u32_vec3,"",@"SHT_CUDA_INFO"
	.sectionflags	@""
	.align	4


	//----- nvinfo : EIATTR_CUDA_API_VERSION
	.align		4
        /*0000*/ 	.byte	0x04, 0x37
        /*0002*/ 	.short	(.L_313 - .L_312)
.L_312:
        /*0004*/ 	.word	0x00000082


	//----- nvinfo : EIATTR_KPARAM_INFO
	.align		4
.L_313:
        /*0008*/ 	.byte	0x04, 0x17
        /*000a*/ 	.short	(.L_315 - .L_314)
.L_314:
        /*000c*/ 	.word	0x00000000
        /*0010*/ 	.short	0x0002
        /*0012*/ 	.short	0x0010
        /*0014*/ 	.byte	0x00, 0xf0, 0x21, 0x00


	//----- nvinfo : EIATTR_KPARAM_INFO
	.align		4
.L_315:
        /*0018*/ 	.byte	0x04, 0x17
        /*001a*/ 	.short	(.L_317 - .L_316)
.L_316:
        /*001c*/ 	.word	0x00000000
        /*0020*/ 	.short	0x0001
        /*0022*/ 	.short	0x0008
        /*0024*/ 	.byte	0x00, 0xf0, 0x11, 0x00


	//----- nvinfo : EIATTR_KPARAM_INFO
	.align		4
.L_317:
        /*0028*/ 	.byte	0x04, 0x17
        /*002a*/ 	.short	(.L_319 - .L_318)
.L_318:
        /*002c*/ 	.word	0x00000000
        /*0030*/ 	.short	0x0000
        /*0032*/ 	.short	0x0000
        /*0034*/ 	.byte	0x00, 0xf5, 0x21, 0x00


	//----- nvinfo : EIATTR_SPARSE_MMA_MASK
	.align		4
.L_319:
        /*0038*/ 	.byte	0x03, 0x50
        /*003a*/ 	.short	0x0000


	//----- nvinfo : EIATTR_MAXREG_COUNT
	.align		4
        /*003c*/ 	.byte	0x03, 0x1b
        /*003e*/ 	.short	0x00ff


	//----- nvinfo : EIATTR_MERCURY_ISA_VERSION
	.align		4
        /*0040*/ 	.byte	0x03, 0x5f
        /*0042*/ 	.short	0x0101


	//----- nvinfo : EIATTR_VRC_CTA_INIT_COUNT
	.align		4
        /*0044*/ 	.byte	0x02, 0x4a
	.zero		1
	.zero		1


	//----- nvinfo : EIATTR_EXIT_INSTR_OFFSETS
	.align		4
        /*0048*/ 	.byte	0x04, 0x1c
        /*004a*/ 	.short	(.L_321 - .L_320)


	//   ....[0]....
.L_320:
        /*004c*/ 	.word	0x00000870


	//   ....[1]....
        /*0050*/ 	.word	0x00000b20


	//   ....[2]....
        /*0054*/ 	.word	0x00000c20


	//----- nvinfo : EIATTR_CRS_STACK_SIZE
	.align		4
.L_321:
        /*0058*/ 	.byte	0x04, 0x1e
        /*005a*/ 	.short	(.L_323 - .L_322)
.L_322:
        /*005c*/ 	.word	0x00000000


	//----- nvinfo : EIATTR_CBANK_PARAM_SIZE
	.align		4
.L_323:
        /*0060*/ 	.byte	0x03, 0x19
        /*0062*/ 	.short	0x0018


	//----- nvinfo : EIATTR_PARAM_CBANK
	.align		4
        /*0064*/ 	.byte	0x04, 0x0a
        /*0066*/ 	.short	(.L_325 - .L_324)
	.align		4
.L_324:
        /*0068*/ 	.word	index@(.nv.constant0.fill_u32_vec3)
        /*006c*/ 	.short	0x0380
        /*006e*/ 	.short	0x0018


	//----- nvinfo : EIATTR_SW_WAR
	.align		4
.L_325:
        /*0070*/ 	.byte	0x04, 0x36
        /*0072*/ 	.short	(.L_327 - .L_326)
.L_326:
        /*0074*/ 	.word	0x00000008
.L_327:


//--------------------- .nv.info.fill_u32_vec4    --------------------------
	.section	.nv.info.fill_u32_vec4,"",@"SHT_CUDA_INFO"
	.sectionflags	@""
	.align	4


	//----- nvinfo : EIATTR_CUDA_API_VERSION
	.align		4
        /*0000*/ 	.byte	0x04, 0x37
        /*0002*/ 	.short	(.L_329 - .L_328)
.L_328:
        /*0004*/ 	.word	0x00000082


	//----- nvinfo : EIATTR_KPARAM_INFO
	.align		4
.L_329:
        /*0008*/ 	.byte	0x04, 0x17
        /*000a*/ 	.short	(.L_331 - .L_330)
.L_330:
        /*000c*/ 	.word	0x00000000
        /*0010*/ 	.short	0x0002
        /*0012*/ 	.short	0x0010
        /*0014*/ 	.byte	0x00, 0xf0, 0x21, 0x00


	//----- nvinfo : EIATTR_KPARAM_INFO
	.align		4
.L_331:
        /*0018*/ 	.byte	0x04, 0x17
        /*001a*/ 	.short	(.L_333 - .L_332)
.L_332:
        /*001c*/ 	.word	0x00000000
        /*0020*/ 	.short	0x0001
        /*0022*/ 	.short	0x0008
        /*0024*/ 	.byte	0x00, 0xf0, 0x11, 0x00


	//----- nvinfo : EIATTR_KPARAM_INFO
	.align		4
.L_333:
        /*0028*/ 	.byte	0x04, 0x17
        /*002a*/ 	.short	(.L_335 - .L_334)
.L_334:
        /*002c*/ 	.word	0x00000000
        /*0030*/ 	.short	0x0000
        /*0032*/ 	.short	0x0000
        /*0034*/ 	.byte	0x00, 0xf5, 0x21, 0x00


	//----- nvinfo : EIATTR_SPARSE_MMA_MASK
	.align		4
.L_335:
        /*0038*/ 	.byte	0x03, 0x50
        /*003a*/ 	.short	0x0000


	//----- nvinfo : EIATTR_MAXREG_COUNT
	.align		4
        /*003c*/ 	.byte	0x03, 0x1b
        /*003e*/ 	.short	0x00ff


	//----- nvinfo : EIATTR_MERCURY_ISA_VERSION
	.align		4
        /*0040*/ 	.byte	0x03, 0x5f
        /*0042*/ 	.short	0x0101


	//----- nvinfo : EIATTR_VRC_CTA_INIT_COUNT
	.align		4
        /*0044*/ 	.byte	0x02, 0x4a
	.zero		1
	.zero		1


	//----- nvinfo : EIATTR_EXIT_INSTR_OFFSETS
	.align		4
        /*0048*/ 	.byte	0x04, 0x1c
        /*004a*/ 	.short	(.L_337 - .L_336)


	//   ....[0]....
.L_336:
        /*004c*/ 	.word	0x00000860


	//   ....[1]....
        /*0050*/ 	.word	0x00000b90


	//   ....[2]....
        /*0054*/ 	.word	0x00000ce0


	//   ....[3]....
        /*0058*/ 	.word	0x00000df0


	//   ....[4]....
        /*005c*/ 	.word	0x00000f00


	//----- nvinfo : EIATTR_CRS_STACK_SIZE
	.align		4
.L_337:
        /*0060*/ 	.byte	0x04, 0x1e
        /*0062*/ 	.short	(.L_339 - .L_338)
.L_338:
        /*0064*/ 	.word	0x00000000


	//----- nvinfo : EIATTR_CBANK_PARAM_SIZE
	.align		4
.L_339:
        /*0068*/ 	.byte	0x03, 0x19
        /*006a*/ 	.short	0x0018


	//----- nvinfo : EIATTR_PARAM_CBANK
	.align		4
        /*006c*/ 	.byte	0x04, 0x0a
        /*006e*/ 	.short	(.L_341 - .L_340)
	.align		4
.L_340:
        /*0070*/ 	.word	index@(.nv.constant0.fill_u32_vec4)
        /*0074*/ 	.short	0x0380
        /*0076*/ 	.short	0x0018


	//----- nvinfo : EIATTR_SW_WAR
	.align		4
.L_341:
        /*0078*/ 	.byte	0x04, 0x36
        /*007a*/ 	.short	(.L_343 - .L_342)
.L_342:
        /*007c*/ 	.word	0x00000008
.L_343:


//--------------------- .nv.info.fill_u16_vec2    --------------------------
	.section	.nv.info.fill_u16_vec2,"",@"SHT_CUDA_INFO"
	.sectionflags	@""
	.align	4


	//----- nvinfo : EIATTR_CUDA_API_VERSION
	.align		4
        /*0000*/ 	.byte	0x04, 0x37
        /*0002*/ 	.short	(.L_345 - .L_344)
.L_344:
        /*0004*/ 	.word	0x00000082


	//----- nvinfo : EIATTR_KPARAM_INFO
	.align		4
.L_345:
        /*0008*/ 	.byte	0x04, 0x17
        /*000a*/ 	.short	(.L_347 - .L_346)
.L_346:
        /*000c*/ 	.word	0x00000000
        /*0010*/ 	.short	0x0002
        /*0012*/ 	.short	0x0010
        /*0014*/ 	.byte	0x00, 0xf0, 0x21, 0x00


	//----- nvinfo : EIATTR_KPARAM_INFO
	.align		4
.L_347:
        /*0018*/ 	.byte	0x04, 0x17
        /*001a*/ 	.short	(.L_349 - .L_348)
.L_348:
        /*001c*/ 	.word	0x00000000
        /*0020*/ 	.short	0x0001
        /*0022*/ 	.short	0x0008
        /*0024*/ 	.byte	0x00, 0xf0, 0x09, 0x00


	//----- nvinfo : EIATTR_KPARAM_INFO
	.align		4
.L_349:
        /*0028*/ 	.byte	0x04, 0x17
        /*002a*/ 	.short	(.L_351 - .L_350)
.L_350:
        /*002c*/ 	.word	0x00000000
        /*0030*/ 	.short	0x0000
        /*0032*/ 	.short	0x0000
        /*0034*/ 	.byte	0x00, 0xf5, 0x21, 0x00


	//----- nvinfo : EIATTR_SPARSE_MMA_MASK
	.align		4
.L_351:
        /*0038*/ 	.byte	0x03, 0x50
        /*003a*/ 	.short	0x0000


	//----- nvinfo : EIATTR_MAXREG_COUNT
	.align		4
        /*003c*/ 	.byte	0x03, 0x1b
        /*003e*/ 	.short	0x00ff


	//----- nvinfo : EIATTR_MERCURY_ISA_VERSION
	.align		4
        /*0040*/ 	.byte	0x03, 0x5f
        /*0042*/ 	.short	0x0101


	//----- nvinfo : EIATTR_VRC_CTA_INIT_COUNT
	.align		4
        /*0044*/ 	.byte	0x02, 0x4a
	.zero		1
	.zero		1


	//----- nvinfo : EIATTR_EXIT_INSTR_OFFSETS
	.align		4
        /*0048*/ 	.byte	0x04, 0x1c
        /*004a*/ 	.short	(.L_353 - .L_352)


	//   ....[0]....
.L_352:
        /*004c*/ 	.word	0x000007a0


	//   ....[1]....
        /*0050*/ 	.word	0x00000ae0


	//   ....[2]....
        /*0054*/ 	.word	0x00000c30


	//   ....[3]....
        /*0058*/ 	.word	0x00000d50


	//   ....[4]....
        /*005c*/ 	.word	0x00000e40


	//----- nvinfo : EIATTR_CRS_STACK_SIZE
	.align		4
.L_353:
        /*0060*/ 	.byte	0x04, 0x1e
        /*0062*/ 	.short	(.L_355 - .L_354)
.L_354:
        /*0064*/ 	.word	0x00000000


	//----- nvinfo : EIATTR_CBANK_PARAM_SIZE
	.align		4
.L_355:
        /*0068*/ 	.byte	0x03, 0x19
        /*006a*/ 	.short	0x0018


	//----- nvinfo : EIATTR_PARAM_CBANK
	.align		4
        /*006c*/ 	.byte	0x04, 0x0a
        /*006e*/ 	.short	(.L_357 - .L_356)
	.align		4
.L_356:
        /*0070*/ 	.word	index@(.nv.constant0.fill_u16_vec2)
        /*0074*/ 	.short	0x0380
        /*0076*/ 	.short	0x0018


	//----- nvinfo : EIATTR_SW_WAR
	.align		4
.L_357:
        /*0078*/ 	.byte	0x04, 0x36
        /*007a*/ 	.short	(.L_359 - .L_358)
.L_358:
        /*007c*/ 	.word	0x00000008
.L_359:


//--------------------- .nv.info.fill_u16_vec3    --------------------------
	.section	.nv.info.fill_u16_vec3,"",@"SHT_CUDA_INFO"
	.sectionflags	@""
	.align	4


	//----- nvinfo : EIATTR_CUDA_API_VERSION
	.align		4
        /*0000*/ 	.byte	0x04, 0x37
        /*0002*/ 	.short	(.L_361 - .L_360)
.L_360:
        /*0004*/ 	.word	0x00000082


	//----- nvinfo : EIATTR_KPARAM_INFO
	.align		4
.L_361:
        /*0008*/ 	.byte	0x04, 0x17
        /*000a*/ 	.short	(.L_363 - .L_362)
.L_362:
        /*000c*/ 	.word	0x00000000
        /*0010*/ 	.short	0x0002
        /*0012*/ 	.short	0x0010
        /*0014*/ 	.byte	0x00, 0xf0, 0x21, 0x00


	//----- nvinfo : EIATTR_KPARAM_INFO
	.align		4
.L_363:
        /*0018*/ 	.byte	0x04, 0x17
        /*001a*/ 	.short	(.L_365 - .L_364)
.L_364:
        /*001c*/ 	.word	0x00000000
        /*0020*/ 	.short	0x0001
        /*0022*/ 	.short	0x0008
        /*0024*/ 	.byte	0x00, 0xf0, 0x09, 0x00


	//----- nvinfo : EIATTR_KPARAM_INFO
	.align		4
.L_365:
        /*0028*/ 	.byte	0x04, 0x17
        /*002a*/ 	.short	(.L_367 - .L_366)
.L_366:
        /*002c*/ 	.word	0x00000000
        /*0030*/ 	.short	0x0000
        /*0032*/ 	.short	0x0000
        /*0034*/ 	.byte	0x00, 0xf5, 0x21, 0x00


	//----- nvinfo : EIATTR_SPARSE_MMA_MASK
	.align		4
.L_367:
        /*0038*/ 	.byte	0x03, 0x50
        /*003a*/ 	.short	0x0000


	//----- nvinfo : EIATTR_MAXREG_COUNT
	.align		4
        /*003c*/ 	.byte	0x03, 0x1b
        /*003e*/ 	.short	0x00ff


	//----- nvinfo : EIATTR_MERCURY_ISA_VERSION
	.align		4
        /*0040*/ 	.byte	0x03, 0x5f
        /*0042*/ 	.short	0x0101


	//----- nvinfo : EIATTR_VRC_CTA_INIT_COUNT
	.align		4
        /*0044*/ 	.byte	0x02, 0x4a
	.zero		1
	.zero		1


	//----- nvinfo : EIATTR_EXIT_INSTR_OFFSETS
	.align		4
        /*0048*/ 	.byte	0x04, 0x1c
        /*004a*/ 	.short	(.L_369 - .L_368)


	//   ....[0]....
.L_368:
        /*004c*/ 	.word	0x00000860


	//   ....[1]....
        /*0050*/ 	.word	0x00000b10


	//   ....[2]....
        /*0054*/ 	.word	0x00000c10


	//----- nvinfo : EIATTR_CRS_STACK_SIZE
	.align		4
.L_369:
        /*0058*/ 	.byte	0x04, 0x1e
        /*005a*/ 	.short	(.L_371 - .L_370)
.L_370:
        /*005c*/ 	.word	0x00000000


	//----- nvinfo : EIATTR_CBANK_PARAM_SIZE
	.align		4
.L_371:
        /*0060*/ 	.byte	0x03, 0x19
        /*0062*/ 	.short	0x0018


	//----- nvinfo : EIATTR_PARAM_CBANK
	.align		4
        /*0064*/ 	.byte	0x04, 0x0a
        /*0066*/ 	.short	(.L_373 - .L_372)
	.align		4
.L_372:
        /*0068*/ 	.word	index@(.nv.constant0.fill_u16_vec3)
        /*006c*/ 	.short	0x0380
        /*006e*/ 	.short	0x0018


	//----- nvinfo : EIATTR_SW_WAR
	.align		4
.L_373:
        /*0070*/ 	.byte	0x04, 0x36
        /*0072*/ 	.short	(.L_375 - .L_374)
.L_374:
        /*0074*/ 	.word	0x00000008
.L_375:


//--------------------- .nv.info.fill_u16_vec4    --------------------------
	.section	.nv.info.fill_u16_vec4,"",@"SHT_CUDA_INFO"
	.sectionflags	@""
	.align	4


	//----- nvinfo : EIATTR_CUDA_API_VERSION
	.align		4
        /*0000*/ 	.byte	0x04, 0x37
        /*0002*/ 	.short	(.L_377 - .L_376)
.L_376:
        /*0004*/ 	.word	0x00000082


	//----- nvinfo : EIATTR_KPARAM_INFO
	.align		4
.L_377:
        /*0008*/ 	.byte	0x04, 0x17
        /*000a*/ 	.short	(.L_379 - .L_378)
.L_378:
        /*000c*/ 	.word	0x00000000
        /*0010*/ 	.short	0x0002
        /*0012*/ 	.short	0x0010
        /*0014*/ 	.byte	0x00, 0xf0, 0x21, 0x00


	//----- nvinfo : EIATTR_KPARAM_INFO
	.align		4
.L_379:
        /*0018*/ 	.byte	0x04, 0x17
        /*001a*/ 	.short	(.L_381 - .L_380)
.L_380:
        /*001c*/ 	.word	0x00000000
        /*0020*/ 	.short	0x0001
        /*0022*/ 	.short	0x0008
        /*0024*/ 	.byte	0x00, 0xf0, 0x09, 0x00


	//----- nvinfo : EIATTR_KPARAM_INFO
	.align		4
.L_381:
        /*0028*/ 	.byte	0x04, 0x17
        /*002a*/ 	.short	(.L_383 - .L_382)
.L_382:
        /*002c*/ 	.word	0x00000000
        /*0030*/ 	.short	0x0000
        /*0032*/ 	.short	0x0000
        /*0034*/ 	.byte	0x00, 0xf5, 0x21, 0x00


	//----- nvinfo : EIATTR_SPARSE_MMA_MASK
	.align		4
.L_383:
        /*0038*/ 	.byte	0x03, 0x50
        /*003a*/ 	.short	0x0000


	//----- nvinfo : EIATTR_MAXREG_COUNT
	.align		4
        /*003c*/ 	.byte	0x03, 0x1b
        /*003e*/ 	.short	0x00ff


	//----- nvinfo : EIATTR_MERCURY_ISA_VERSION
	.align		4
        /*0040*/ 	.byte	0x03, 0x5f
        /*0042*/ 	.short	0x0101


	//----- nvinfo : EIATTR_VRC_CTA_INIT_COUNT
	.align		4
        /*0044*/ 	.byte	0x02, 0x4a
	.zero		1
	.zero		1


	//----- nvinfo : EIATTR_EXIT_INSTR_OFFSETS
	.align		4
        /*0048*/ 	.byte	0x04, 0x1c
        /*004a*/ 	.short	(.L_385 - .L_384)


	//   ....[0]....
.L_384:
        /*004c*/ 	.word	0x00000820


	//   ....[1]....
        /*0050*/ 	.word	0x00000b50


	//   ....[2]....
        /*0054*/ 	.word	0x00000ca0


	//   ....[3]....
        /*0058*/ 	.word	0x00000db0


	//   ....[4]....
        /*005c*/ 	.word	0x00000ec0


	//----- nvinfo : EIATTR_CRS_STACK_SIZE
	.align		4
.L_385:
        /*0060*/ 	.byte	0x04, 0x1e
        /*0062*/ 	.short	(.L_387 - .L_386)
.L_386:
        /*0064*/ 	.word	0x00000000


	//----- nvinfo : EIATTR_CBANK_PARAM_SIZE
	.align		4
.L_387:
        /*0068*/ 	.byte	0x03, 0x19
        /*006a*/ 	.short	0x0018


	//----- nvinfo : EIATTR_PARAM_CBANK
	.align		4
        /*006c*/ 	.byte	0x04, 0x0a
        /*006e*/ 	.short	(.L_389 - .L_388)
	.align		4
.L_388:
        /*0070*/ 	.word	index@(.nv.constant0.fill_u16_vec4)
        /*0074*/ 	.short	0x0380
        /*0076*/ 	.short	0x0018


	//----- nvinfo : EIATTR_SW_WAR
	.align		4
.L_389:
        /*0078*/ 	.byte	0x04, 0x36
        /*007a*/ 	.short	(.L_391 - .L_390)
.L_390:
        /*007c*/ 	.word	0x00000008
.L_391:


//--------------------- .nv.info.fill_u8_vec2     --------------------------
	.section	.nv.info.fill_u8_vec2,"",@"SHT_CUDA_INFO"
	.sectionflags	@""
	.align	4


	//----- nvinfo : EIATTR_CUDA_API_VERSION
	.align		4
        /*0000*/ 	.byte	0x04, 0x37
        /*0002*/ 	.short	(.L_393 - .L_392)
.L_392:
        /*0004*/ 	.word	0x00000082


	//----- nvinfo : EIATTR_KPARAM_INFO
	.align		4
.L_393:
        /*0008*/ 	.byte	0x04, 0x17
        /*000a*/ 	.short	(.L_395 - .L_394)
.L_394:
        /*000c*/ 	.word	0x00000000
        /*0010*/ 	.short	0x0002
        /*0012*/ 	.short	0x0010
        /*0014*/ 	.byte	0x00, 0xf0, 0x21, 0x00


	//----- nvinfo : EIATTR_KPARAM_INFO
	.align		4
.L_395:
        /*0018*/ 	.byte	0x04, 0x17
        /*001a*/ 	.short	(.L_397 - .L_396)
.L_396:
        /*001c*/ 	.word	0x00000000
        /*0020*/ 	.short	0x0001
        /*0022*/ 	.short	0x0008
        /*0024*/ 	.byte	0x00, 0xf0, 0x05, 0x00


	//----- nvinfo : EIATTR_KPARAM_INFO
	.align		4
.L_397:
        /*0028*/ 	.byte	0x04, 0x17
        /*002a*/ 	.short	(.L_399 - .L_398)
.L_398:
        /*002c*/ 	.word	0x00000000
        /*0030*/ 	.short	0x0000
        /*0032*/ 	.short	0x0000
        /*0034*/ 	.byte	0x00, 0xf5, 0x21, 0x00


	//----- nvinfo : EIATTR_SPARSE_MMA_MASK
	.align		4
.L_399:
        /*0038*/ 	.byte	0x03, 0x50
        /*003a*/ 	.short	0x0000


	//----- nvinfo : EIATTR_MAXREG_COUNT
	.align		4
        /*003c*/ 	.byte	0x03, 0x1b
        /*003e*/ 	.short	0x00ff


	//----- nvinfo : EIATTR_MERCURY_ISA_VERSION
	.align		4
        /*0040*/ 	.byte	0x03, 0x5f
        /*0042*/ 	.short	0x0101


	//----- nvinfo : EIATTR_VRC_CTA_INIT_COUNT
	.align		4
        /*0044*/ 	.byte	0x02, 0x4a
	.zero		1
	.zero		1


	//----- nvinfo : EIATTR_EXIT_INSTR_OFFSETS
	.align		4
        /*0048*/ 	.byte	0x04, 0x1c
        /*004a*/ 	.short	(.L_401 - .L_400)


	//   ....[0]....
.L_400:
        /*004c*/ 	.word	0x00000740


	//   ....[1]....
        /*0050*/ 	.word	0x00000a10


	//   ....[2]....
        /*0054*/ 	.word	0x00000b50


	//   ....[3]....
        /*0058*/ 	.word	0x00000c60


	//   ....[4]....
        /*005c*/ 	.word	0x00000d40


	//----- nvinfo : EIATTR_CRS_STACK_SIZE
	.align		4
.L_401:
        /*0060*/ 	.byte	0x04, 0x1e
        /*0062*/ 	.short	(.L_403 - .L_402)
.L_402:
        /*0064*/ 	.word	0x00000000


	//----- nvinfo : EIATTR_CBANK_PARAM_SIZE
	.align		4
.L_403:
        /*0068*/ 	.byte	0x03, 0x19
        /*006a*/ 	.short	0x0018


	//----- nvinfo : EIATTR_PARAM_CBANK
	.align		4
        /*006c*/ 	.byte	0x04, 0x0a
        /*006e*/ 	.short	(.L_405 - .L_404)
	.align		4
.L_404:
        /*0070*/ 	.word	index@(.nv.constant0.fill_u8_vec2)
        /*0074*/ 	.short	0x0380
        /*0076*/ 	.short	0x0018


	//----- nvinfo : EIATTR_SW_WAR
	.align		4
.L_405:
        /*0078*/ 	.byte	0x04, 0x36
        /*007a*/ 	.short	(.L_407 - .L_406)
.L_406:
        /*007c*/ 	.word	0x00000008
.L_407:


//--------------------- .nv.info.fill_u8_vec3     --------------------------
	.section	.nv.info.fill_u8_vec3,"",@"SHT_CUDA_INFO"
	.sectionflags	@""
	.align	4


	//----- nvinfo : EIATTR_CUDA_API_VERSION
	.align		4
        /*0000*/ 	.byte	0x04, 0x37
        /*0002*/ 	.short	(.L_409 - .L_408)
.L_408:
        /*0004*/ 	.word	0x00000082


	//----- nvinfo : EIATTR_KPARAM_INFO
	.align		4
.L_409:
        /*0008*/ 	.byte	0x04, 0x17
        /*000a*/ 	.short	(.L_411 - .L_410)
.L_410:
        /*000c*/ 	.word	0x00000000
        /*0010*/ 	.short	0x0002
        /*0012*/ 	.short	0x0010
        /*0014*/ 	.byte	0x00, 0xf0, 0x21, 0x00


	//----- nvinfo : EIATTR_KPARAM_INFO
	.align		4
.L_411:
        /*0018*/ 	.byte	0x04, 0x17
        /*001a*/ 	.short	(.L_413 - .L_412)
.L_412:
        /*001c*/ 	.word	0x00000000
        /*0020*/ 	.short	0x0001
        /*0022*/ 	.short	0x0008
        /*0024*/ 	.byte	0x00, 0xf0, 0x05, 0x00


	//----- nvinfo : EIATTR_KPARAM_INFO
	.align		4
.L_413:
        /*0028*/ 	.byte	0x04, 0x17
        /*002a*/ 	.short	(.L_415 - .L_414)
.L_414:
        /*002c*/ 	.word	0x00000000
        /*0030*/ 	.short	0x0000
        /*0032*/ 	.short	0x0000
        /*0034*/ 	.byte	0x00, 0xf5, 0x21, 0x00


	//----- nvinfo : EIATTR_SPARSE_MMA_MASK
	.align		4
.L_415:
        /*0038*/ 	.byte	0x03, 0x50
        /*003a*/ 	.short	0x0000


	//----- nvinfo : EIATTR_MAXREG_COUNT
	.align		4
        /*003c*/ 	.byte	0x03, 0x1b
        /*003e*/ 	.short	0x00ff


	//----- nvinfo : EIATTR_MERCURY_ISA_VERSION
	.align		4
        /*0040*/ 	.byte	0x03, 0x5f
        /*0042*/ 	.short	0x0101


	//----- nvinfo : EIATTR_VRC_CTA_INIT_COUNT
	.align		4
        /*0044*/ 	.byte	0x02, 0x4a
	.zero		1
	.zero		1


	//----- nvinfo : EIATTR_EXIT_INSTR_OFFSETS
	.align		4
        /*0048*/ 	.byte	0x04, 0x1c
        /*004a*/ 	.short	(.L_417 - .L_416)


	//   ....[0]....
.L_416:
        /*004c*/ 	.word	0x00000870


	//   ....[1]....
        /*0050*/ 	.word	0x00000ad0


	//   ....[2]....
        /*0054*/ 	.word	0x00000bb0


	//----- nvinfo : EIATTR_CRS_STACK_SIZE
	.align		4
.L_417:
        /*0058*/ 	.byte	0x04, 0x1e
        /*005a*/ 	.short	(.L_419 - .L_418)
.L_418:
        /*005c*/ 	.word	0x00000000


	//----- nvinfo : EIATTR_CBANK_PARAM_SIZE
	.align		4
.L_419:
        /*0060*/ 	.byte	0x03, 0x19
        /*0062*/ 	.short	0x0018


	//----- nvinfo : EIATTR_PARAM_CBANK
	.align		4
        /*0064*/ 	.byte	0x04, 0x0a
        /*0066*/ 	.short	(.L_421 - .L_420)
	.align		4
.L_420:
        /*0068*/ 	.word	index@(.nv.constant0.fill_u8_vec3)
        /*006c*/ 	.short	0x0380
        /*006e*/ 	.short	0x0018


	//----- nvinfo : EIATTR_SW_WAR
	.align		4
.L_421:
        /*0070*/ 	.byte	0x04, 0x36
        /*0072*/ 	.short	(.L_423 - .L_422)
.L_422:
        /*0074*/ 	.word	0x00000008
.L_423:


//--------------------- .nv.info.fill_u8_vec4     --------------------------
	.section	.nv.info.fill_u8_vec4,"",@"SHT_CUDA_INFO"
	.sectionflags	@""
	.align	4


	//----- nvinfo : EIATTR_CUDA_API_VERSION
	.align		4
        /*0000*/ 	.byte	0x04, 0x37
        /*0002*/ 	.short	(.L_425 - .L_424)
.L_424:
        /*0004*/ 	.word	0x00000082


	//----- nvinfo : EIATTR_KPARAM_INFO
	.align		4
.L_425:
        /*0008*/ 	.byte	0x04, 0x17
        /*000a*/ 	.short	(.L_427 - .L_426)
.L_426:
        /*000c*/ 	.word	0x00000000
        /*0010*/ 	.short	0x0002
        /*0012*/ 	.short	0x0010
        /*0014*/ 	.byte	0x00, 0xf0, 0x21, 0x00


	//----- nvinfo : EIATTR_KPARAM_INFO
	.align		4
.L_427:
        /*0018*/ 	.byte	0x04, 0x17
        /*001a*/ 	.short	(.L_429 - .L_428)
.L_428:
        /*001c*/ 	.word	0x00000000
        /*0020*/ 	.short	0x0001
        /*0022*/ 	.short	0x0008
        /*0024*/ 	.byte	0x00, 0xf0, 0x05, 0x00


	//----- nvinfo : EIATTR_KPARAM_INFO
	.align		4
.L_429:
        /*0028*/ 	.byte	0x04, 0x17
        /*002a*/ 	.short	(.L_431 - .L_430)
.L_430:
        /*002c*/ 	.word	0x00000000
        /*0030*/ 	.short	0x0000
        /*0032*/ 	.short	0x0000
        /*0034*/ 	.byte	0x00, 0xf5, 0x21, 0x00


	//----- nvinfo : EIATTR_SPARSE_MMA_MASK
	.align		4
.L_431:
        /*0038*/ 	.byte	0x03, 0x50
        /*003a*/ 	.short	0x0000


	//----- nvinfo : EIATTR_MAXREG_COUNT
	.align		4
        /*003c*/ 	.byte	0x03, 0x1b
        /*003e*/ 	.short	0x00ff


	//----- nvinfo : EIATTR_MERCURY_ISA_VERSION
	.align		4
        /*0040*/ 	.byte	0x03, 0x5f
        /*0042*/ 	.short	0x0101


	//----- nvinfo : EIATTR_VRC_CTA_INIT_COUNT
	.align		4
        /*0044*/ 	.byte	0x02, 0x4a
	.zero		1
	.zero		1


	//----- nvinfo : EIATTR_EXIT_INSTR_OFFSETS
	.align		4
        /*0048*/ 	.byte	0x04, 0x1c
        /*004a*/ 	.short	(.L_433 - .L_432)


	//   ....[0]....
.L_432:
        /*004c*/ 	.word	0x00000760


	//   ....[1]....
        /*0050*/ 	.word	0x00000a20


	//   ....[2]....
        /*0054*/ 	.word	0x00000b60


	//   ....[3]....
        /*0058*/ 	.word	0x00000c60


	//   ....[4]....
        /*005c*/ 	.word	0x00000d60


	//----- nvinfo : EIATTR_CRS_STACK_SIZE
	.align		4
.L_433:
        /*0060*/ 	.byte	0x04, 0x1e
        /*0062*/ 	.short	(.L_435 - .L_434)
.L_434:
        /*0064*/ 	.word	0x00000000


	//----- nvinfo : EIATTR_CBANK_PARAM_SIZE
	.align		4
.L_435:
        /*0068*/ 	.byte	0x03, 0x19
        /*006a*/ 	.short	0x0018


	//----- nvinfo : EIATTR_PARAM_CBANK
	.align		4
        /*006c*/ 	.byte	0x04, 0x0a
        /*006e*/ 	.short	(.L_437 - .L_436)
	.align		4
.L_436:
        /*0070*/ 	.word	index@(.nv.constant0.fill_u8_vec4)
        /*0074*/ 	.short	0x0380
        /*0076*/ 	.short	0x0018


	//----- nvinfo : EIATTR_SW_WAR
	.align		4
.L_437:
        /*0078*/ 	.byte	0x04, 0x36
        /*007a*/ 	.short	(.L_439 - .L_438)
.L_438:
        /*007c*/ 	.word	0x00000008
.L_439:


//--------------------- .nv.info.fill_i64_vec2    --------------------------
	.section	.nv.info.fill_i64_vec2,"",@"SHT_CUDA_INFO"
	.sectionflags	@""
	.align	4


	//----- nvinfo : EIATTR_CUDA_API_VERSION
	.align		4
        /*0000*/ 	.byte	0x04, 0x37
        /*0002*/ 	.short	(.L_441 - .L_440)
.L_440:
        /*0004*/ 	.word	0x00000082


	//----- nvinfo : EIATTR_KPARAM_INFO
	.align		4
.L_441:
        /*0008*/ 	.byte	0x04, 0x17
        /*000a*/ 	.short	(.L_443 - .L_442)
.L_442:
        /*000c*/ 	.word	0x00000000
        /*0010*/ 	.short	0x0002
        /*0012*/ 	.short	0x0010
        /*0014*/ 	.byte	0x00, 0xf0, 0x21, 0x00


	//----- nvinfo : EIATTR_KPARAM_INFO
	.align		4
.L_443:
        /*0018*/ 	.byte	0x04, 0x17
        /*001a*/ 	.short	(.L_445 - .L_444)
.L_444:
        /*001c*/ 	.word	0x00000000
        /*0020*/ 	.short	0x0001
        /*0022*/ 	.short	0x0008
        /*0024*/ 	.byte	0x00, 0xf0, 0x21, 0x00


	//----- nvinfo : EIATTR_KPARAM_INFO
	.align		4
.L_445:
        /*0028*/ 	.byte	0x04, 0x17
        /*002a*/ 	.short	(.L_447 - .L_446)
.L_446:
        /*002c*/ 	.word	0x00000000
        /*0030*/ 	.short	0x0000
        /*0032*/ 	.short	0x0000
        /*0034*/ 	.byte	0x00, 0xf5, 0x21, 0x00


	//----- nvinfo : EIATTR_SPARSE_MMA_MASK
	.align		4
.L_447:
        /*0038*/ 	.byte	0x03, 0x50
        /*003a*/ 	.short	0x0000


	//----- nvinfo : EIATTR_MAXREG_COUNT
	.align		4
        /*003c*/ 	.byte	0x03, 0x1b
        /*003e*/ 	.short	0x00ff


	//----- nvinfo : EIATTR_MERCURY_ISA_VERSION
	.align		4
        /*0040*/ 	.byte	0x03, 0x5f
        /*0042*/ 	.short	0x0101


	//----- nvinfo : EIATTR_VRC_CTA_INIT_COUNT
	.align		4
        /*0044*/ 	.byte	0x02, 0x4a
	.zero		1
	.zero		1


	//----- nvinfo : EIATTR_EXIT_INSTR_OFFSETS
	.align		4
        /*0048*/ 	.byte	0x04, 0x1c
        /*004a*/ 	.short	(.L_449 - .L_448)


	//   ....[0]....
.L_448:
        /*004c*/ 	.word	0x00000840


	//   ....[1]....
        /*0050*/ 	.word	0x00000b80


	//   ....[2]....
        /*0054*/ 	.word	0x00000cd0


	//   ....[3]....
        /*0058*/ 	.word	0x00000df0


	//   ....[4]....
        /*005c*/ 	.word	0x00000ee0


	//----- nvinfo : EIATTR_CRS_STACK_SIZE
	.align		4
.L_449:
        /*0060*/ 	.byte	0x04, 0x1e
        /*0062*/ 	.short	(.L_451 - .L_450)
.L_450:
        /*0064*/ 	.word	0x00000000


	//----- nvinfo : EIATTR_CBANK_PARAM_SIZE
	.align		4
.L_451:
        /*0068*/ 	.byte	0x03, 0x19
        /*006a*/ 	.short	0x0018


	//----- nvinfo : EIATTR_PARAM_CBANK
	.align		4
        /*006c*/ 	.byte	0x04, 0x0a
        /*006e*/ 	.short	(.L_453 - .L_452)
	.align		4
.L_452:
        /*0070*/ 	.word	index@(.nv.constant0.fill_i64_vec2)
        /*0074*/ 	.short	0x0380
        /*0076*/ 	.short	0x0018


	//----- nvinfo : EIATTR_SW_WAR
	.align		4
.L_453:
        /*0078*/ 	.byte	0x04, 0x36
        /*007a*/ 	.short	(.L_455 - .L_454)
.L_454:
        /*007c*/ 	.word	0x00000008
.L_455:


//--------------------- .nv.info.fill_i64_vec3    --------------------------
	.section	.nv.info.fill_i64_vec3,"",@"SHT_CUDA_INFO"
	.sectionflags	@""
	.align	4


	//----- nvinfo : EIATTR_CUDA_API_VERSION
	.align		4
        /*0000*/ 	.byte	0x04, 0x37
        /*0002*/ 	.short	(.L_457 - .L_456)
.L_456:
        /*0004*/ 	.word	0x00000082


	//----- nvinfo : EIATTR_KPARAM_INFO
	.align		4
.L_457:
        /*0008*/ 	.byte	0x04, 0x17
        /*000a*/ 	.short	(.L_459 - .L_458)
.L_458:
        /*000c*/ 	.word	0x00000000
        /*0010*/ 	.short	0x0002
        /*0012*/ 	.short	0x0010
        /*0014*/ 	.byte	0x00, 0xf0, 0x21, 0x00


	//----- nvinfo : EIATTR_KPARAM_INFO
	.align		4
.L_459:
        /*0018*/ 	.byte	0x04, 0x17
        /*001a*/ 	.short	(.L_461 - .L_460)
.L_460:
        /*001c*/ 	.word	0x00000000
        /*0020*/ 	.short	0x0001
        /*0022*/ 	.short	0x0008
        /*0024*/ 	.byte	0x00, 0xf0, 0x21, 0x00


	//----- nvinfo : EIATTR_KPARAM_INFO
	.align		4
.L_461:
        /*0028*/ 	.byte	0x04, 0x17
        /*002a*/ 	.short	(.L_463 - .L_462)
.L_462:
        /*002c*/ 	.word	0x00000000
        /*0030*/ 	.short	0x0000
        /*0032*/ 	.short	0x0000
        /*0034*/ 	.byte	0x00, 0xf5, 0x21, 0x00


	//----- nvinfo : EIATTR_SPARSE_MMA_MASK
	.align		4
.L_463:
        /*0038*/ 	.byte	0x03, 0x50
        /*003a*/ 	.short	0x0000


	//----- nvinfo : EIATTR_MAXREG_COUNT
	.align		4
        /*003c*/ 	.byte	0x03, 0x1b
        /*003e*/ 	.short	0x00ff


	//----- nvinfo : EIATTR_MERCURY_ISA_VERSION
	.align		4
        /*0040*/ 	.byte	0x03, 0x5f
        /*0042*/ 	.short	0x0101


	//----- nvinfo : EIATTR_VRC_CTA_INIT_COUNT
	.align		4
        /*0044*/ 	.byte	0x02, 0x4a
	.zero		1
	.zero		1


	//----- nvinfo : EIATTR_EXIT_INSTR_OFFSETS
	.align		4
        /*0048*/ 	.byte	0x04, 0x1c
        /*004a*/ 	.short	(.L_465 - .L_464)


	//   ....[0]....
.L_464:
        /*004c*/ 	.word	0x00000870


	//   ....[1]....
        /*0050*/ 	.word	0x00000b20


	//   ....[2]....
        /*0054*/ 	.word	0x00000c20


	//----- nvinfo : EIATTR_CRS_STACK_SIZE
	.align		4
.L_465:
        /*0058*/ 	.byte	0x04, 0x1e
        /*005a*/ 	.short	(.L_467 - .L_466)
.L_466:
        /*005c*/ 	.word	0x00000000


	//----- nvinfo : EIATTR_CBANK_PARAM_SIZE
	.align		4
.L_467:
        /*0060*/ 	.byte	0x03, 0x19
        /*0062*/ 	.short	0x0018


	//----- nvinfo : EIATTR_PARAM_CBANK
	.align		4
        /*0064*/ 	.byte	0x04, 0x0a
        /*0066*/ 	.short	(.L_469 - .L_468)
	.align		4
.L_468:
        /*0068*/ 	.word	index@(.nv.constant0.fill_i64_vec3)
        /*006c*/ 	.short	0x0380
        /*006e*/ 	.short	0x0018


	//----- nvinfo : EIATTR_SW_WAR
	.align		4
.L_469:
        /*0070*/ 	.byte	0x04, 0x36
        /*0072*/ 	.short	(.L_471 - .L_470)
.L_470:
        /*0074*/ 	.word	0x00000008
.L_471:


//--------------------- .nv.info.fill_i64_vec4    --------------------------
	.section	.nv.info.fill_i64_vec4,"",@"SHT_CUDA_INFO"
	.sectionflags	@""
	.align	4


	//----- nvinfo : EIATTR_CUDA_API_VERSION
	.align		4
        /*0000*/ 	.byte	0x04, 0x37
        /*0002*/ 	.short	(.L_473 - .L_472)
.L_472:
        /*0004*/ 	.word	0x00000082


	//----- nvinfo : EIATTR_KPARAM_INFO
	.align		4
.L_473:
        /*0008*/ 	.byte	0x04, 0x17
        /*000a*/ 	.short	(.L_475 - .L_474)
.L_474:
        /*000c*/ 	.word	0x00000000
        /*0010*/ 	.short	0x0002
        /*0012*/ 	.short	0x0010
        /*0014*/ 	.byte	0x00, 0xf0, 0x21, 0x00


	//----- nvinfo : EIATTR_KPARAM_INFO
	.align		4
.L_475:
        /*0018*/ 	.byte	0x04, 0x17
        /*001a*/ 	.short	(.L_477 - .L_476)
.L_476:
        /*001c*/ 	.word	0x00000000
        /*0020*/ 	.short	0x0001
        /*0022*/ 	.short	0x0008
        /*0024*/ 	.byte	0x00, 0xf0, 0x21, 0x00


	//----- nvinfo : EIATTR_KPARAM_INFO
	.align		4
.L_477:
        /*0028*/ 	.byte	0x04, 0x17
        /*002a*/ 	.short	(.L_479 - .L_478)
.L_478:
        /*002c*/ 	.word	0x00000000
        /*0030*/ 	.short	0x0000
        /*0032*/ 	.short	0x0000
        /*0034*/ 	.byte	0x00, 0xf5, 0x21, 0x00


	//----- nvinfo : EIATTR_SPARSE_MMA_MASK
	.align		4
.L_479:
        /*0038*/ 	.byte	0x03, 0x50
        /*003a*/ 	.short	0x0000


	//----- nvinfo : EIATTR_MAXREG_COUNT
	.align		4
        /*003c*/ 	.byte	0x03, 0x1b
        /*003e*/ 	.short	0x00ff


	//----- nvinfo : EIATTR_MERCURY_ISA_VERSION
	.align		4
        /*0040*/ 	.byte	0x03, 0x5f
        /*0042*/ 	.short	0x0101


	//----- nvinfo : EIATTR_VRC_CTA_INIT_COUNT
	.align		4
        /*0044*/ 	.byte	0x02, 0x4a
	.zero		1
	.zero		1


	//----- nvinfo : EIATTR_EXIT_INSTR_OFFSETS
	.align		4
        /*0048*/ 	.byte	0x04, 0x1c
        /*004a*/ 	.short	(.L_481 - .L_480)


	//   ....[0]....
.L_480:
        /*004c*/ 	.word	0x000008a0


	//   ....[1]....
        /*0050*/ 	.word	0x00000bd0


	//   ....[2]....
        /*0054*/ 	.word	0x00000d20


	//   ....[3]....
        /*0058*/ 	.word	0x00000e30


	//   ....[4]....
        /*005c*/ 	.word	0x00000f40


	//----- nvinfo : EIATTR_CRS_STACK_SIZE
	.align		4
.L_481:
        /*0060*/ 	.byte	0x04, 0x1e
        /*0062*/ 	.short	(.L_483 - .L_482)
.L_482:
        /*0064*/ 	.word	0x00000000


	//----- nvinfo : EIATTR_CBANK_PARAM_SIZE
	.align		4
.L_483:
        /*0068*/ 	.byte	0x03, 0x19
        /*006a*/ 	.short	0x0018


	//----- nvinfo : EIATTR_PARAM_CBANK
	.align		4
        /*006c*/ 	.byte	0x04, 0x0a
        /*006e*/ 	.short	(.L_485 - .L_484)
	.align		4
.L_484:
        /*0070*/ 	.word	index@(.nv.constant0.fill_i64_vec4)
        /*0074*/ 	.short	0x0380
        /*0076*/ 	.short	0x0018


	//----- nvinfo : EIATTR_SW_WAR
	.align		4
.L_485:
        /*0078*/ 	.byte	0x04, 0x36
        /*007a*/ 	.short	(.L_487 - .L_486)
.L_486:
        /*007c*/ 	.word	0x00000008
.L_487:


//--------------------- .nv.info.fill_i32_vec2    --------------------------
	.section	.nv.info.fill_i32_vec2,"",@"SHT_CUDA_INFO"
	.sectionflags	@""
	.align	4


	//----- nvinfo : EIATTR_CUDA_API_VERSION
	.align		4
        /*0000*/ 	.byte	0x04, 0x37
        /*0002*/ 	.short	(.L_489 - .L_488)
.L_488:
        /*0004*/ 	.word	0x00000082


	//----- nvinfo : EIATTR_KPARAM_INFO
	.align		4
.L_489:
        /*0008*/ 	.byte	0x04, 0x17
        /*000a*/ 	.short	(.L_491 - .L_490)
.L_490:
        /*000c*/ 	.word	0x00000000
        /*0010*/ 	.short	0x0002
        /*0012*/ 	.short	0x0010
        /*0014*/ 	.byte	0x00, 0xf0, 0x21, 0x00


	//----- nvinfo : EIATTR_KPARAM_INFO
	.align		4
.L_491:
        /*0018*/ 	.byte	0x04, 0x17
        /*001a*/ 	.short	(.L_493 - .L_492)
.L_492:
        /*001c*/ 	.word	0x00000000
        /*0020*/ 	.short	0x0001
        /*0022*/ 	.short	0x0008
        /*0024*/ 	.byte	0x00, 0xf0, 0x11, 0x00


	//----- nvinfo : EIATTR_KPARAM_INFO
	.align		4
.L_493:
        /*0028*/ 	.byte	0x04, 0x17
        /*002a*/ 	.short	(.L_495 - .L_494)
.L_494:
        /*002c*/ 	.word	0x00000000
        /*0030*/ 	.short	0x0000
        /*0032*/ 	.short	0x0000
        /*0034*/ 	.byte	0x00, 0xf5, 0x21, 0x00


	//----- nvinfo : EIATTR_SPARSE_MMA_MASK
	.align		4
.L_495:
        /*0038*/ 	.byte	0x03, 0x50
        /*003a*/ 	.short	0x0000


	//----- nvinfo : EIATTR_MAXREG_COUNT
	.align		4
        /*003c*/ 	.byte	0x03, 0x1b
        /*003e*/ 	.short	0x00ff


	//----- nvinfo : EIATTR_MERCURY_ISA_VERSION
	.align		4
        /*0040*/ 	.byte	0x03, 0x5f
        /*0042*/ 	.short	0x0101


	//----- nvinfo : EIATTR_VRC_CTA_INIT_COUNT
	.align		4
        /*0044*/ 	.byte	0x02, 0x4a
	.zero		1
	.zero		1


	//----- nvinfo : EIATTR_EXIT_INSTR_OFFSETS
	.align		4
        /*0048*/ 	.byte	0x04, 0x1c
        /*004a*/ 	.short	(.L_497 - .L_496)


	//   ....[0]....
.L_496:
        /*004c*/ 	.word	0x000007c0


	//   ....[1]....
        /*0050*/ 	.word	0x00000b00


	//   ....[2]....
        /*0054*/ 	.word	0x00000c50


	//   ....[3]....
        /*0058*/ 	.word	0x00000d70


	//   ....[4]....
        /*005c*/ 	.word	0x00000e60


	//----- nvinfo : EIATTR_CRS_STACK_SIZE
	.align		4
.L_497:
        /*0060*/ 	.byte	0x04, 0x1e
        /*0062*/ 	.short	(.L_499 - .L_498)
.L_498:
        /*0064*/ 	.word	0x00000000


	//----- nvinfo : EIATTR_CBANK_PARAM_SIZE
	.align		4
.L_499:
        /*0068*/ 	.byte	0x03, 0x19
        /*006a*/ 	.short	0x0018


	//----- nvinfo : EIATTR_PARAM_CBANK
	.align		4
        /*006c*/ 	.byte	0x04, 0x0a
        /*006e*/ 	.short	(.L_501 - .L_500)
	.align		4
.L_500:
        /*0070*/ 	.word	index@(.nv.constant0.fill_i32_vec2)
        /*0074*/ 	.short	0x0380
        /*0076*/ 	.short	0x0018


	//----- nvinfo : EIATTR_SW_WAR
	.align		4
.L_501:
        /*0078*/ 	.byte	0x04, 0x36
        /*007a*/ 	.short	(.L_503 - .L_502)
.L_502:
        /*007c*/ 	.word	0x00000008
.L_503:


//--------------------- .nv.info.fill_i32_vec3    --------------------------
	.section	.nv.info.fill_i32_vec3,"",@"SHT_CUDA_INFO"
	.sectionflags	@""
	.align	4


	//----- nvinfo : EIATTR_CUDA_API_VERSION
	.align		4
        /*0000*/ 	.byte	0x04, 0x37
        /*0002*/ 	.short	(.L_505 - .L_504)
.L_504:
        /*0004*/ 	.word	0x00000082


	//----- nvinfo : EIATTR_KPARAM_INFO
	.align		4
.L_505:
        /*0008*/ 	.byte	0x04, 0x17
        /*000a*/ 	.short	(.L_507 - .L_506)
.L_506:
        /*000c*/ 	.word	0x00000000
        /*0010*/ 	.short	0x0002
        /*0012*/ 	.short	0x0010
        /*0014*/ 	.byte	0x00, 0xf0, 0x21, 0x00


	//----- nvinfo : EIATTR_KPARAM_INFO
	.align		4
.L_507:
        /*0018*/ 	.byte	0x04, 0x17
        /*001a*/ 	.short	(.L_509 - .L_508)
.L_508:
        /*001c*/ 	.word	0x00000000
        /*0020*/ 	.short	0x0001
        /*0022*/ 	.short	0x0008
        /*0024*/ 	.byte	0x00, 0xf0, 0x11, 0x00


	//----- nvinfo : EIATTR_KPARAM_INFO
	.align		4
.L_509:
        /*0028*/ 	.byte	0x04, 0x17
        /*002a*/ 	.short	(.L_511 - .L_510)
.L_510:
        /*002c*/ 	.word	0x00000000
        /*0030*/ 	.short	0x0000
        /*0032*/ 	.short	0x0000
        /*0034*/ 	.byte	0x00, 0xf5, 0x21, 0x00


	//----- nvinfo : EIATTR_SPARSE_MMA_MASK
	.align		4
.L_511:
        /*0038*/ 	.byte	0x03, 0x50
        /*003a*/ 	.short	0x0000


	//----- nvinfo : EIATTR_MAXREG_COUNT
	.align		4
        /*003c*/ 	.byte	0x03, 0x1b
        /*003e*/ 	.short	0x00ff


	//----- nvinfo : EIATTR_MERCURY_ISA_VERSION
	.align		4
        /*0040*/ 	.byte	0x03, 0x5f
        /*0042*/ 	.short	0x0101


	//----- nvinfo : EIATTR_VRC_CTA_INIT_COUNT
	.align		4
        /*0044*/ 	.byte	0x02, 0x4a
	.zero		1
	.zero		1


	//----- nvinfo : EIATTR_EXIT_INSTR_OFFSETS
	.align		4
        /*0048*/ 	.byte	0x04, 0x1c
        /*004a*/ 	.short	(.L_513 - .L_512)


	//   ....[0]....
.L_512:
        /*004c*/ 	.word	0x00000870


	//   ....[1]....
        /*0050*/ 	.word	0x00000b20


	//   ....[2]....
        /*0054*/ 	.word	0x00000c20


	//----- nvinfo : EIATTR_CRS_STACK_SIZE
	.align		4
.L_513:
        /*0058*/ 	.byte	0x04, 0x1e
        /*005a*/ 	.short	(.L_515 - .L_514)
.L_514:
        /*005c*/ 	.word	0x00000000


	//----- nvinfo : EIATTR_CBANK_PARAM_SIZE
	.align		4
.L_515:
        /*0060*/ 	.byte	0x03, 0x19
        /*0062*/ 	.short	0x0018


	//----- nvinfo : EIATTR_PARAM_CBANK
	.align		4
        /*0064*/ 	.byte	0x04, 0x0a
        /*0066*/ 	.short	(.L_517 - .L_516)
	.align		4
.L_516:
        /*0068*/ 	.word	index@(.nv.constant0.fill_i32_vec3)
        /*006c*/ 	.short	0x0380
        /*006e*/ 	.short	0x0018


	//----- nvinfo : EIATTR_SW_WAR
	.align		4
.L_517:
        /*0070*/ 	.byte	0x04, 0x36
        /*0072*/ 	.short	(.L_519 - .L_518)
.L_518:
        /*0074*/ 	.word	0x00000008
.L_519:


//--------------------- .nv.info.fill_i32_vec4    --------------------------
	.section	.nv.info.fill_i32_vec4,"",@"SHT_CUDA_INFO"
	.sectionflags	@""
	.align	4


	//----- nvinfo : EIATTR_CUDA_API_VERSION
	.align		4
        /*0000*/ 	.byte	0x04, 0x37
        /*0002*/ 	.short	(.L_521 - .L_520)
.L_520:
        /*0004*/ 	.word	0x00000082


	//----- nvinfo : EIATTR_KPARAM_INFO
	.align		4
.L_521:
        /*0008*/ 	.byte	0x04, 0x17
        /*000a*/ 	.short	(.L_523 - .L_522)
.L_522:
        /*000c*/ 	.word	0x00000000
        /*0010*/ 	.short	0x0002
        /*0012*/ 	.short	0x0010
        /*0014*/ 	.byte	0x00, 0xf0, 0x21, 0x00


	//----- nvinfo : EIATTR_KPARAM_INFO
	.align		4
.L_523:
        /*0018*/ 	.byte	0x04, 0x17
        /*001a*/ 	.short	(.L_525 - .L_524)
.L_524:
        /*001c*/ 	.word	0x00000000
        /*0020*/ 	.short	0x0001
        /*0022*/ 	.short	0x0008
        /*0024*/ 	.byte	0x00, 0xf0, 0x11, 0x00


	//----- nvinfo : EIATTR_KPARAM_INFO
	.align		4
.L_525:
        /*0028*/ 	.byte	0x04, 0x17
        /*002a*/ 	.short	(.L_527 - .L_526)
.L_526:
        /*002c*/ 	.word	0x00000000
        /*0030*/ 	.short	0x0000
        /*0032*/ 	.short	0x0000
        /*0034*/ 	.byte	0x00, 0xf5, 0x21, 0x00


	//----- nvinfo : EIATTR_SPARSE_MMA_MASK
	.align		4
.L_527:
        /*0038*/ 	.byte	0x03, 0x50
        /*003a*/ 	.short	0x0000


	//----- nvinfo : EIATTR_MAXREG_COUNT
	.align		4
        /*003c*/ 	.byte	0x03, 0x1b
        /*003e*/ 	.short	0x00ff


	//----- nvinfo : EIATTR_MERCURY_ISA_VERSION
	.align		4
        /*0040*/ 	.byte	0x03, 0x5f
        /*0042*/ 	.short	0x0101


	//----- nvinfo : EIATTR_VRC_CTA_INIT_COUNT
	.align		4
        /*0044*/ 	.byte	0x02, 0x4a
	.zero		1
	.zero		1


	//----- nvinfo : EIATTR_EXIT_INSTR_OFFSETS
	.align		4
        /*0048*/ 	.byte	0x04, 0x1c
        /*004a*/ 	.short	(.L_529 - .L_528)


	//   ....[0]....
.L_528:
        /*004c*/ 	.word	0x00000860


	//   ....[1]....
        /*0050*/ 	.word	0x00000b90


	//   ....[2]....
        /*0054*/ 	.word	0x00000ce0


	//   ....[3]....
        /*0058*/ 	.word	0x00000df0


	//   ....[4]....
        /*005c*/ 	.word	0x00000f00


	//----- nvinfo : EIATTR_CRS_STACK_SIZE
	.align		4
.L_529:
        /*0060*/ 	.byte	0x04, 0x1e
        /*0062*/ 	.short	(.L_531 - .L_530)
.L_530:
        /*0064*/ 	.word	0x00000000


	//----- nvinfo : EIATTR_CBANK_PARAM_SIZE
	.align		4
.L_531:
        /*0068*/ 	.byte	0x03, 0x19
        /*006a*/ 	.short	0x0018


	//----- nvinfo : EIATTR_PARAM_CBANK
	.align		4
        /*006c*/ 	.byte	0x04, 0x0a
        /*006e*/ 	.short	(.L_533 - .L_532)
	.align		4
.L_532:
        /*0070*/ 	.word	index@(.nv.constant0.fill_i32_vec4)
        /*0074*/ 	.short	0x0380
        /*0076*/ 	.short	0x0018


	//----- nvinfo : EIATTR_SW_WAR
	.align		4
.L_533:
        /*0078*/ 	.byte	0x04, 0x36
        /*007a*/ 	.short	(.L_535 - .L_534)
.L_534:
        /*007c*/ 	.word	0x00000008
.L_535:


//--------------------- .nv.info.fill_i16_vec2    --------------------------
	.section	.nv.info.fill_i16_vec2,"",@"SHT_CUDA_INFO"
	.sectionflags	@""
	.align	4


	//----- nvinfo : EIATTR_CUDA_API_VERSION
	.align		4
        /*0000*/ 	.byte	0x04, 0x37
        /*0002*/ 	.short	(.L_537 - .L_536)
.L_536:
        /*0004*/ 	.word	0x00000082


	//----- nvinfo : EIATTR_KPARAM_INFO
	.align		4
.L_537:
        /*0008*/ 	.byte	0x04, 0x17
        /*000a*/ 	.short	(.L_539 - .L_538)
.L_538:
        /*000c*/ 	.word	0x00000000
        /*0010*/ 	.short	0x0002
        /*0012*/ 	.short	0x0010
        /*0014*/ 	.byte	0x00, 0xf0, 0x21, 0x00


	//----- nvinfo : EIATTR_KPARAM_INFO
	.align		4
.L_539:
        /*0018*/ 	.byte	0x04, 0x17
        /*001a*/ 	.short	(.L_541 - .L_540)
.L_540:
        /*001c*/ 	.word	0x00000000
        /*0020*/ 	.short	0x0001
        /*0022*/ 	.short	0x0008
        /*0024*/ 	.byte	0x00, 0xf0, 0x09, 0x00


	//----- nvinfo : EIATTR_KPARAM_INFO
	.align		4
.L_541:
        /*0028*/ 	.byte	0x04, 0x17
        /*002a*/ 	.short	(.L_543 - .L_542)
.L_542:
        /*002c*/ 	.word	0x00000000
        /*0030*/ 	.short	0x0000
        /*0032*/ 	.short	0x0000
        /*0034*/ 	.byte	0x00, 0xf5, 0x21, 0x00


	//----- nvinfo : EIATTR_SPARSE_MMA_MASK
	.align		4
.L_543:
        /*0038*/ 	.byte	0x03, 0x50
        /*003a*/ 	.short	0x0000


	//----- nvinfo : EIATTR_MAXREG_COUNT
	.align		4
        /*003c*/ 	.byte	0x03, 0x1b
        /*003e*/ 	.short	0x00ff


	//----- nvinfo : EIATTR_MERCURY_ISA_VERSION
	.align		4
        /*0040*/ 	.byte	0x03, 0x5f
        /*0042*/ 	.short	0x0101


	//----- nvinfo : EIATTR_VRC_CTA_INIT_COUNT
	.align		4
        /*0044*/ 	.byte	0x02, 0x4a
	.zero		1
	.zero		1


	//----- nvinfo : EIATTR_EXIT_INSTR_OFFSETS
	.align		4
        /*0048*/ 	.byte	0x04, 0x1c
        /*004a*/ 	.short	(.L_545 - .L_544)


	//   ....[0]....
.L_544:
        /*004c*/ 	.word	0x000007a0


	//   ....[1]....
        /*0050*/ 	.word	0x00000ae0


	//   ....[2]....
        /*0054*/ 	.word	0x00000c30


	//   ....[3]....
        /*0058*/ 	.word	0x00000d50


	//   ....[4]....
        /*005c*/ 	.word	0x00000e40


	//----- nvinfo : EIATTR_CRS_STACK_SIZE
	.align		4
.L_545:
        /*0060*/ 	.byte	0x04, 0x1e
        /*0062*/ 	.short	(.L_547 - .L_546)
.L_546:
        /*0064*/ 	.word	0x00000000


	//----- nvinfo : EIATTR_CBANK_PARAM_SIZE
	.align		4
.L_547:
        /*0068*/ 	.byte	0x03, 0x19
        /*006a*/ 	.short	0x0018


	//----- nvinfo : EIATTR_PARAM_CBANK
	.align		4
        /*006c*/ 	.byte	0x04, 0x0a
        /*006e*/ 	.short	(.L_549 - .L_548)
	.align		4
.L_548:
        /*0070*/ 	.word	index@(.nv.constant0.fill_i16_vec2)
        /*0074*/ 	.short	0x0380
        /*0076*/ 	.short	0x0018


	//----- nvinfo : EIATTR_SW_WAR
	.align		4
.L_549:
        /*0078*/ 	.byte	0x04, 0x36
        /*007a*/ 	.short	(.L_551 - .L_550)
.L_550:
        /*007c*/ 	.word	0x00000008
.L_551:


//--------------------- .nv.info.fill_i16_vec3    --------------------------
	.section	.nv.info.fill_i16_vec3,"",@"SHT_CUDA_INFO"
	.sectionflags	@""
	.align	4


	//----- nvinfo : EIATTR_CUDA_API_VERSION
	.align		4
        /*0000*/ 	.byte	0x04, 0x37
        /*0002*/ 	.short	(.L_553 - .L_552)
.L_552:
        /*0004*/ 	.word	0x00000082


	//----- nvinfo : EIATTR_KPARAM_INFO
	.align		4
.L_553:
        /*0008*/ 	.byte	0x04, 0x17
        /*000a*/ 	.short	(.L_555 - .L_554)
.L_554:
        /*000c*/ 	.word	0x00000000
        /*0010*/ 	.short	0x0002
        /*0012*/ 	.short	0x0010
        /*0014*/ 	.byte	0x00, 0xf0, 0x21, 0x00


	//----- nvinfo : EIATTR_KPARAM_INFO
	.align		4
.L_555:
        /*0018*/ 	.byte	0x04, 0x17
        /*001a*/ 	.short	(.L_557 - .L_556)
.L_556:
        /*001c*/ 	.word	0x00000000
        /*0020*/ 	.short	0x0001
        /*0022*/ 	.short	0x0008
        /*0024*/ 	.byte	0x00, 0xf0, 0x09, 0x00


	//----- nvinfo : EIATTR_KPARAM_INFO
	.align		4
.L_557:
        /*0028*/ 	.byte	0x04, 0x17
        /*002a*/ 	.short	(.L_559 - .L_558)
.L_558:
        /*002c*/ 	.word	0x00000000
        /*0030*/ 	.short	0x0000
        /*0032*/ 	.short	0x0000
        /*0034*/ 	.byte	0x00, 0xf5, 0x21, 0x00


	//----- nvinfo : EIATTR_SPARSE_MMA_MASK
	.align		4
.L_559:
        /*0038*/ 	.byte	0x03, 0x50
        /*003a*/ 	.short	0x0000


	//----- nvinfo : EIATTR_MAXREG_COUNT
	.align		4
        /*003c*/ 	.byte	0x03, 0x1b
        /*003e*/ 	.short	0x00ff


	//----- nvinfo : EIATTR_MERCURY_ISA_VERSION
	.align		4
        /*0040*/ 	.byte	0x03, 0x5f
        /*0042*/ 	.short	0x0101


	//----- nvinfo : EIATTR_VRC_CTA_INIT_COUNT
	.align		4
        /*0044*/ 	.byte	0x02, 0x4a
	.zero		1
	.zero		1


	//----- nvinfo : EIATTR_EXIT_INSTR_OFFSETS
	.align		4
        /*0048*/ 	.byte	0x04, 0x1c
        /*004a*/ 	.short	(.L_561 - .L_560)


	//   ....[0]....
.L_560:
        /*004c*/ 	.word	0x00000860


	//   ....[1]....
        /*0050*/ 	.word	0x00000b10


	//   ....[2]....
        /*0054*/ 	.word	0x00000c10


	//----- nvinfo : EIATTR_CRS_STACK_SIZE
	.align		4
.L_561:
        /*0058*/ 	.byte	0x04, 0x1e
        /*005a*/ 	.short	(.L_563 - .L_562)
.L_562:
        /*005c*/ 	.word	0x00000000


	//----- nvinfo : EIATTR_CBANK_PARAM_SIZE
	.align		4
.L_563:
        /*0060*/ 	.byte	0x03, 0x19
        /*0062*/ 	.short	0x0018


	//----- nvinfo : EIATTR_PARAM_CBANK
	.align		4
        /*0064*/ 	.byte	0x04, 0x0a
        /*0066*/ 	.short	(.L_565 - .L_564)
	.align		4
.L_564:
        /*0068*/ 	.word	index@(.nv.constant0.fill_i16_vec3)
        /*006c*/ 	.short	0x0380
        /*006e*/ 	.short	0x0018


	//----- nvinfo : EIATTR_SW_WAR
	.align		4
.L_565:
        /*0070*/ 	.byte	0x04, 0x36
        /*0072*/ 	.short	(.L_567 - .L_566)
.L_566:
        /*0074*/ 	.word	0x00000008
.L_567:


//--------------------- .nv.info.fill_i16_vec4    --------------------------
	.section	.nv.info.fill_i16_vec4,"",@"SHT_CUDA_INFO"
	.sectionflags	@""
	.align	4


	//----- nvinfo : EIATTR_CUDA_API_VERSION
	.align		4
        /*0000*/ 	.byte	0x04, 0x37
        /*0002*/ 	.short	(.L_569 - .L_568)
.L_568:
        /*0004*/ 	.word	0x00000082


	//----- nvinfo : EIATTR_KPARAM_INFO
	.align		4
.L_569:
        /*0008*/ 	.byte	0x04, 0x17
        /*000a*/ 	.short	(.L_571 - .L_570)
.L_570:
        /*000c*/ 	.word	0x00000000
        /*0010*/ 	.short	0x0002
        /*0012*/ 	.short	0x0010
        /*0014*/ 	.byte	0x00, 0xf0, 0x21, 0x00


	//----- nvinfo : EIATTR_KPARAM_INFO
	.align		4
.L_571:
        /*0018*/ 	.byte	0x04, 0x17
        /*001a*/ 	.short	(.L_573 - .L_572)
.L_572:
        /*001c*/ 	.word	0x00000000
        /*0020*/ 	.short	0x0001
        /*0022*/ 	.short	0x0008
        /*0024*/ 	.byte	0x00, 0xf0, 0x09, 0x00


	//----- nvinfo : EIATTR_KPARAM_INFO
	.align		4
.L_573:
        /*0028*/ 	.byte	0x04, 0x17
        /*002a*/ 	.short	(.L_575 - .L_574)
.L_574:
        /*002c*/ 	.word	0x00000000
        /*0030*/ 	.short	0x0000
        /*0032*/ 	.short	0x0000
        /*0034*/ 	.byte	0x00, 0xf5, 0x21, 0x00


	//----- nvinfo : EIATTR_SPARSE_MMA_MASK
	.align		4
.L_575:
        /*0038*/ 	.byte	0x03, 0x50
        /*003a*/ 	.short	0x0000


	//----- nvinfo : EIATTR_MAXREG_COUNT
	.align		4
        /*003c*/ 	.byte	0x03, 0x1b
        /*003e*/ 	.short	0x00ff


	//----- nvinfo : EIATTR_MERCURY_ISA_VERSION
	.align		4
        /*0040*/ 	.byte	0x03, 0x5f
        /*0042*/ 	.short	0x0101


	//----- nvinfo : EIATTR_VRC_CTA_INIT_COUNT
	.align		4
        /*0044*/ 	.byte	0x02, 0x4a
	.zero		1
	.zero		1


	//----- nvinfo : EIATTR_EXIT_INSTR_OFFSETS
	.align		4
        /*0048*/ 	.byte	0x04, 0x1c
        /*004a*/ 	.short	(.L_577 - .L_576)


	//   ....[0]....
.L_576:
        /*004c*/ 	.word	0x00000820


	//   ....[1]....
        /*0050*/ 	.word	0x00000b50


	//   ....[2]....
        /*0054*/ 	.word	0x00000ca0


	//   ....[3]....
        /*0058*/ 	.word	0x00000db0


	//   ....[4]....
        /*005c*/ 	.word	0x00000ec0


	//----- nvinfo : EIATTR_CRS_STACK_SIZE
	.align		4
.L_577:
        /*0060*/ 	.byte	0x04, 0x1e
        /*0062*/ 	.short	(.L_579 - .L_578)
.L_578:
        /*0064*/ 	.word	0x00000000


	//----- nvinfo : EIATTR_CBANK_PARAM_SIZE
	.align		4
.L_579:
        /*0068*/ 	.byte	0x03, 0x19
        /*006a*/ 	.short	0x0018


	//----- nvinfo : EIATTR_PARAM_CBANK
	.align		4
        /*006c*/ 	.byte	0x04, 0x0a
        /*006e*/ 	.short	(.L_581 - .L_580)
	.align		4
.L_580:
        /*0070*/ 	.word	index@(.nv.constant0.fill_i16_vec4)
        /*0074*/ 	.short	0x0380
        /*0076*/ 	.short	0x0018


	//----- nvinfo : EIATTR_SW_WAR
	.align		4
.L_581:
        /*0078*/ 	.byte	0x04, 0x36
        /*007a*/ 	.short	(.L_583 - .L_582)
.L_582:
        /*007c*/ 	.word	0x00000008
.L_583:


//--------------------- .nv.info.fill_i8_vec2     --------------------------
	.section	.nv.info.fill_i8_vec2,"",@"SHT_CUDA_INFO"
	.sectionflags	@""
	.align	4


	//----- nvinfo : EIATTR_CUDA_API_VERSION
	.align		4
        /*0000*/ 	.byte	0x04, 0x37
        /*0002*/ 	.short	(.L_585 - .L_584)
.L_584:
        /*0004*/ 	.word	0x00000082


	//----- nvinfo : EIATTR_KPARAM_INFO
	.align		4
.L_585:
        /*0008*/ 	.byte	0x04, 0x17
        /*000a*/ 	.short	(.L_587 - .L_586)
.L_586:
        /*000c*/ 	.word	0x00000000
        /*0010*/ 	.short	0x0002
        /*0012*/ 	.short	0x0010
        /*0014*/ 	.byte	0x00, 0xf0, 0x21, 0x00


	//----- nvinfo : EIATTR_KPARAM_INFO
	.align		4
.L_587:
        /*0018*/ 	.byte	0x04, 0x17
        /*001a*/ 	.short	(.L_589 - .L_588)
.L_588:
        /*001c*/ 	.word	0x00000000
        /*0020*/ 	.short	0x0001
        /*0022*/ 	.short	0x0008
        /*0024*/ 	.byte	0x00, 0xf0, 0x05, 0x00


	//----- nvinfo : EIATTR_KPARAM_INFO
	.align		4
.L_589:
        /*0028*/ 	.byte	0x04, 0x17
        /*002a*/ 	.short	(.L_591 - .L_590)
.L_590:
        /*002c*/ 	.word	0x00000000
        /*0030*/ 	.short	0x0000
        /*0032*/ 	.short	0x0000
        /*0034*/ 	.byte	0x00, 0xf5, 0x21, 0x00


	//----- nvinfo : EIATTR_SPARSE_MMA_MASK
	.align		4
.L_591:
        /*0038*/ 	.byte	0x03, 0x50
        /*003a*/ 	.short	0x0000


	//----- nvinfo : EIATTR_MAXREG_COUNT
	.align		4
        /*003c*/ 	.byte	0x03, 0x1b
        /*003e*/ 	.short	0x00ff


	//----- nvinfo : EIATTR_MERCURY_ISA_VERSION
	.align		4
        /*0040*/ 	.byte	0x03, 0x5f
        /*0042*/ 	.short	0x0101


	//----- nvinfo : EIATTR_VRC_CTA_INIT_COUNT
	.align		4
        /*0044*/ 	.byte	0x02, 0x4a
	.zero		1
	.zero		1


	//----- nvinfo : EIATTR_EXIT_INSTR_OFFSETS
	.align		4
        /*0048*/ 	.byte	0x04, 0x1c
        /*004a*/ 	.short	(.L_593 - .L_592)


	//   ....[0]....
.L_592:
        /*004c*/ 	.word	0x00000760


	//   ....[1]....
        /*0050*/ 	.word	0x00000a30


	//   ....[2]....
        /*0054*/ 	.word	0x00000b70


	//   ....[3]....
        /*0058*/ 	.word	0x00000c80


	//   ....[4]....
        /*005c*/ 	.word	0x00000d60


	//----- nvinfo : EIATTR_CRS_STACK_SIZE
	.align		4
.L_593:
        /*0060*/ 	.byte	0x04, 0x1e
        /*0062*/ 	.short	(.L_595 - .L_594)
.L_594:
        /*0064*/ 	.word	0x00000000


	//----- nvinfo : EIATTR_CBANK_PARAM_SIZE
	.align		4
.L_595:
        /*0068*/ 	.byte	0x03, 0x19
        /*006a*/ 	.short	0x0018


	//----- nvinfo : EIATTR_PARAM_CBANK
	.align		4
        /*006c*/ 	.byte	0x04, 0x0a
        /*006e*/ 	.short	(.L_597 - .L_596)
	.align		4
.L_596:
        /*0070*/ 	.word	index@(.nv.constant0.fill_i8_vec2)
        /*0074*/ 	.short	0x0380
        /*0076*/ 	.short	0x0018


	//----- nvinfo : EIATTR_SW_WAR
	.align		4
.L_597:
        /*0078*/ 	.byte	0x04, 0x36
        /*007a*/ 	.short	(.L_599 - .L_598)
.L_598:
        /*007c*/ 	.word	0x00000008
.L_599:


//--------------------- .nv.info.fill_i8_vec3     --------------------------
	.section	.nv.info.fill_i8_vec3,"",@"SHT_CUDA_INFO"
	.sectionflags	@""
	.align	4


	//----- nvinfo : EIATTR_CUDA_API_VERSION
	.align		4
        /*0000*/ 	.byte	0x04, 0x37
        /*0002*/ 	.short	(.L_601 - .L_600)
.L_600:
        /*0004*/ 	.word	0x00000082


	//----- nvinfo : EIATTR_KPARAM_INFO
	.align		4
.L_601:
        /*0008*/ 	.byte	0x04, 0x17
        /*000a*/ 	.short	(.L_603 - .L_602)
.L_602:
        /*000c*/ 	.word	0x00000000
        /*0010*/ 	.short	0x0002
        /*0012*/ 	.short	0x0010
        /*0014*/ 	.byte	0x00, 0xf0, 0x21, 0x00


	//----- nvinfo : EIATTR_KPARAM_INFO
	.align		4
.L_603:
        /*0018*/ 	.byte	0x04, 0x17
        /*001a*/ 	.short	(.L_605 - .L_604)
.L_604:
        /*001c*/ 	.word	0x00000000
        /*0020*/ 	.short	0x0001
        /*0022*/ 	.short	0x0008
        /*0024*/ 	.byte	0x00, 0xf0, 0x05, 0x00


	//----- nvinfo : EIATTR_KPARAM_INFO
	.align		4
.L_605:
        /*0028*/ 	.byte	0x04, 0x17
        /*002a*/ 	.short	(.L_607 - .L_606)
.L_606:
        /*002c*/ 	.word	0x00000000
        /*0030*/ 	.short	0x0000
        /*0032*/ 	.short	0x0000
        /*0034*/ 	.byte	0x00, 0xf5, 0x21, 0x00


	//----- nvinfo : EIATTR_SPARSE_MMA_MASK
	.align		4
.L_607:
        /*0038*/ 	.byte	0x03, 0x50
        /*003a*/ 	.short	0x0000


	//----- nvinfo : EIATTR_MAXREG_COUNT
	.align		4
        /*003c*/ 	.byte	0x03, 0x1b
        /*003e*/ 	.short	0x00ff


	//----- nvinfo : EIATTR_MERCURY_ISA_VERSION
	.align		4
        /*0040*/ 	.byte	0x03, 0x5f
        /*0042*/ 	.short	0x0101


	//----- nvinfo : EIATTR_VRC_CTA_INIT_COUNT
	.align		4
        /*0044*/ 	.byte	0x02, 0x4a
	.zero		1
	.zero		1


	//----- nvinfo : EIATTR_EXIT_INSTR_OFFSETS
	.align		4
        /*0048*/ 	.byte	0x04, 0x1c
        /*004a*/ 	.short	(.L_609 - .L_608)


	//   ....[0]....
.L_608:
        /*004c*/ 	.word	0x00000890


	//   ....[1]....
        /*0050*/ 	.word	0x00000af0


	//   ....[2]....
        /*0054*/ 	.word	0x00000bd0


	//----- nvinfo : EIATTR_CRS_STACK_SIZE
	.align		4
.L_609:
        /*0058*/ 	.byte	0x04, 0x1e
        /*005a*/ 	.short	(.L_611 - .L_610)
.L_610:
        /*005c*/ 	.word	0x00000000


	//----- nvinfo : EIATTR_CBANK_PARAM_SIZE
	.align		4
.L_611:
        /*0060*/ 	.byte	0x03, 0x19
        /*0062*/ 	.short	0x0018


	//----- nvinfo : EIATTR_PARAM_CBANK
	.align		4
        /*0064*/ 	.byte	0x04, 0x0a
        /*0066*/ 	.short	(.L_613 - .L_612)
	.align		4
.L_612:
        /*0068*/ 	.word	index@(.nv.constant0.fill_i8_vec3)
        /*006c*/ 	.short	0x0380
        /*006e*/ 	.short	0x0018


	//----- nvinfo : EIATTR_SW_WAR
	.align		4
.L_613:
        /*0070*/ 	.byte	0x04, 0x36
        /*0072*/ 	.short	(.L_615 - .L_614)
.L_614:
        /*0074*/ 	.word	0x00000008
.L_615:


//--------------------- .nv.info.fill_i8_vec4     --------------------------
	.section	.nv.info.fill_i8_vec4,"",@"SHT_CUDA_INFO"
	.sectionflags	@""
	.align	4


	//----- nvinfo : EIATTR_CUDA_API_VERSION
	.align		4
        /*0000*/ 	.byte	0x04, 0x37
        /*0002*/ 	.short	(.L_617 - .L_616)
.L_616:
        /*0004*/ 	.word	0x00000082


	//----- nvinfo : EIATTR_KPARAM_INFO
	.align		4
.L_617:
        /*0008*/ 	.byte	0x04, 0x17
        /*000a*/ 	.short	(.L_619 - .L_618)
.L_618:
        /*000c*/ 	.word	0x00000000
        /*0010*/ 	.short	0x0002
        /*0012*/ 	.short	0x0010
        /*0014*/ 	.byte	0x00, 0xf0, 0x21, 0x00


	//----- nvinfo : EIATTR_KPARAM_INFO
	.align		4
.L_619:
        /*0018*/ 	.byte	0x04, 0x17
        /*001a*/ 	.short	(.L_621 - .L_620)
.L_620:
        /*001c*/ 	.word	0x00000000
        /*0020*/ 	.short	0x0001
        /*0022*/ 	.short	0x0008
        /*0024*/ 	.byte	0x00, 0xf0, 0x05, 0x00


	//----- nvinfo : EIATTR_KPARAM_INFO
	.align		4
.L_621:
        /*0028*/ 	.byte	0x04, 0x17
        /*002a*/ 	.short	(.L_623 - .L_622)
.L_622:
        /*002c*/ 	.word	0x00000000
        /*0030*/ 	.short	0x0000
        /*0032*/ 	.short	0x0000
        /*0034*/ 	.byte	0x00, 0xf5, 0x21, 0x00


	//----- nvinfo : EIATTR_SPARSE_MMA_MASK
	.align		4
.L_623:
        /*0038*/ 	.byte	0x03, 0x50
        /*003a*/ 	.short	0x0000


	//----- nvinfo : EIATTR_MAXREG_COUNT
	.align		4
        /*003c*/ 	.byte	0x03, 0x1b
        /*003e*/ 	.short	0x00ff


	//----- nvinfo : EIATTR_MERCURY_ISA_VERSION
	.align		4
        /*0040*/ 	.byte	0x03, 0x5f
        /*0042*/ 	.short	0x0101


	//----- nvinfo : EIATTR_VRC_CTA_INIT_COUNT
	.align		4
        /*0044*/ 	.byte	0x02, 0x4a
	.zero		1
	.zero		1


	//----- nvinfo : EIATTR_EXIT_INSTR_OFFSETS
	.align		4
        /*0048*/ 	.byte	0x04, 0x1c
        /*004a*/ 	.short	(.L_625 - .L_624)


	//   ....[0]....
.L_624:
        /*004c*/ 	.word	0x00000780


	//   ....[1]....
        /*0050*/ 	.word	0x00000a40


	//   ....[2]....
        /*0054*/ 	.word	0x00000b80


	//   ....[3]....
        /*0058*/ 	.word	0x00000c80


	//   ....[4]....
        /*005c*/ 	.word	0x00000d80


	//----- nvinfo : EIATTR_CRS_STACK_SIZE
	.align		4
.L_625:
        /*0060*/ 	.byte	0x04, 0x1e
        /*0062*/ 	.short	(.L_627 - .L_626)
.L_626:
        /*0064*/ 	.word	0x00000000


	//----- nvinfo : EIATTR_CBANK_PARAM_SIZE
	.align		4
.L_627:
        /*0068*/ 	.byte	0x03, 0x19
        /*006a*/ 	.short	0x0018


	//----- nvinfo : EIATTR_PARAM_CBANK
	.align		4
        /*006c*/ 	.byte	0x04, 0x0a
        /*006e*/ 	.short	(.L_629 - .L_628)
	.align		4
.L_628:
        /*0070*/ 	.word	index@(.nv.constant0.fill_i8_vec4)
        /*0074*/ 	.short	0x0380
        /*0076*/ 	.short	0x0018


	//----- nvinfo : EIATTR_SW_WAR
	.align		4
.L_629:
        /*0078*/ 	.byte	0x04, 0x36
        /*007a*/ 	.short	(.L_631 - .L_630)
.L_630:
        /*007c*/ 	.word	0x00000008
.L_631:


//--------------------- .nv.info.fill_f64_vec2    --------------------------
	.section	.nv.info.fill_f64_vec2,"",@"SHT_CUDA_INFO"
	.sectionflags	@""
	.align	4


	//----- nvinfo : EIATTR_CUDA_API_VERSION
	.align		4
        /*0000*/ 	.byte	0x04, 0x37
        /*0002*/ 	.short	(.L_633 - .L_632)
.L_632:
        /*0004*/ 	.word	0x00000082


	//----- nvinfo : EIATTR_KPARAM_INFO
	.align		4
.L_633:
        /*0008*/ 	.byte	0x04, 0x17
        /*000a*/ 	.short	(.L_635 - .L_634)
.L_634:
        /*000c*/ 	.word	0x00000000
        /*0010*/ 	.short	0x0002
        /*0012*/ 	.short	0x0010
        /*0014*/ 	.byte	0x00, 0xf0, 0x21, 0x00


	//----- nvinfo : EIATTR_KPARAM_INFO
	.align		4
.L_635:
        /*0018*/ 	.byte	0x04, 0x17
        /*001a*/ 	.short	(.L_637 - .L_636)
.L_636:
        /*001c*/ 	.word	0x00000000
        /*0020*/ 	.short	0x0001
        /*0022*/ 	.short	0x0008
        /*0024*/ 	.byte	0x00, 0xf0, 0x21, 0x00


	//----- nvinfo : EIATTR_KPARAM_INFO
	.align		4
.L_637:
        /*0028*/ 	.byte	0x04, 0x17
        /*002a*/ 	.short	(.L_639 - .L_638)
.L_638:
        /*002c*/ 	.word	0x00000000
        /*0030*/ 	.short	0x0000
        /*0032*/ 	.short	0x0000
        /*0034*/ 	.byte	0x00, 0xf5, 0x21, 0x00


	//----- nvinfo : EIATTR_SPARSE_MMA_MASK
	.align		4
.L_639:
        /*0038*/ 	.byte	0x03, 0x50
        /*003a*/ 	.short	0x0000


	//----- nvinfo : EIATTR_MAXREG_COUNT
	.align		4
        /*003c*/ 	.byte	0x03, 0x1b
        /*003e*/ 	.short	0x00ff


	//----- nvinfo : EIATTR_MERCURY_ISA_VERSION
	.align		4
        /*0040*/ 	.byte	0x03, 0x5f
        /*0042*/ 	.short	0x0101


	//----- nvinfo : EIATTR_VRC_CTA_INIT_COUNT
	.align		4
        /*0044*/ 	.byte	0x02, 0x4a
	.zero		1
	.zero		1


	//----- nvinfo : EIATTR_EXIT_INSTR_OFFSETS
	.align		4
        /*0048*/ 	.byte	0x04, 0x1c
        /*004a*/ 	.short	(.L_641 - .L_640)


	//   ....[0]....
.L_640:
        /*004c*/ 	.word	0x00000840


	//   ....[1]....
        /*0050*/ 	.word	0x00000b80


	//   ....[2]....
        /*0054*/ 	.word	0x00000cd0


	//   ....[3]....
        /*0058*/ 	.word	0x00000df0


	//   ....[4]....
        /*005c*/ 	.word	0x00000ee0


	//----- nvinfo : EIATTR_CRS_STACK_SIZE
	.align		4
.L_641:
        /*0060*/ 	.byte	0x04, 0x1e
        /*0062*/ 	.short	(.L_643 - .L_642)
.L_642:
        /*0064*/ 	.word	0x00000000


	//----- nvinfo : EIATTR_CBANK_PARAM_SIZE
	.align		4
.L_643:
        /*0068*/ 	.byte	0x03, 0x19
        /*006a*/ 	.short	0x0018


	//----- nvinfo : EIATTR_PARAM_CBANK
	.align		4
        /*006c*/ 	.byte	0x04, 0x0a
        /*006e*/ 	.short	(.L_645 - .L_644)
	.align		4
.L_644:
        /*0070*/ 	.word	index@(.nv.constant0.fill_f64_vec2)
        /*0074*/ 	.short	0x0380
        /*0076*/ 	.short	0x0018


	//----- nvinfo : EIATTR_SW_WAR
	.align		4
.L_645:
        /*0078*/ 	.byte	0x04, 0x36
        /*007a*/ 	.short	(.L_647 - .L_646)
.L_646:
        /*007c*/ 	.word	0x00000008
.L_647:


//--------------------- .nv.info.fill_f64_vec3    --------------------------
	.section	.nv.info.fill_f64_vec3,"",@"SHT_CUDA_INFO"
	.sectionflags	@""
	.align	4


	//----- nvinfo : EIATTR_CUDA_API_VERSION
	.align		4
        /*0000*/ 	.byte	0x04, 0x37
        /*0002*/ 	.short	(.L_649 - .L_648)
.L_648:
        /*0004*/ 	.word	0x00000082


	//----- nvinfo : EIATTR_KPARAM_INFO
	.align		4
.L_649:
        /*0008*/ 	.byte	0x04, 0x17
        /*000a*/ 	.short	(.L_651 - .L_650)
.L_650:
        /*000c*/ 	.word	0x00000000
        /*0010*/ 	.short	0x0002
        /*0012*/ 	.short	0x0010
        /*0014*/ 	.byte	0x00, 0xf0, 0x21, 0x00


	//----- nvinfo : EIATTR_KPARAM_INFO
	.align		4
.L_651:
        /*0018*/ 	.byte	0x04, 0x17
        /*001a*/ 	.short	(.L_653 - .L_652)
.L_652:
        /*001c*/ 	.word	0x00000000
        /*0020*/ 	.short	0x0001
        /*0022*/ 	.short	0x0008
        /*0024*/ 	.byte	0x00, 0xf0, 0x21, 0x00


	//----- nvinfo : EIATTR_KPARAM_INFO
	.align		4
.L_653:
        /*0028*/ 	.byte	0x04, 0x17
        /*002a*/ 	.short	(.L_655 - .L_654)
.L_654:
        /*002c*/ 	.word	0x00000000
        /*0030*/ 	.short	0x0000
        /*0032*/ 	.short	0x0000
        /*0034*/ 	.byte	0x00, 0xf5, 0x21, 0x00


	//----- nvinfo : EIATTR_SPARSE_MMA_MASK
	.align		4
.L_655:
        /*0038*/ 	.byte	0x03, 0x50
        /*003a*/ 	.short	0x0000


	//----- nvinfo : EIATTR_MAXREG_COUNT
	.align		4
        /*003c*/ 	.byte	0x03, 0x1b
        /*003e*/ 	.short	0x00ff


	//----- nvinfo : EIATTR_MERCURY_ISA_VERSION
	.align		4
        /*0040*/ 	.byte	0x03, 0x5f
        /*0042*/ 	.short	0x0101


	//----- nvinfo : EIATTR_VRC_CTA_INIT_COUNT
	.align		4
        /*0044*/ 	.byte	0x02, 0x4a
	.zero		1
	.zero		1


	//----- nvinfo : EIATTR_EXIT_INSTR_OFFSETS
	.align		4
        /*0048*/ 	.byte	0x04, 0x1c
        /*004a*/ 	.short	(.L_657 - .L_656)


	//   ....[0]....
.L_656:
        /*004c*/ 	.word	0x00000870


	//   ....[1]....
        /*0050*/ 	.word	0x00000b20


	//   ....[2]....
        /*0054*/ 	.word	0x00000c20


	//----- nvinfo : EIATTR_CRS_STACK_SIZE
	.align		4
.L_657:
        /*0058*/ 	.byte	0x04, 0x1e
        /*005a*/ 	.short	(.L_659 - .L_658)
.L_658:
        /*005c*/ 	.word	0x00000000


	//----- nvinfo : EIATTR_CBANK_PARAM_SIZE
	.align		4
.L_659:
        /*0060*/ 	.byte	0x03, 0x19
        /*0062*/ 	.short	0x0018


	//----- nvinfo : EIATTR_PARAM_CBANK
	.align		4
        /*0064*/ 	.byte	0x04, 0x0a
        /*0066*/ 	.short	(.L_661 - .L_660)
	.align		4
.L_660:
        /*0068*/ 	.word	index@(.nv.constant0.fill_f64_vec3)
        /*006c*/ 	.short	0x0380
        /*006e*/ 	.short	0x0018


	//----- nvinfo : EIATTR_SW_WAR
	.align		4
.L_661:
        /*0070*/ 	.byte	0x04, 0x36
        /*0072*/ 	.short	(.L_663 - .L_662)
.L_662:
        /*0074*/ 	.word	0x00000008
.L_663:


//--------------------- .nv.info.fill_f64_vec4    --------------------------
	.section	.nv.info.fill_f64_vec4,"",@"SHT_CUDA_INFO"
	.sectionflags	@""
	.align	4


	//----- nvinfo : EIATTR_CUDA_API_VERSION
	.align		4
        /*0000*/ 	.byte	0x04, 0x37
        /*0002*/ 	.short	(.L_665 - .L_664)
.L_664:
        /*0004*/ 	.word	0x00000082


	//----- nvinfo : EIATTR_KPARAM_INFO
	.align		4
.L_665:
        /*0008*/ 	.byte	0x04, 0x17
        /*000a*/ 	.short	(.L_667 - .L_666)
.L_666:
        /*000c*/ 	.word	0x00000000
        /*0010*/ 	.short	0x0002
        /*0012*/ 	.short	0x0010
        /*0014*/ 	.byte	0x00, 0xf0, 0x21, 0x00


	//----- nvinfo : EIATTR_KPARAM_INFO
	.align		4
.L_667:
        /*0018*/ 	.byte	0x04, 0x17
        /*001a*/ 	.short	(.L_669 - .L_668)
.L_668:
        /*001c*/ 	.word	0x00000000
        /*0020*/ 	.short	0x0001
        /*0022*/ 	.short	0x0008
        /*0024*/ 	.byte	0x00, 0xf0, 0x21, 0x00


	//----- nvinfo : EIATTR_KPARAM_INFO
	.align		4
.L_669:
        /*0028*/ 	.byte	0x04, 0x17
        /*002a*/ 	.short	(.L_671 - .L_670)
.L_670:
        /*002c*/ 	.word	0x00000000
        /*0030*/ 	.short	0x0000
        /*0032*/ 	.short	0x0000
        /*0034*/ 	.byte	0x00, 0xf5, 0x21, 0x00


	//----- nvinfo : EIATTR_SPARSE_MMA_MASK
	.align		4
.L_671:
        /*0038*/ 	.byte	0x03, 0x50
        /*003a*/ 	.short	0x0000


	//----- nvinfo : EIATTR_MAXREG_COUNT
	.align		4
        /*003c*/ 	.byte	0x03, 0x1b
        /*003e*/ 	.short	0x00ff


	//----- nvinfo : EIATTR_MERCURY_ISA_VERSION
	.align		4
        /*0040*/ 	.byte	0x03, 0x5f
        /*0042*/ 	.short	0x0101


	//----- nvinfo : EIATTR_VRC_CTA_INIT_COUNT
	.align		4
        /*0044*/ 	.byte	0x02, 0x4a
	.zero		1
	.zero		1


	//----- nvinfo : EIATTR_EXIT_INSTR_OFFSETS
	.align		4
        /*0048*/ 	.byte	0x04, 0x1c
        /*004a*/ 	.short	(.L_673 - .L_672)


	//   ....[0]....
.L_672:
        /*004c*/ 	.word	0x000008a0


	//   ....[1]....
        /*0050*/ 	.word	0x00000bd0


	//   ....[2]....
        /*0054*/ 	.word	0x00000d20


	//   ....[3]....
        /*0058*/ 	.word	0x00000e30


	//   ....[4]....
        /*005c*/ 	.word	0x00000f40


	//----- nvinfo : EIATTR_CRS_STACK_SIZE
	.align		4
.L_673:
        /*0060*/ 	.byte	0x04, 0x1e
        /*0062*/ 	.short	(.L_675 - .L_674)
.L_674:
        /*0064*/ 	.word	0x00000000


	//----- nvinfo : EIATTR_CBANK_PARAM_SIZE
	.align		4
.L_675:
        /*0068*/ 	.byte	0x03, 0x19
        /*006a*/ 	.short	0x0018


	//----- nvinfo : EIATTR_PARAM_CBANK
	.align		4
        /*006c*/ 	.byte	0x04, 0x0a
        /*006e*/ 	.short	(.L_677 - .L_676)
	.align		4
.L_676:
        /*0070*/ 	.word	index@(.nv.constant0.fill_f64_vec4)
        /*0074*/ 	.short	0x0380
        /*0076*/ 	.short	0x0018


	//----- nvinfo : EIATTR_SW_WAR
	.align		4
.L_677:
        /*0078*/ 	.byte	0x04, 0x36
        /*007a*/ 	.short	(.L_679 - .L_678)
.L_678:
        /*007c*/ 	.word	0x00000008
.L_679:


//--------------------- .nv.info.fill_f32_vec2    --------------------------
	.section	.nv.info.fill_f32_vec2,"",@"SHT_CUDA_INFO"
	.sectionflags	@""
	.align	4


	//----- nvinfo : EIATTR_CUDA_API_VERSION
	.align		4
        /*0000*/ 	.byte	0x04, 0x37
        /*0002*/ 	.short	(.L_681 - .L_680)
.L_680:
        /*0004*/ 	.word	0x00000082


	//----- nvinfo : EIATTR_KPARAM_INFO
	.align		4
.L_681:
        /*0008*/ 	.byte	0x04, 0x17
        /*000a*/ 	.short	(.L_683 - .L_682)
.L_682:
        /*000c*/ 	.word	0x00000000
        /*0010*/ 	.short	0x0002
        /*0012*/ 	.short	0x0010
        /*0014*/ 	.byte	0x00, 0xf0, 0x21, 0x00


	//----- nvinfo : EIATTR_KPARAM_INFO
	.align		4
.L_683:
        /*0018*/ 	.byte	0x04, 0x17
        /*001a*/ 	.short	(.L_685 - .L_684)
.L_684:
        /*001c*/ 	.word	0x00000000
        /*0020*/ 	.short	0x0001
        /*0022*/ 	.short	0x0008
        /*0024*/ 	.byte	0x00, 0xf0, 0x11, 0x00


	//----- nvinfo : EIATTR_KPARAM_INFO
	.align		4
.L_685:
        /*0028*/ 	.byte	0x04, 0x17
        /*002a*/ 	.short	(.L_687 - .L_686)
.L_686:
        /*002c*/ 	.word	0x00000000
        /*0030*/ 	.short	0x0000
        /*0032*/ 	.short	0x0000
        /*0034*/ 	.byte	0x00, 0xf5, 0x21, 0x00


	//----- nvinfo : EIATTR_SPARSE_MMA_MASK
	.align		4
.L_687:
        /*0038*/ 	.byte	0x03, 0x50
        /*003a*/ 	.short	0x0000


	//----- nvinfo : EIATTR_MAXREG_COUNT
	.align		4
        /*003c*/ 	.byte	0x03, 0x1b
        /*003e*/ 	.short	0x00ff


	//----- nvinfo : EIATTR_MERCURY_ISA_VERSION
	.align		4
        /*0040*/ 	.byte	0x03, 0x5f
        /*0042*/ 	.short	0x0101


	//----- nvinfo : EIATTR_VRC_CTA_INIT_COUNT
	.align		4
        /*0044*/ 	.byte	0x02, 0x4a
	.zero		1
	.zero		1


	//----- nvinfo : EIATTR_EXIT_INSTR_OFFSETS
	.align		4
        /*0048*/ 	.byte	0x04, 0x1c
        /*004a*/ 	.short	(.L_689 - .L_688)


	//   ....[0]....
.L_688:
        /*004c*/ 	.word	0x000007c0


	//   ....[1]....
        /*0050*/ 	.word	0x00000b00


	//   ....[2]....
        /*0054*/ 	.word	0x00000c50


	//   ....[3]....
        /*0058*/ 	.word	0x00000d70


	//   ....[4]....
        /*005c*/ 	.word	0x00000e60


	//----- nvinfo : EIATTR_CRS_STACK_SIZE
	.align		4
.L_689:
        /*0060*/ 	.byte	0x04, 0x1e
        /*0062*/ 	.short	(.L_691 - .L_690)
.L_690:
        /*0064*/ 	.word	0x00000000


	//----- nvinfo : EIATTR_CBANK_PARAM_SIZE
	.align		4
.L_691:
        /*0068*/ 	.byte	0x03, 0x19
        /*006a*/ 	.short	0x0018


	//----- nvinfo : EIATTR_PARAM_CBANK
	.align		4
        /*006c*/ 	.byte	0x04, 0x0a
        /*006e*/ 	.short	(.L_693 - .L_692)
	.align		4
.L_692:
        /*0070*/ 	.word	index@(.nv.constant0.fill_f32_vec2)
        /*0074*/ 	.short	0x0380
        /*0076*/ 	.short	0x0018


	//----- nvinfo : EIATTR_SW_WAR
	.align		4
.L_693:
        /*0078*/ 	.byte	0x04, 0x36
        /*007a*/ 	.short	(.L_695 - .L_694)
.L_694:
        /*007c*/ 	.word	0x00000008
.L_695:


//--------------------- .nv.info.fill_f32_vec3    --------------------------
	.section	.nv.info.fill_f32_vec3,"",@"SHT_CUDA_INFO"
	.sectionflags	@""
	.align	4


	//----- nvinfo : EIATTR_CUDA_API_VERSION
	.align		4
        /*0000*/ 	.byte	0x04, 0x37
        /*0002*/ 	.short	(.L_697 - .L_696)
.L_696:
        /*0004*/ 	.word	0x00000082


	//----- nvinfo : EIATTR_KPARAM_INFO
	.align		4
.L_697:
        /*0008*/ 	.byte	0x04, 0x17
        /*000a*/ 	.short	(.L_699 - .L_698)
.L_698:
        /*000c*/ 	.word	0x00000000
        /*0010*/ 	.short	0x0002
        /*0012*/ 	.short	0x0010
        /*0014*/ 	.byte	0x00, 0xf0, 0x21, 0x00


	//----- nvinfo : EIATTR_KPARAM_INFO
	.align		4
.L_699:
        /*0018*/ 	.byte	0x04, 0x17
        /*001a*/ 	.short	(.L_701 - .L_700)
.L_700:
        /*001c*/ 	.word	0x00000000
        /*0020*/ 	.short	0x0001
        /*0022*/ 	.short	0x0008
        /*0024*/ 	.byte	0x00, 0xf0, 0x11, 0x00


	//----- nvinfo : EIATTR_KPARAM_INFO
	.align		4
.L_701:
        /*0028*/ 	.byte	0x04, 0x17
        /*002a*/ 	.short	(.L_703 - .L_702)
.L_702:
        /*002c*/ 	.word	0x00000000
        /*0030*/ 	.short	0x0000
        /*0032*/ 	.short	0x0000
        /*0034*/ 	.byte	0x00, 0xf5, 0x21, 0x00


	//----- nvinfo : EIATTR_SPARSE_MMA_MASK
	.align		4
.L_703:
        /*0038*/ 	.byte	0x03, 0x50
        /*003a*/ 	.short	0x0000


	//----- nvinfo : EIATTR_MAXREG_COUNT
	.align		4
        /*003c*/ 	.byte	0x03, 0x1b
        /*003e*/ 	.short	0x00ff


	//----- nvinfo : EIATTR_MERCURY_ISA_VERSION
	.align		4
        /*0040*/ 	.byte	0x03, 0x5f
        /*0042*/ 	.short	0x0101


	//----- nvinfo : EIATTR_VRC_CTA_INIT_COUNT
	.align		4
        /*0044*/ 	.byte	0x02, 0x4a
	.zero		1
	.zero		1


	//----- nvinfo : EIATTR_EXIT_INSTR_OFFSETS
	.align		4
        /*0048*/ 	.byte	0x04, 0x1c
        /*004a*/ 	.short	(.L_705 - .L_704)


	//   ....[0]....
.L_704:
        /*004c*/ 	.word	0x00000870


	//   ....[1]....
        /*0050*/ 	.word	0x00000b20


	//   ....[2]....
        /*0054*/ 	.word	0x00000c20


	//----- nvinfo : EIATTR_CRS_STACK_SIZE
	.align		4
.L_705:
        /*0058*/ 	.byte	0x04, 0x1e
        /*005a*/ 	.short	(.L_707 - .L_706)
.L_706:
        /*005c*/ 	.word	0x00000000


	//----- nvinfo : EIATTR_CBANK_PARAM_SIZE
	.align		4
.L_707:
        /*0060*/ 	.byte	0x03, 0x19
        /*0062*/ 	.short	0x0018


	//----- nvinfo : EIATTR_PARAM_CBANK
	.align		4
        /*0064*/ 	.byte	0x04, 0x0a
        /*0066*/ 	.short	(.L_709 - .L_708)
	.align		4
.L_708:
        /*0068*/ 	.word	index@(.nv.constant0.fill_f32_vec3)
        /*006c*/ 	.short	0x0380
        /*006e*/ 	.short	0x0018


	//----- nvinfo : EIATTR_SW_WAR
	.align		4
.L_709:
        /*0070*/ 	.byte	0x04, 0x36
        /*0072*/ 	.short	(.L_711 - .L_710)
.L_710:
        /*0074*/ 	.word	0x00000008
.L_711:


//--------------------- .nv.info.fill_f32_vec4    --------------------------
	.section	.nv.info.fill_f32_vec4,"",@"SHT_CUDA_INFO"
	.sectionflags	@""
	.align	4


	//----- nvinfo : EIATTR_CUDA_API_VERSION
	.align		4
        /*0000*/ 	.byte	0x04, 0x37
        /*0002*/ 	.short	(.L_713 - .L_712)
.L_712:
        /*0004*/ 	.word	0x00000082


	//----- nvinfo : EIATTR_KPARAM_INFO
	.align		4
.L_713:
        /*0008*/ 	.byte	0x04, 0x17
        /*000a*/ 	.short	(.L_715 - .L_714)
.L_714:
        /*000c*/ 	.word	0x00000000
        /*0010*/ 	.short	0x0002
        /*0012*/ 	.short	0x0010
        /*0014*/ 	.byte	0x00, 0xf0, 0x21, 0x00


	//----- nvinfo : EIATTR_KPARAM_INFO
	.align		4
.L_715:
        /*0018*/ 	.byte	0x04, 0x17
        /*001a*/ 	.short	(.L_717 - .L_716)
.L_716:
        /*001c*/ 	.word	0x00000000
        /*0020*/ 	.short	0x0001
        /*0022*/ 	.short	0x0008
        /*0024*/ 	.byte	0x00, 0xf0, 0x11, 0x00


	//----- nvinfo : EIATTR_KPARAM_INFO
	.align		4
.L_717:
        /*0028*/ 	.byte	0x04, 0x17
        /*002a*/ 	.short	(.L_719 - .L_718)
.L_718:
        /*002c*/ 	.word	0x00000000
        /*0030*/ 	.short	0x0000
        /*0032*/ 	.short	0x0000
        /*0034*/ 	.byte	0x00, 0xf5, 0x21, 0x00


	//----- nvinfo : EIATTR_SPARSE_MMA_MASK
	.align		4
.L_719:
        /*0038*/ 	.byte	0x03, 0x50
        /*003a*/ 	.short	0x0000


	//----- nvinfo : EIATTR_MAXREG_COUNT
	.align		4
        /*003c*/ 	.byte	0x03, 0x1b
        /*003e*/ 	.short	0x00ff


	//----- nvinfo : EIATTR_MERCURY_ISA_VERSION
	.align		4
        /*0040*/ 	.byte	0x03, 0x5f
        /*0042*/ 	.short	0x0101


	//----- nvinfo : EIATTR_VRC_CTA_INIT_COUNT
	.align		4
        /*0044*/ 	.byte	0x02, 0x4a
	.zero		1
	.zero		1


	//----- nvinfo : EIATTR_EXIT_INSTR_OFFSETS
	.align		4
        /*0048*/ 	.byte	0x04, 0x1c
        /*004a*/ 	.short	(.L_721 - .L_720)


	//   ....[0]....
.L_720:
        /*004c*/ 	.word	0x00000860


	//   ....[1]....
        /*0050*/ 	.word	0x00000b90


	//   ....[2]....
        /*0054*/ 	.word	0x00000ce0


	//   ....[3]....
        /*0058*/ 	.word	0x00000df0


	//   ....[4]....
        /*005c*/ 	.word	0x00000f00


	//----- nvinfo : EIATTR_CRS_STACK_SIZE
	.align		4
.L_721:
        /*0060*/ 	.byte	0x04, 0x1e
        /*0062*/ 	.short	(.L_723 - .L_722)
.L_722:
        /*0064*/ 	.word	0x00000000


	//----- nvinfo : EIATTR_CBANK_PARAM_SIZE
	.align		4
.L_723:
        /*0068*/ 	.byte	0x03, 0x19
        /*006a*/ 	.short	0x0018


	//----- nvinfo : EIATTR_PARAM_CBANK
	.align		4
        /*006c*/ 	.byte	0x04, 0x0a
        /*006e*/ 	.short	(.L_725 - .L_724)
	.align		4
.L_724:
        /*0070*/ 	.word	index@(.nv.constant0.fill_f32_vec4)
        /*0074*/ 	.short	0x0380
        /*0076*/ 	.short	0x0018


	//----- nvinfo : EIATTR_SW_WAR
	.align		4
.L_725:
        /*0078*/ 	.byte	0x04, 0x36
        /*007a*/ 	.short	(.L_727 - .L_726)
.L_726:
        /*007c*/ 	.word	0x00000008
.L_727:


//--------------------- .nv.info.fill_f16_vec2    --------------------------
	.section	.nv.info.fill_f16_vec2,"",@"SHT_CUDA_INFO"
	.sectionflags	@""
	.align	4


	//----- nvinfo : EIATTR_CUDA_API_VERSION
	.align		4
        /*0000*/ 	.byte	0x04, 0x37
        /*0002*/ 	.short	(.L_729 - .L_728)
.L_728:
        /*0004*/ 	.word	0x00000082


	//----- nvinfo : EIATTR_KPARAM_INFO
	.align		4
.L_729:
        /*0008*/ 	.byte	0x04, 0x17
        /*000a*/ 	.short	(.L_731 - .L_730)
.L_730:
        /*000c*/ 	.word	0x00000000
        /*0010*/ 	.short	0x0002
        /*0012*/ 	.short	0x0010
        /*0014*/ 	.byte	0x00, 0xf0, 0x21, 0x00


	//----- nvinfo : EIATTR_KPARAM_INFO
	.align		4
.L_731:
        /*0018*/ 	.byte	0x04, 0x17
        /*001a*/ 	.short	(.L_733 - .L_732)
.L_732:
        /*001c*/ 	.word	0x00000000
        /*0020*/ 	.short	0x0001
        /*0022*/ 	.short	0x0008
        /*0024*/ 	.byte	0x00, 0xf0, 0x09, 0x00


	//----- nvinfo : EIATTR_KPARAM_INFO
	.align		4
.L_733:
        /*0028*/ 	.byte	0x04, 0x17
        /*002a*/ 	.short	(.L_735 - .L_734)
.L_734:
        /*002c*/ 	.word	0x00000000
        /*0030*/ 	.short	0x0000
        /*0032*/ 	.short	0x0000
        /*0034*/ 	.byte	0x00, 0xf5, 0x21, 0x00


	//----- nvinfo : EIATTR_SPARSE_MMA_MASK
	.align		4
.L_735:
        /*0038*/ 	.byte	0x03, 0x50
        /*003a*/ 	.short	0x0000


	//----- nvinfo : EIATTR_MAXREG_COUNT
	.align		4
        /*003c*/ 	.byte	0x03, 0x1b
        /*003e*/ 	.short	0x00ff


	//----- nvinfo : EIATTR_MERCURY_ISA_VERSION
	.align		4
        /*0040*/ 	.byte	0x03, 0x5f
        /*0042*/ 	.short	0x0101


	//----- nvinfo : EIATTR_VRC_CTA_INIT_COUNT
	.align		4
        /*0044*/ 	.byte	0x02, 0x4a
	.zero		1
	.zero		1


	//----- nvinfo : EIATTR_EXIT_INSTR_OFFSETS
	.align		4
        /*0048*/ 	.byte	0x04, 0x1c
        /*004a*/ 	.short	(.L_737 - .L_736)


	//   ....[0]....
.L_736:
        /*004c*/ 	.word	0x00000760


	//   ....[1]....
        /*0050*/ 	.word	0x00000aa0


	//   ....[2]....
        /*0054*/ 	.word	0x00000bf0


	//   ....[3]....
        /*0058*/ 	.word	0x00000d10


	//   ....[4]....
        /*005c*/ 	.word	0x00000e00


	//----- nvinfo : EIATTR_CRS_STACK_SIZE
	.align		4
.L_737:
        /*0060*/ 	.byte	0x04, 0x1e
        /*0062*/ 	.short	(.L_739 - .L_738)
.L_738:
        /*0064*/ 	.word	0x00000000


	//----- nvinfo : EIATTR_CBANK_PARAM_SIZE
	.align		4
.L_739:
        /*0068*/ 	.byte	0x03, 0x19
        /*006a*/ 	.short	0x0018


	//----- nvinfo : EIATTR_PARAM_CBANK
	.align		4
        /*006c*/ 	.byte	0x04, 0x0a
        /*006e*/ 	.short	(.L_741 - .L_740)
	.align		4
.L_740:
        /*0070*/ 	.word	index@(.nv.constant0.fill_f16_vec2)
        /*0074*/ 	.short	0x0380
        /*0076*/ 	.short	0x0018


	//----- nvinfo : EIATTR_SW_WAR
	.align		4
.L_741:
        /*0078*/ 	.byte	0x04, 0x36
        /*007a*/ 	.short	(.L_743 - .L_742)
.L_742:
        /*007c*/ 	.word	0x00000008
.L_743:


//--------------------- .nv.callgraph             --------------------------
	.section	.nv.callgraph,"",@"SHT_CUDA_CALLGRAPH"
	.align	4
	.sectionentsize	8
	.align		4
        /*0000*/ 	.word	0x00000000
	.align		4
        /*0004*/ 	.word	0xffffffff
	.align		4
        /*0008*/ 	.word	0x00000000
	.align		4
        /*000c*/ 	.word	0xfffffffe
	.align		4
        /*0010*/ 	.word	0x00000000
	.align		4
        /*0014*/ 	.word	0xfffffffd
	.align		4
        /*0018*/ 	.word	0x00000000
	.align		4
        /*001c*/ 	.word	0xfffffffc


//--------------------- .text.fill_u64_vec2       --------------------------
	.section	.text.fill_u64_vec2,"ax",@progbits
	.align	128
        .global         fill_u64_vec2
        .type           fill_u64_vec2,@function
        .size           fill_u64_vec2,(.L_x_445 - fill_u64_vec2)
        .other          fill_u64_vec2,@"STO_CUDA_ENTRY STV_DEFAULT"
fill_u64_vec2:
.text.fill_u64_vec2:
[----:B------:R-:W-:Y:S01]  /*0000*/  LDC R1, c[0x0][0x37c] ;  /* 0x0000df00ff017b82 */ /* 0x000fe20000000800 */
[----:B------:R-:W0:Y:S07]  /*0010*/  S2R R3, SR_TID.X ;  /* 0x0000000000037919 */ /* 0x000e2e0000002100 */
[----:B------:R-:W0:Y:S01]  /*0020*/  S2UR UR6, SR_CTAID.X ;  /* 0x00000000000679c3 */ /* 0x000e220000002500 */
[----:B------:R-:W1:Y:S01]  /*0030*/  LDCU.64 UR4, c[0x0][0x358] ;  /* 0x00006b00ff0477ac */ /* 0x000e620008000a00 */
[----:B------:R-:W-:Y:S01]  /*0040*/  BSSY.RECONVERGENT B0, `(.L_x_0) ;  /* 0x0000079000007945 */ /* 0x000fe20003800200 */
[----:B------:R-:W2:Y:S05]  /*0050*/  LDCU.64 UR8, c[0x0][0x380] ;  /* 0x00007000ff0877ac */ /* 0x000eaa0008000a00 */
[----:B------:R-:W0:Y:S01]  /*0060*/  LDC R4, c[0x0][0x360] ;  /* 0x0000d800ff047b82 */ /* 0x000e220000000800 */
[----:B------:R-:W3:Y:S07]  /*0070*/  LDCU UR7, c[0x0][0x370] ;  /* 0x00006e00ff0777ac */ /* 0x000eee0008000800 */
[----:B------:R-:W4:Y:S01]  /*0080*/  LDC.64 R6, c[0x0][0x390] ;  /* 0x0000e400ff067b82 */ /* 0x000f220000000a00 */
[----:B0-----:R-:W-:-:S02]  /*0090*/  IMAD R0, R4, UR6, R3 ;  /* 0x0000000604007c24 */ /* 0x001fc4000f8e0203 */
[----:B---3--:R-:W-:Y:S01]  /*00a0*/  IMAD R4, R4, UR7, RZ ;  /* 0x0000000704047c24 */ /* 0x008fe2000f8e02ff */
[--C-:B----4-:R-:W-:Y:S02]  /*00b0*/  SHF.R.U64 R3, R6, 0x1, R7.reuse ;  /* 0x0000000106037819 */ /* 0x110fe40000001207 */
[----:B------:R-:W-:Y:S02]  /*00c0*/  SHF.R.U32.HI R2, RZ, 0x1, R7 ;  /* 0x00000001ff027819 */ /* 0x000fe40000011607 */
[----:B------:R-:W-:-:S04]  /*00d0*/  ISETP.GT.U32.AND P0, PT, R3, R0, PT ;  /* 0x000000000300720c */ /* 0x000fc80003f04070 */
[----:B------:R-:W-:-:S13]  /*00e0*/  ISETP.GT.U32.AND.EX P0, PT, R2, RZ, PT, P0 ;  /* 0x000000ff0200720c */ /* 0x000fda0003f04100 */
[----:B-12---:R-:W-:Y:S05]  /*00f0*/  @!P0 BRA `(.L_x_1) ;  /* 0x0000000400b48947 */ /* 0x006fea0003800000 */
[----:B------:R-:W-:Y:S01]  /*0100*/  IADD3 R10, P1, PT, R0, R4, RZ ;  /* 0x00000004000a7210 */ /* 0x000fe20007f3e0ff */
[----:B------:R-:W-:Y:S03]  /*0110*/  BSSY.RECONVERGENT B1, `(.L_x_2) ;  /* 0x0000025000017945 */ /* 0x000fe60003800200 */
[----:B------:R-:W-:Y:S01]  /*0120*/  ISETP.GE.U32.AND P0, PT, R10, R3, PT ;  /* 0x000000030a00720c */ /* 0x000fe20003f06070 */
[----:B------:R-:W-:Y:S01]  /*0130*/  IMAD.X R9, RZ, RZ, RZ, P1 ;  /* 0x000000ffff097224 */ /* 0x000fe200008e06ff */
[----:B------:R-:W-:-:S04]  /*0140*/  ISETP.GT.U32.AND P1, PT, R3, R10, PT ;  /* 0x0000000a0300720c */ /* 0x000fc80003f24070 */
[----:B------:R-:W-:Y:S02]  /*0150*/  ISETP.GE.U32.AND.EX P0, PT, R9, R2, PT, P0 ;  /* 0x000000020900720c */ /* 0x000fe40003f06100 */
[CC--:B------:R-:W-:Y:S02]  /*0160*/  ISETP.GT.U32.AND.EX P1, PT, R2.reuse, R9.reuse, PT, P1 ;  /* 0x000000090200720c */ /* 0x0c0fe40003f24110 */
[----:B------:R-:W-:Y:S02]  /*0170*/  SEL R5, RZ, 0x1, P0 ;  /* 0x00000001ff057807 */ /* 0x000fe40000000000 */
[-C--:B------:R-:W-:Y:S02]  /*0180*/  SEL R6, R3, R10.reuse, P1 ;  /* 0x0000000a03067207 */ /* 0x080fe40000800000 */
[----:B------:R-:W-:Y:S02]  /*0190*/  SEL R8, R2, R9, P1 ;  /* 0x0000000902087207 */ /* 0x000fe40000800000 */
[----:B------:R-:W-:-:S04]  /*01a0*/  IADD3 R7, P0, P1, R6, -R10, -R5 ;  /* 0x8000000a06077210 */ /* 0x000fc8000791e805 */
[----:B------:R-:W-:-:S04]  /*01b0*/  IADD3.X R8, PT, PT, R8, -0x1, ~R9, P0, P1 ;  /* 0xffffffff08087810 */ /* 0x000fc800007e2c09 */
[----:B------:R-:W-:-:S13]  /*01c0*/  ISETP.NE.U32.AND P0, PT, R8, RZ, PT ;  /* 0x000000ff0800720c */ /* 0x000fda0003f05070 */
[----:B------:R-:W-:Y:S05]  /*01d0*/  @P0 BRA `(.L_x_3) ;  /* 0x0000000000500947 */ /* 0x000fea0003800000 */
[----:B------:R-:W0:Y:S01]  /*01e0*/  I2F.U32.RP R6, R4 ;  /* 0x0000000400067306 */ /* 0x000e220000209000 */
[----:B------:R-:W-:Y:S01]  /*01f0*/  IMAD.MOV R11, RZ, RZ, -R4 ;  /* 0x000000ffff0b7224 */ /* 0x000fe200078e0a04 */
[----:B------:R-:W-:-:S06]  /*0200*/  ISETP.NE.U32.AND P2, PT, R4, RZ, PT ;  /* 0x000000ff0400720c */ /* 0x000fcc0003f45070 */
[----:B0-----:R-:W0:Y:S02]  /*0210*/  MUFU.RCP R6, R6 ;  /* 0x0000000600067308 */ /* 0x001e240000001000 */
[----:B0-----:R-:W-:-:S06]  /*0220*/  VIADD R8, R6, 0xffffffe ;  /* 0x0ffffffe06087836 */ /* 0x001fcc0000000000 */
[----:B------:R0:W1:Y:S02]  /*0230*/  F2I.FTZ.U32.TRUNC.NTZ R9, R8 ;  /* 0x0000000800097305 */ /* 0x000064000021f000 */
[----:B0-----:R-:W-:Y:S02]  /*0240*/  IMAD.MOV.U32 R8, RZ, RZ, RZ ;  /* 0x000000ffff087224 */ /* 0x001fe400078e00ff */
[----:B-1----:R-:W-:-:S04]  /*0250*/  IMAD R11, R11, R9, RZ ;  /* 0x000000090b0b7224 */ /* 0x002fc800078e02ff */
[----:B------:R-:W-:-:S06]  /*0260*/  IMAD.HI.U32 R10, R9, R11, R8 ;  /* 0x0000000b090a7227 */ /* 0x000fcc00078e0008 */
[----:B------:R-:W-:-:S04]  /*0270*/  IMAD.HI.U32 R6, R10, R7, RZ ;  /* 0x000000070a067227 */ /* 0x000fc800078e00ff */
[----:B------:R-:W-:-:S04]  /*0280*/  IMAD.MOV R9, RZ, RZ, -R6 ;  /* 0x000000ffff097224 */ /* 0x000fc800078e0a06 */
[----:B------:R-:W-:-:S05]  /*0290*/  IMAD R7, R4, R9, R7 ;  /* 0x0000000904077224 */ /* 0x000fca00078e0207 */
[----:B------:R-:W-:-:S13]  /*02a0*/  ISETP.GE.U32.AND P0, PT, R7, R4, PT ;  /* 0x000000040700720c */ /* 0x000fda0003f06070 */
[----:B------:R-:W-:Y:S02]  /*02b0*/  @P0 IMAD.IADD R7, R7, 0x1, -R4 ;  /* 0x0000000107070824 */ /* 0x000fe400078e0a04 */
[----:B------:R-:W-:-:S03]  /*02c0*/  @P0 VIADD R6, R6, 0x1 ;  /* 0x0000000106060836 */ /* 0x000fc60000000000 */
[----:B------:R-:W-:Y:S01]  /*02d0*/  ISETP.GE.U32.AND P1, PT, R7, R4, PT ;  /* 0x000000040700720c */ /* 0x000fe20003f26070 */
[----:B------:R-:W-:-:S12]  /*02e0*/  IMAD.MOV.U32 R7, RZ, RZ, RZ ;  /* 0x000000ffff077224 */ /* 0x000fd800078e00ff */
[----:B------:R-:W-:Y:S01]  /*02f0*/  @P1 VIADD R6, R6, 0x1 ;  /* 0x0000000106061836 */ /* 0x000fe20000000000 */
[----:B------:R-:W-:Y:S01]  /*0300*/  @!P2 LOP3.LUT R6, RZ, R4, RZ, 0x33, !PT ;  /* 0x00000004ff06a212 */ /* 0x000fe200078e33ff */
[----:B------:R-:W-:Y:S06]  /*0310*/  BRA `(.L_x_4) ;  /* 0x0000000000107947 */ /* 0x000fec0003800000 */
.L_x_3:
[----:B------:R-:W-:-:S07]  /*0320*/  MOV R6, 0x340 ;  /* 0x0000034000067802 */ /* 0x000fce0000000f00 */
[----:B------:R-:W-:Y:S05]  /*0330*/  CALL.REL.NOINC `($__internal_0_$__cuda_sm20_div_u64) ;  /* 0x0000000800ec7944 */ /* 0x000fea0003c00000 */
[----:B------:R-:W-:Y:S02]  /*0340*/  IMAD.MOV.U32 R6, RZ, RZ, R8 ;  /* 0x000000ffff067224 */ /* 0x000fe400078e0008 */
[----:B------:R-:W-:-:S07]  /*0350*/  IMAD.MOV.U32 R7, RZ, RZ, R9 ;  /* 0x000000ffff077224 */ /* 0x000fce00078e0009 */
.L_x_4:
[----:B------:R-:W-:Y:S05]  /*0360*/  BSYNC.RECONVERGENT B1 ;  /* 0x0000000000017941 */ /* 0x000fea0003800200 */
.L_x_2:
[----:B------:R-:W-:Y:S01]  /*0370*/  IADD3 R12, P0, PT, R6, R5, RZ ;  /* 0x00000005060c7210 */ /* 0x000fe20007f1e0ff */
[----:B------:R-:W-:Y:S01]  /*0380*/  BSSY.RECONVERGENT B1, `(.L_x_5) ;  /* 0x0000021000017945 */ /* 0x000fe20003800200 */
[----:B------:R-:W-:Y:S02]  /*0390*/  IMAD.MOV.U32 R24, RZ, RZ, R0 ;  /* 0x000000ffff187224 */ /* 0x000fe400078e0000 */
[C---:B------:R-:W-:Y:S01]  /*03a0*/  LOP3.LUT R5, R12.reuse, 0x3, RZ, 0xc0, !PT ;  /* 0x000000030c057812 */ /* 0x040fe200078ec0ff */
[----:B------:R-:W-:Y:S01]  /*03b0*/  IMAD.X R6, RZ, RZ, R7, P0 ;  /* 0x000000ffff067224 */ /* 0x000fe200000e0607 */
[----:B------:R-:W-:Y:S02]  /*03c0*/  ISETP.GE.U32.AND P0, PT, R12, 0x3, PT ;  /* 0x000000030c00780c */ /* 0x000fe40003f06070 */
[----:B------:R-:W-:Y:S01]  /*03d0*/  ISETP.NE.U32.AND P1, PT, R5, 0x3, PT ;  /* 0x000000030500780c */ /* 0x000fe20003f25070 */
[----:B------:R-:W-:Y:S01]  /*03e0*/  IMAD.MOV.U32 R5, RZ, RZ, RZ ;  /* 0x000000ffff057224 */ /* 0x000fe200078e00ff */
[----:B------:R-:W-:-:S02]  /*03f0*/  ISETP.GE.U32.AND.EX P0, PT, R6, RZ, PT, P0 ;  /* 0x000000ff0600720c */ /* 0x000fc40003f06100 */
[----:B------:R-:W-:-:S13]  /*0400*/  ISETP.NE.AND.EX P1, PT, RZ, RZ, PT, P1 ;  /* 0x000000ffff00720c */ /* 0x000fda0003f25310 */
[----:B------:R-:W-:Y:S05]  /*0410*/  @!P1 BRA `(.L_x_6) ;  /* 0x00000000005c9947 */ /* 0x000fea0003800000 */
[----:B------:R-:W0:Y:S01]  /*0420*/  LDCU.64 UR6, c[0x0][0x380] ;  /* 0x00007000ff0677ac */ /* 0x000e220008000a00 */
[----:B------:R-:W1:Y:S01]  /*0430*/  LDC.64 R8, c[0x0][0x388] ;  /* 0x0000e200ff087b82 */ /* 0x000e620000000a00 */
[----:B------:R-:W-:Y:S02]  /*0440*/  VIADD R12, R12, 0x1 ;  /* 0x000000010c0c7836 */ /* 0x000fe40000000000 */
[----:B------:R-:W-:Y:S02]  /*0450*/  IMAD.MOV.U32 R13, RZ, RZ, RZ ;  /* 0x000000ffff0d7224 */ /* 0x000fe400078e00ff */
[----:B------:R-:W-:Y:S01]  /*0460*/  IMAD.MOV.U32 R24, RZ, RZ, R0 ;  /* 0x000000ffff187224 */ /* 0x000fe200078e0000 */
[----:B------:R-:W-:Y:S01]  /*0470*/  LOP3.LUT R12, R12, 0x3, RZ, 0xc0, !PT ;  /* 0x000000030c0c7812 */ /* 0x000fe200078ec0ff */
[----:B------:R-:W-:Y:S01]  /*0480*/  IMAD.MOV.U32 R5, RZ, RZ, RZ ;  /* 0x000000ffff057224 */ /* 0x000fe200078e00ff */
[----:B0-----:R-:W-:-:S04]  /*0490*/  LEA R15, P1, R0, UR6, 0x4 ;  /* 0x00000006000f7c11 */ /* 0x001fc8000f8220ff */
[----:B------:R-:W-:-:S09]  /*04a0*/  LEA.HI.X R14, R0, UR7, RZ, 0x4, P1 ;  /* 0x00000007000e7c11 */ /* 0x000fd200088f24ff */
.L_x_7:
[----:B01----:R-:W-:Y:S01]  /*04b0*/  IMAD.MOV.U32 R10, RZ, RZ, R8 ;  /* 0x000000ffff0a7224 */ /* 0x003fe200078e0008 */
[----:B------:R-:W-:Y:S01]  /*04c0*/  IADD3 R12, P1, PT, R12, -0x1, RZ ;  /* 0xffffffff0c0c7810 */ /* 0x000fe20007f3e0ff */
[----:B------:R-:W-:Y:S01]  /*04d0*/  IMAD.MOV.U32 R11, RZ, RZ, R9 ;  /* 0x000000ffff0b7224 */ /* 0x000fe200078e0009 */
[----:B------:R-:W-:Y:S01]  /*04e0*/  IADD3 R24, P2, PT, R4, R24, RZ ;  /* 0x0000001804187210 */ /* 0x000fe20007f5e0ff */
[----:B------:R-:W-:Y:S01]  /*04f0*/  IMAD.MOV.U32 R6, RZ, RZ, R15 ;  /* 0x000000ffff067224 */ /* 0x000fe200078e000f */
[----:B------:R-:W-:Y:S01]  /*0500*/  IADD3.X R13, PT, PT, R13, -0x1, RZ, P1, !PT ;  /* 0xffffffff0d0d7810 */ /* 0x000fe20000ffe4ff */
[----:B------:R-:W-:Y:S01]  /*0510*/  IMAD.MOV.U32 R7, RZ, RZ, R14 ;  /* 0x000000ffff077224 */ /* 0x000fe200078e000e */
[----:B------:R-:W-:Y:S01]  /*0520*/  ISETP.NE.U32.AND P1, PT, R12, RZ, PT ;  /* 0x000000ff0c00720c */ /* 0x000fe20003f25070 */
[----:B------:R-:W-:Y:S01]  /*0530*/  IMAD.X R5, RZ, RZ, R5, P2 ;  /* 0x000000ffff057224 */ /* 0x000fe200010e0605 */
[----:B------:R-:W-:Y:S02]  /*0540*/  LEA R15, P3, R4, R15, 0x4 ;  /* 0x0000000f040f7211 */ /* 0x000fe400078620ff */
[----:B------:R0:W-:Y:S01]  /*0550*/  STG.E.128 desc[UR4][R6.64], R8 ;  /* 0x0000000806007986 */ /* 0x0001e2000c101d04 */
[----:B------:R-:W-:-:S02]  /*0560*/  ISETP.NE.AND.EX P1, PT, R13, RZ, PT, P1 ;  /* 0x000000ff0d00720c */ /* 0x000fc40003f25310 */
[----:B------:R-:W-:-:S11]  /*0570*/  LEA.HI.X R14, R4, R14, RZ, 0x4, P3 ;  /* 0x0000000e040e7211 */ /* 0x000fd600018f24ff */
[----:B------:R-:W-:Y:S05]  /*0580*/  @P1 BRA `(.L_x_7) ;  /* 0xfffffffc00c81947 */ /* 0x000fea000383ffff */
.L_x_6:
[----:B------:R-:W-:Y:S05]  /*0590*/  BSYNC.RECONVERGENT B1 ;  /* 0x0000000000017941 */ /* 0x000fea0003800200 */
.L_x_5:
[----:B------:R-:W-:Y:S05]  /*05a0*/  @!P0 BRA `(.L_x_1) ;  /* 0x0000000000888947 */ /* 0x000fea0003800000 */
[----:B0-----:R-:W0:Y:S01]  /*05b0*/  LDC.64 R8, c[0x0][0x388] ;  /* 0x0000e200ff087b82 */ /* 0x001e220000000a00 */
[----:B------:R-:W-:Y:S01]  /*05c0*/  IMAD.SHL.U32 R29, R4, 0x10, RZ ;  /* 0x00000010041d7824 */ /* 0x000fe200078e00ff */
[----:B------:R-:W-:-:S07]  /*05d0*/  SHF.R.U32.HI R25, RZ, 0x1c, R4 ;  /* 0x0000001cff197819 */ /* 0x000fce0000011604 */
.L_x_8:
[C---:B-1----:R-:W-:Y:S01]  /*05e0*/  LEA R18, P0, R24.reuse, UR8, 0x4 ;  /* 0x0000000818127c11 */ /* 0x042fe2000f8020ff */
[--C-:B0-----:R-:W-:Y:S02]  /*05f0*/  IMAD.MOV.U32 R10, RZ, RZ, R8.reuse ;  /* 0x000000ffff0a7224 */ /* 0x101fe400078e0008 */
[----:B------:R-:W-:Y:S01]  /*0600*/  IMAD.MOV.U32 R11, RZ, RZ, R9 ;  /* 0x000000ffff0b7224 */ /* 0x000fe200078e0009 */
[----:B------:R-:W-:Y:S01]  /*0610*/  LEA.HI.X R19, R24, UR9, R5, 0x4, P0 ;  /* 0x0000000918137c11 */ /* 0x000fe200080f2405 */
[--C-:B------:R-:W-:Y:S01]  /*0620*/  IMAD.MOV.U32 R12, RZ, RZ, R8.reuse ;  /* 0x000000ffff0c7224 */ /* 0x100fe200078e0008 */
[----:B------:R-:W-:Y:S01]  /*0630*/  IADD3 R16, P0, PT, R29, R18, RZ ;  /* 0x000000121d107210 */ /* 0x000fe20007f1e0ff */
[----:B------:R-:W-:Y:S02]  /*0640*/  IMAD.MOV.U32 R13, RZ, RZ, R9 ;  /* 0x000000ffff0d7224 */ /* 0x000fe400078e0009 */
[----:B------:R-:W-:Y:S01]  /*0650*/  IMAD.MOV.U32 R14, RZ, RZ, R8 ;  /* 0x000000ffff0e7224 */ /* 0x000fe200078e0008 */
[----:B------:R0:W-:Y:S01]  /*0660*/  STG.E.128 desc[UR4][R18.64], R8 ;  /* 0x0000000812007986 */ /* 0x0001e2000c101d04 */
[----:B------:R-:W-:Y:S01]  /*0670*/  IMAD.X R17, R25, 0x1, R19, P0 ;  /* 0x0000000119117824 */ /* 0x000fe200000e0613 */
[----:B------:R-:W-:Y:S01]  /*0680*/  IADD3 R6, P0, PT, R29, R16, RZ ;  /* 0x000000101d067210 */ /* 0x000fe20007f1e0ff */
[----:B------:R-:W-:-:S02]  /*0690*/  IMAD.MOV.U32 R15, RZ, RZ, R9 ;  /* 0x000000ffff0f7224 */ /* 0x000fc400078e0009 */
[--C-:B------:R-:W-:Y:S02]  /*06a0*/  IMAD.MOV.U32 R20, RZ, RZ, R8.reuse ;  /* 0x000000ffff147224 */ /* 0x100fe400078e0008 */
[----:B------:R-:W-:Y:S01]  /*06b0*/  IMAD.X R7, R25, 0x1, R17, P0 ;  /* 0x0000000119077824 */ /* 0x000fe200000e0611 */
[----:B------:R-:W-:Y:S01]  /*06c0*/  IADD3 R26, P0, PT, R29, R6, RZ ;  /* 0x000000061d1a7210 */ /* 0x000fe20007f1e0ff */
[----:B------:R1:W-:Y:S01]  /*06d0*/  STG.E.128 desc[UR4][R16.64], R12 ;  /* 0x0000000c10007986 */ /* 0x0003e2000c101d04 */
[----:B------:R-:W-:Y:S02]  /*06e0*/  IMAD.MOV.U32 R21, RZ, RZ, R9 ;  /* 0x000000ffff157224 */ /* 0x000fe400078e0009 */
[----:B------:R-:W-:Y:S02]  /*06f0*/  IMAD.MOV.U32 R22, RZ, RZ, R8 ;  /* 0x000000ffff167224 */ /* 0x000fe400078e0008 */
[----:B------:R-:W-:Y:S01]  /*0700*/  IMAD.X R27, R25, 0x1, R7, P0 ;  /* 0x00000001191b7824 */ /* 0x000fe200000e0607 */
[----:B------:R-:W-:Y:S01]  /*0710*/  LEA R24, P0, R4, R24, 0x2 ;  /* 0x0000001804187211 */ /* 0x000fe200078010ff */
[----:B------:R-:W-:-:S02]  /*0720*/  IMAD.MOV.U32 R23, RZ, RZ, R9 ;  /* 0x000000ffff177224 */ /* 0x000fc400078e0009 */
[----:B0-----:R-:W-:Y:S01]  /*0730*/  IMAD.MOV.U32 R18, RZ, RZ, R8 ;  /* 0x000000ffff127224 */ /* 0x001fe200078e0008 */
[----:B------:R-:W-:Y:S01]  /*0740*/  LEA.HI.X R5, R4, R5, RZ, 0x2, P0 ;  /* 0x0000000504057211 */ /* 0x000fe200000f14ff */
[----:B------:R-:W-:Y:S01]  /*0750*/  IMAD.MOV.U32 R19, RZ, RZ, R9 ;  /* 0x000000ffff137224 */ /* 0x000fe200078e0009 */
[----:B------:R-:W-:-:S04]  /*0760*/  ISETP.GE.U32.AND P0, PT, R24, R3, PT ;  /* 0x000000031800720c */ /* 0x000fc80003f06070 */
[----:B------:R-:W-:Y:S01]  /*0770*/  ISETP.GE.U32.AND.EX P0, PT, R5, R2, PT, P0 ;  /* 0x000000020500720c */ /* 0x000fe20003f06100 */
[----:B-1----:R-:W-:Y:S02]  /*0780*/  IMAD.MOV.U32 R16, RZ, RZ, R8 ;  /* 0x000000ffff107224 */ /* 0x002fe400078e0008 */
[----:B------:R-:W-:-:S05]  /*0790*/  IMAD.MOV.U32 R17, RZ, RZ, R9 ;  /* 0x000000ffff117224 */ /* 0x000fca00078e0009 */
[----:B------:R1:W-:Y:S04]  /*07a0*/  STG.E.128 desc[UR4][R6.64], R16 ;  /* 0x0000001006007986 */ /* 0x0003e8000c101d04 */
[----:B------:R1:W-:Y:S01]  /*07b0*/  STG.E.128 desc[UR4][R26.64], R20 ;  /* 0x000000141a007986 */ /* 0x0003e2000c101d04 */
[----:B------:R-:W-:Y:S05]  /*07c0*/  @!P0 BRA `(.L_x_8) ;  /* 0xfffffffc00848947 */ /* 0x000fea000383ffff */
.L_x_1:
[----:B------:R-:W-:Y:S05]  /*07d0*/  BSYNC.RECONVERGENT B0 ;  /* 0x0000000000007941 */ /* 0x000fea0003800200 */
.L_x_0:
[----:B0-----:R-:W0:Y:S08]  /*07e0*/  LDC.64 R10, c[0x0][0x390] ;  /* 0x0000e400ff0a7b82 */ /* 0x001e300000000a00 */
[----:B------:R-:W2:Y:S01]  /*07f0*/  LDC R4, c[0x0][0x394] ;  /* 0x0000e500ff047b82 */ /* 0x000ea20000000800 */
[----:B0-----:R-:W-:-:S04]  /*0800*/  LOP3.LUT R5, R10, 0xfffffffe, RZ, 0xc0, !PT ;  /* 0xfffffffe0a057812 */ /* 0x001fc800078ec0ff */
[----:B------:R-:W-:-:S04]  /*0810*/  ISETP.NE.U32.AND P0, PT, R5, R10, PT ;  /* 0x0000000a0500720c */ /* 0x000fc80003f05070 */
[----:B------:R-:W-:-:S04]  /*0820*/  ISETP.NE.AND.EX P0, PT, R11, R11, PT, P0 ;  /* 0x0000000b0b00720c */ /* 0x000fc80003f05300 */
[----:B------:R-:W-:-:S13]  /*0830*/  ISETP.NE.OR P0, PT, R0, RZ, !P0 ;  /* 0x000000ff0000720c */ /* 0x000fda0004705670 */
[----:B--2---:R-:W-:Y:S05]  /*0840*/  @P0 EXIT ;  /* 0x000000000000094d */ /* 0x004fea0003800000 */
[----:B-1----:R-:W-:Y:S02]  /*0850*/  IADD3 R7, P1, PT, R5, 0x1, RZ ;  /* 0x0000000105077810 */ /* 0x002fe40007f3e0ff */
[----:B------:R-:W-:Y:S02]  /*0860*/  LOP3.LUT R6, R10, 0x1, RZ, 0xfc, !PT ;  /* 0x000000010a067812 */ /* 0x000fe400078efcff */
[----:B------:R-:W-:Y:S01]  /*0870*/  ISETP.GT.U32.AND P0, PT, R7, R10, PT ;  /* 0x0000000a0700720c */ /* 0x000fe20003f04070 */
[----:B------:R-:W-:-:S05]  /*0880*/  IMAD.X R8, RZ, RZ, R4, P1 ;  /* 0x000000ffff087224 */ /* 0x000fca00008e0604 */
[----:B------:R-:W-:-:S04]  /*0890*/  ISETP.GT.U32.AND.EX P0, PT, R8, R11, PT, P0 ;  /* 0x0000000b0800720c */ /* 0x000fc80003f04100 */
[----:B------:R-:W-:-:S04]  /*08a0*/  SEL R7, R7, R10, P0 ;  /* 0x0000000a07077207 */ /* 0x000fc80000000000 */
[----:B------:R-:W-:Y:S02]  /*08b0*/  IADD3 R0, P2, PT, R7, -R5, RZ ;  /* 0x8000000507007210 */ /* 0x000fe40007f5e0ff */
[----:B------:R-:W-:Y:S02]  /*08c0*/  IADD3 R6, P3, PT, -R6, R7, RZ ;  /* 0x0000000706067210 */ /* 0x000fe40007f7e1ff */
[----:B------:R-:W-:Y:S02]  /*08d0*/  SEL R7, R8, R11, P0 ;  /* 0x0000000b08077207 */ /* 0x000fe40000000000 */
[----:B------:R-:W-:Y:S02]  /*08e0*/  ISETP.GE.U32.AND P1, PT, R6, 0xf, PT ;  /* 0x0000000f0600780c */ /* 0x000fe40003f26070 */
[----:B------:R-:W-:Y:S01]  /*08f0*/  LOP3.LUT R12, R0, 0xf, RZ, 0xc0, !PT ;  /* 0x0000000f000c7812 */ /* 0x000fe200078ec0ff */
[C---:B------:R-:W-:Y:S02]  /*0900*/  IMAD.X R6, R7.reuse, 0x1, ~R11, P3 ;  /* 0x0000000107067824 */ /* 0x040fe400018e0e0b */
[----:B------:R-:W-:Y:S01]  /*0910*/  IMAD.X R11, R7, 0x1, ~R4, P2 ;  /* 0x00000001070b7824 */ /* 0x000fe200010e0e04 */
[----:B------:R-:W-:-:S02]  /*0920*/  ISETP.NE.U32.AND P0, PT, R12, RZ, PT ;  /* 0x000000ff0c00720c */ /* 0x000fc40003f05070 */
[----:B------:R-:W-:Y:S02]  /*0930*/  ISETP.GE.U32.AND.EX P1, PT, R6, RZ, PT, P1 ;  /* 0x000000ff0600720c */ /* 0x000fe40003f26110 */
[----:B------:R-:W-:-:S11]  /*0940*/  ISETP.NE.AND.EX P0, PT, RZ, RZ, PT, P0 ;  /* 0x000000ffff00720c */ /* 0x000fd60003f05300 */
[----:B------:R-:W-:Y:S05]  /*0950*/  @!P1 BRA `(.L_x_9) ;  /* 0x0000000000889947 */ /* 0x000fea0003800000 */
[----:B------:R-:W0:Y:S01]  /*0960*/  LDC.64 R8, c[0x0][0x380] ;  /* 0x0000e000ff087b82 */ /* 0x000e220000000a00 */
[----:B------:R-:W-:-:S07]  /*0970*/  LOP3.LUT R10, R0, 0xfffffff0, RZ, 0xc0, !PT ;  /* 0xfffffff0000a7812 */ /* 0x000fce00078ec0ff */
[----:B------:R-:W1:Y:S01]  /*0980*/  LDC.64 R6, c[0x0][0x388] ;  /* 0x0000e200ff067b82 */ /* 0x000e620000000a00 */
[----:B0-----:R-:W-:-:S04]  /*0990*/  LEA R8, P1, R3, R8, 0x4 ;  /* 0x0000000803087211 */ /* 0x001fc800078220ff */
[----:B------:R-:W-:Y:S02]  /*09a0*/  IADD3 R8, P2, PT, R8, 0x40, RZ ;  /* 0x0000004008087810 */ /* 0x000fe40007f5e0ff */
[----:B------:R-:W-:-:S05]  /*09b0*/  LEA.HI.X R2, R3, R9, R2, 0x4, P1 ;  /* 0x0000000903027211 */ /* 0x000fca00008f2402 */
[----:B-1----:R-:W-:-:S07]  /*09c0*/  IMAD.X R9, RZ, RZ, R2, P2 ;  /* 0x000000ffff097224 */ /* 0x002fce00010e0602 */
.L_x_10:
[----:B0-----:R-:W-:Y:S01]  /*09d0*/  IMAD.MOV.U32 R2, RZ, RZ, R8 ;  /* 0x000000ffff027224 */ /* 0x001fe200078e0008 */
[----:B------:R-:W-:Y:S01]  /*09e0*/  IADD3 R10, P1, PT, R10, -0x10, RZ ;  /* 0xfffffff00a0a7810 */ /* 0x000fe20007f3e0ff */
[----:B------:R-:W-:Y:S01]  /*09f0*/  IMAD.MOV.U32 R3, RZ, RZ, R9 ;  /* 0x000000ffff037224 */ /* 0x000fe200078e0009 */
[----:B------:R-:W-:Y:S02]  /*0a00*/  IADD3 R5, P2, PT, R5, 0x10, RZ ;  /* 0x0000001005057810 */ /* 0x000fe40007f5e0ff */
[----:B------:R-:W-:Y:S02]  /*0a10*/  IADD3.X R11, PT, PT, R11, -0x1, RZ, P1, !PT ;  /* 0xffffffff0b0b7810 */ /* 0x000fe40000ffe4ff */
[----:B------:R0:W-:Y:S01]  /*0a20*/  STG.E.64 desc[UR4][R2.64+-0x40], R6 ;  /* 0xffffc00602007986 */ /* 0x0001e2000c101b04 */
[----:B------:R-:W-:Y:S01]  /*0a30*/  ISETP.NE.U32.AND P1, PT, R10, RZ, PT ;  /* 0x000000ff0a00720c */ /* 0x000fe20003f25070 */
[----:B------:R-:W-:Y:S01]  /*0a40*/  IMAD.X R4, RZ, RZ, R4, P2 ;  /* 0x000000ffff047224 */ /* 0x000fe200010e0604 */
[----:B------:R-:W-:Y:S01]  /*0a50*/  IADD3 R8, P3, PT, R2, 0x80, RZ ;  /* 0x0000008002087810 */ /* 0x000fe20007f7e0ff */
[----:B------:R0:W-:Y:S01]  /*0a60*/  STG.E.64 desc[UR4][R2.64+-0x38], R6 ;  /* 0xffffc80602007986 */ /* 0x0001e2000c101b04 */
[----:B------:R-:W-:-:S03]  /*0a70*/  ISETP.NE.AND.EX P1, PT, R11, RZ, PT, P1 ;  /* 0x000000ff0b00720c */ /* 0x000fc60003f25310 */
[----:B------:R0:W-:Y:S01]  /*0a80*/  STG.E.64 desc[UR4][R2.64+-0x30], R6 ;  /* 0xffffd00602007986 */ /* 0x0001e2000c101b04 */
[----:B------:R-:W-:-:S03]  /*0a90*/  IMAD.X R9, RZ, RZ, R3, P3 ;  /* 0x000000ffff097224 */ /* 0x000fc600018e0603 */
[----:B------:R0:W-:Y:S04]  /*0aa0*/  STG.E.64 desc[UR4][R2.64+-0x28], R6 ;  /* 0xffffd80602007986 */ /* 0x0001e8000c101b04 */
        /* <DEDUP_REMOVED lines=11> */
[----:B------:R0:W-:Y:S01]  /*0b60*/  STG.E.64 desc[UR4][R2.64+0x38], R6 ;  /* 0x0000380602007986 */ /* 0x0001e2000c101b04 */
[----:B------:R-:W-:Y:S05]  /*0b70*/  @P1 BRA `(.L_x_10) ;  /* 0xfffffffc00941947 */ /* 0x000fea000383ffff */
.L_x_9:
[----:B------:R-:W-:Y:S05]  /*0b80*/  @!P0 EXIT ;  /* 0x000000000000894d */ /* 0x000fea0003800000 */
[----:B------:R-:W-:Y:S02]  /*0b90*/  ISETP.GE.U32.AND P0, PT, R12, 0x8, PT ;  /* 0x000000080c00780c */ /* 0x000fe40003f06070 */
[----:B------:R-:W-:Y:S02]  /*0ba0*/  LOP3.LUT R9, R0, 0x7, RZ, 0xc0, !PT ;  /* 0x0000000700097812 */ /* 0x000fe400078ec0ff */
[----:B------:R-:W-:Y:S02]  /*0bb0*/  ISETP.GE.U32.AND.EX P0, PT, RZ, RZ, PT, P0 ;  /* 0x000000ffff00720c */ /* 0x000fe40003f06100 */
[----:B------:R-:W-:-:S04]  /*0bc0*/  ISETP.NE.U32.AND P1, PT, R9, RZ, PT ;  /* 0x000000ff0900720c */ /* 0x000fc80003f25070 */
[----:B------:R-:W-:-:S07]  /*0bd0*/  ISETP.NE.AND.EX P1, PT, RZ, RZ, PT, P1 ;  /* 0x000000ffff00720c */ /* 0x000fce0003f25310 */
[----:B------:R-:W-:Y:S06]  /*0be0*/  @!P0 BRA `(.L_x_11) ;  /* 0x0000000000388947 */ /* 0x000fec0003800000 */
[----:B0-----:R-:W0:Y:S08]  /*0bf0*/  LDC.64 R2, c[0x0][0x380] ;  /* 0x0000e000ff027b82 */ /* 0x001e300000000a00 */
[----:B------:R-:W1:Y:S01]  /*0c00*/  LDC.64 R6, c[0x0][0x388] ;  /* 0x0000e200ff067b82 */ /* 0x000e620000000a00 */
[----:B0-----:R-:W-:-:S04]  /*0c10*/  LEA R2, P0, R5, R2, 0x3 ;  /* 0x0000000205027211 */ /* 0x001fc800078018ff */
[C---:B------:R-:W-:Y:S02]  /*0c20*/  LEA.HI.X R3, R5.reuse, R3, R4, 0x3, P0 ;  /* 0x0000000305037211 */ /* 0x040fe400000f1c04 */
[----:B------:R-:W-:-:S03]  /*0c30*/  IADD3 R5, P0, PT, R5, 0x8, RZ ;  /* 0x0000000805057810 */ /* 0x000fc60007f1e0ff */
[----:B-1----:R1:W-:Y:S02]  /*0c40*/  STG.E.64 desc[UR4][R2.64], R6 ;  /* 0x0000000602007986 */ /* 0x0023e4000c101b04 */
[----:B------:R-:W-:Y:S02]  /*0c50*/  IMAD.X R4, RZ, RZ, R4, P0 ;  /* 0x000000ffff047224 */ /* 0x000fe400000e0604 */
[----:B------:R1:W-:Y:S04]  /*0c60*/  STG.E.64 desc[UR4][R2.64+0x8], R6 ;  /* 0x0000080602007986 */ /* 0x0003e8000c101b04 */
[----:B------:R1:W-:Y:S04]  /*0c70*/  STG.E.64 desc[UR4][R2.64+0x10], R6 ;  /* 0x0000100602007986 */ /* 0x0003e8000c101b04 */
[----:B------:R1:W-:Y:S04]  /*0c80*/  STG.E.64 desc[UR4][R2.64+0x18], R6 ;  /* 0x0000180602007986 */ /* 0x0003e8000c101b04 */
[----:B------:R1:W-:Y:S04]  /*0c90*/  STG.E.64 desc[UR4][R2.64+0x20], R6 ;  /* 0x0000200602007986 */ /* 0x0003e8000c101b04 */
[----:B------:R1:W-:Y:S04]  /*0ca0*/  STG.E.64 desc[UR4][R2.64+0x28], R6 ;  /* 0x0000280602007986 */ /* 0x0003e8000c101b04 */
[----:B------:R1:W-:Y:S04]  /*0cb0*/  STG.E.64 desc[UR4][R2.64+0x30], R6 ;  /* 0x0000300602007986 */ /* 0x0003e8000c101b04 */
[----:B------:R1:W-:Y:S02]  /*0cc0*/  STG.E.64 desc[UR4][R2.64+0x38], R6 ;  /* 0x0000380602007986 */ /* 0x0003e4000c101b04 */
.L_x_11:
[----:B------:R-:W-:Y:S05]  /*0cd0*/  @!P1 EXIT ;  /* 0x000000000000994d */ /* 0x000fea0003800000 */
[----:B------:R-:W-:Y:S01]  /*0ce0*/  ISETP.GE.U32.AND P0, PT, R9, 0x4, PT ;  /* 0x000000040900780c */ /* 0x000fe20003f06070 */
[----:B------:R-:W-:Y:S01]  /*0cf0*/  IMAD.MOV.U32 R9, RZ, RZ, RZ ;  /* 0x000000ffff097224 */ /* 0x000fe200078e00ff */
[----:B------:R-:W-:Y:S02]  /*0d00*/  LOP3.LUT R8, R0, 0x3, RZ, 0xc0, !PT ;  /* 0x0000000300087812 */ /* 0x000fe400078ec0ff */
[----:B------:R-:W-:Y:S02]  /*0d10*/  ISETP.GE.U32.AND.EX P0, PT, RZ, RZ, PT, P0 ;  /* 0x000000ffff00720c */ /* 0x000fe40003f06100 */
[----:B------:R-:W-:-:S04]  /*0d20*/  ISETP.NE.U32.AND P1, PT, R8, RZ, PT ;  /* 0x000000ff0800720c */ /* 0x000fc80003f25070 */
[----:B------:R-:W-:-:S07]  /*0d30*/  ISETP.NE.AND.EX P1, PT, R9, RZ, PT, P1 ;  /* 0x000000ff0900720c */ /* 0x000fce0003f25310 */
[----:B------:R-:W-:Y:S06]  /*0d40*/  @!P0 BRA `(.L_x_12) ;  /* 0x0000000000288947 */ /* 0x000fec0003800000 */
[----:B01----:R-:W0:Y:S08]  /*0d50*/  LDC.64 R2, c[0x0][0x380] ;  /* 0x0000e000ff027b82 */ /* 0x003e300000000a00 */
        /* <DEDUP_REMOVED lines=8> */
[----:B------:R2:W-:Y:S02]  /*0de0*/  STG.E.64 desc[UR4][R2.64+0x18], R6 ;  /* 0x0000180602007986 */ /* 0x0005e4000c101b04 */
.L_x_12:
[----:B------:R-:W-:Y:S05]  /*0df0*/  @!P1 EXIT ;  /* 0x000000000000994d */ /* 0x000fea0003800000 */
[----:B012---:R-:W0:Y:S08]  /*0e00*/  LDC.64 R2, c[0x0][0x380] ;  /* 0x0000e000ff027b82 */ /* 0x007e300000000a00 */
[----:B------:R-:W1:Y:S01]  /*0e10*/  LDC.64 R6, c[0x0][0x388] ;  /* 0x0000e200ff067b82 */ /* 0x000e620000000a00 */
[----:B0-----:R-:W-:-:S04]  /*0e20*/  LEA R0, P0, R5, R2, 0x3 ;  /* 0x0000000205007211 */ /* 0x001fc800078018ff */
[----:B------:R-:W-:-:S09]  /*0e30*/  LEA.HI.X R5, R5, R3, R4, 0x3, P0 ;  /* 0x0000000305057211 */ /* 0x000fd200000f1c04 */
.L_x_13:
[----:B------:R-:W-:Y:S01]  /*0e40*/  IMAD.MOV.U32 R2, RZ, RZ, R0 ;  /* 0x000000ffff027224 */ /* 0x000fe200078e0000 */
[----:B------:R-:W-:Y:S01]  /*0e50*/  IADD3 R8, P0, PT, R8, -0x1, RZ ;  /* 0xffffffff08087810 */ /* 0x000fe20007f1e0ff */
[--C-:B------:R-:W-:Y:S01]  /*0e60*/  IMAD.MOV.U32 R3, RZ, RZ, R5.reuse ;  /* 0x000000ffff037224 */ /* 0x100fe200078e0005 */
[----:B------:R-:W-:Y:S02]  /*0e70*/  IADD3 R0, P1, PT, R0, 0x8, RZ ;  /* 0x0000000800007810 */ /* 0x000fe40007f3e0ff */
[----:B------:R-:W-:Y:S02]  /*0e80*/  IADD3.X R9, PT, PT, R9, -0x1, RZ, P0, !PT ;  /* 0xffffffff09097810 */ /* 0x000fe400007fe4ff */
[----:B-1----:R0:W-:Y:S01]  /*0e90*/  STG.E.64 desc[UR4][R2.64], R6 ;  /* 0x0000000602007986 */ /* 0x0021e2000c101b04 */
[----:B------:R-:W-:Y:S01]  /*0ea0*/  ISETP.NE.U32.AND P0, PT, R8, RZ, PT ;  /* 0x000000ff0800720c */ /* 0x000fe20003f05070 */
[----:B------:R-:W-:-:S03]  /*0eb0*/  IMAD.X R5, RZ, RZ, R5, P1 ;  /* 0x000000ffff057224 */ /* 0x000fc600008e0605 */
[----:B------:R-:W-:-:S13]  /*0ec0*/  ISETP.NE.AND.EX P0, PT, R9, RZ, PT, P0 ;  /* 0x000000ff0900720c */ /* 0x000fda0003f05300 */
[----:B0-----:R-:W-:Y:S05]  /*0ed0*/  @P0 BRA `(.L_x_13) ;  /* 0xfffffffc00d80947 */ /* 0x001fea000383ffff */
[----:B------:R-:W-:Y:S05]  /*0ee0*/  EXIT ;  /* 0x000000000000794d */ /* 0x000fea0003800000 */
        .weak           $__internal_0_$__cuda_sm20_div_u64
        .type           $__internal_0_$__cuda_sm20_div_u64,@function
        .size           $__internal_0_$__cuda_sm20_div_u64,(.L_x_445 - $__internal_0_$__cuda_sm20_div_u64)
$__internal_0_$__cuda_sm20_div_u64:
[----:B------:R-:W-:Y:S02]  /*0ef0*/  IMAD.MOV.U32 R14, RZ, RZ, R4 ;  /* 0x000000ffff0e7224 */ /* 0x000fe400078e0004 */
[----:B------:R-:W-:-:S04]  /*0f00*/  IMAD.MOV.U32 R15, RZ, RZ, RZ ;  /* 0x000000ffff0f7224 */ /* 0x000fc800078e00ff */
[----:B------:R-:W0:Y:S08]  /*0f10*/  I2F.U64.RP R9, R14 ;  /* 0x0000000e00097312 */ /* 0x000e300000309000 */
[----:B0-----:R-:W0:Y:S02]  /*0f20*/  MUFU.RCP R9, R9 ;  /* 0x0000000900097308 */ /* 0x001e240000001000 */
[----:B0-----:R-:W-:-:S06]  /*0f30*/  VIADD R10, R9, 0x1ffffffe ;  /* 0x1ffffffe090a7836 */ /* 0x001fcc0000000000 */
[----:B------:R-:W0:Y:S02]  /*0f40*/  F2I.U64.TRUNC R10, R10 ;  /* 0x0000000a000a7311 */ /* 0x000e24000020d800 */
[----:B0-----:R-:W-:-:S04]  /*0f50*/  IMAD.WIDE.U32 R12, R10, R4, RZ ;  /* 0x000000040a0c7225 */ /* 0x001fc800078e00ff */
[----:B------:R-:W-:Y:S01]  /*0f60*/  IMAD R13, R11, R4, R13 ;  /* 0x000000040b0d7224 */ /* 0x000fe200078e020d */
[----:B------:R-:W-:-:S05]  /*0f70*/  IADD3 R17, P0, PT, RZ, -R12, RZ ;  /* 0x8000000cff117210 */ /* 0x000fca0007f1e0ff */
[----:B------:R-:W-:-:S04]  /*0f80*/  IMAD.HI.U32 R12, R10, R17, RZ ;  /* 0x000000110a0c7227 */ /* 0x000fc800078e00ff */
[----:B------:R-:W-:Y:S02]  /*0f90*/  IMAD.X R19, RZ, RZ, ~R13, P0 ;  /* 0x000000ffff137224 */ /* 0x000fe400000e0e0d */
[----:B------:R-:W-:Y:S02]  /*0fa0*/  IMAD.MOV.U32 R13, RZ, RZ, R10 ;  /* 0x000000ffff0d7224 */ /* 0x000fe400078e000a */
[-C--:B------:R-:W-:Y:S02]  /*0fb0*/  IMAD R15, R11, R19.reuse, RZ ;  /* 0x000000130b0f7224 */ /* 0x080fe400078e02ff */
[----:B------:R-:W-:-:S04]  /*0fc0*/  IMAD.WIDE.U32 R12, P0, R10, R19, R12 ;  /* 0x000000130a0c7225 */ /* 0x000fc8000780000c */
[----:B------:R-:W-:-:S04]  /*0fd0*/  IMAD.HI.U32 R9, R11, R19, RZ ;  /* 0x000000130b097227 */ /* 0x000fc800078e00ff */
[----:B------:R-:W-:-:S04]  /*0fe0*/  IMAD.HI.U32 R12, P1, R11, R17, R12 ;  /* 0x000000110b0c7227 */ /* 0x000fc8000782000c */
[----:B------:R-:W-:Y:S01]  /*0ff0*/  IMAD.X R9, R9, 0x1, R11, P0 ;  /* 0x0000000109097824 */ /* 0x000fe200000e060b */
[----:B------:R-:W-:-:S04]  /*1000*/  IADD3 R13, P2, PT, R15, R12, RZ ;  /* 0x0000000c0f0d7210 */ /* 0x000fc80007f5e0ff */
[----:B------:R-:W-:Y:S01]  /*1010*/  IADD3.X R9, PT, PT, RZ, RZ, R9, P2, P1 ;  /* 0x000000ffff097210 */ /* 0x000fe200017e2409 */
[----:B------:R-:W-:-:S03]  /*1020*/  IMAD.WIDE.U32 R10, R13, R4, RZ ;  /* 0x000000040d0a7225 */ /* 0x000fc600078e00ff */
[----:B------:R-:W-:Y:S01]  /*1030*/  IADD3 R15, P0, PT, RZ, -R10, RZ ;  /* 0x8000000aff0f7210 */ /* 0x000fe20007f1e0ff */
[----:B------:R-:W-:Y:S02]  /*1040*/  IMAD R10, R9, R4, R11 ;  /* 0x00000004090a7224 */ /* 0x000fe400078e020b */
[----:B------:R-:W-:Y:S02]  /*1050*/  IMAD.MOV.U32 R11, RZ, RZ, RZ ;  /* 0x000000ffff0b7224 */ /* 0x000fe400078e00ff */
[----:B------:R-:W-:-:S04]  /*1060*/  IMAD.HI.U32 R12, R13, R15, RZ ;  /* 0x0000000f0d0c7227 */ /* 0x000fc800078e00ff */
[----:B------:R-:W-:-:S04]  /*1070*/  IMAD.X R10, RZ, RZ, ~R10, P0 ;  /* 0x000000ffff0a7224 */ /* 0x000fc800000e0e0a */
[----:B------:R-:W-:-:S04]  /*1080*/  IMAD.WIDE.U32 R12, P0, R13, R10, R12 ;  /* 0x0000000a0d0c7225 */ /* 0x000fc8000780000c */
[C---:B------:R-:W-:Y:S02]  /*1090*/  IMAD R14, R9.reuse, R10, RZ ;  /* 0x0000000a090e7224 */ /* 0x040fe400078e02ff */
[----:B------:R-:W-:-:S04]  /*10a0*/  IMAD.HI.U32 R13, P1, R9, R15, R12 ;  /* 0x0000000f090d7227 */ /* 0x000fc8000782000c */
[----:B------:R-:W-:Y:S01]  /*10b0*/  IMAD.HI.U32 R10, R9, R10, RZ ;  /* 0x0000000a090a7227 */ /* 0x000fe200078e00ff */
[----:B------:R-:W-:-:S03]  /*10c0*/  IADD3 R13, P2, PT, R14, R13, RZ ;  /* 0x0000000d0e0d7210 */ /* 0x000fc60007f5e0ff */
[----:B------:R-:W-:Y:S02]  /*10d0*/  IMAD.X R9, R10, 0x1, R9, P0 ;  /* 0x000000010a097824 */ /* 0x000fe400000e0609 */
[----:B------:R-:W-:-:S03]  /*10e0*/  IMAD.HI.U32 R10, R13, R7, RZ ;  /* 0x000000070d0a7227 */ /* 0x000fc600078e00ff */
[----:B------:R-:W-:Y:S01]  /*10f0*/  IADD3.X R9, PT, PT, RZ, RZ, R9, P2, P1 ;  /* 0x000000ffff097210 */ /* 0x000fe200017e2409 */
[----:B------:R-:W-:-:S04]  /*1100*/  IMAD.WIDE.U32 R10, R13, R8, R10 ;  /* 0x000000080d0a7225 */ /* 0x000fc800078e000a */
[C---:B------:R-:W-:Y:S02]  /*1110*/  IMAD R13, R9.reuse, R8, RZ ;  /* 0x00000008090d7224 */ /* 0x040fe400078e02ff */
[----:B------:R-:W-:-:S04]  /*1120*/  IMAD.HI.U32 R10, P0, R9, R7, R10 ;  /* 0x00000007090a7227 */ /* 0x000fc8000780000a */
[----:B------:R-:W-:Y:S01]  /*1130*/  IMAD.HI.U32 R9, R9, R8, RZ ;  /* 0x0000000809097227 */ /* 0x000fe200078e00ff */
[----:B------:R-:W-:-:S03]  /*1140*/  IADD3 R13, P1, PT, R13, R10, RZ ;  /* 0x0000000a0d0d7210 */ /* 0x000fc60007f3e0ff */
[----:B------:R-:W-:Y:S02]  /*1150*/  IMAD.X R9, RZ, RZ, R9, P0 ;  /* 0x000000ffff097224 */ /* 0x000fe400000e0609 */
[----:B------:R-:W-:-:S04]  /*1160*/  IMAD.WIDE.U32 R10, R13, R4, RZ ;  /* 0x000000040d0a7225 */ /* 0x000fc800078e00ff */
[----:B------:R-:W-:Y:S01]  /*1170*/  IMAD.X R9, RZ, RZ, R9, P1 ;  /* 0x000000ffff097224 */ /* 0x000fe200008e0609 */
[----:B------:R-:W-:-:S03]  /*1180*/  IADD3 R15, P0, PT, -R10, R7, RZ ;  /* 0x000000070a0f7210 */ /* 0x000fc60007f1e1ff */
[----:B------:R-:W-:Y:S01]  /*1190*/  IMAD R11, R9, R4, R11 ;  /* 0x00000004090b7224 */ /* 0x000fe200078e020b */
[----:B------:R-:W-:-:S03]  /*11a0*/  IADD3 R7, P1, PT, -R4, R15, RZ ;  /* 0x0000000f04077210 */ /* 0x000fc60007f3e1ff */
[----:B------:R-:W-:Y:S01]  /*11b0*/  IMAD.X R12, R8, 0x1, ~R11, P0 ;  /* 0x00000001080c7824 */ /* 0x000fe200000e0e0b */
[----:B------:R-:W-:Y:S02]  /*11c0*/  ISETP.GE.U32.AND P0, PT, R15, R4, PT ;  /* 0x000000040f00720c */ /* 0x000fe40003f06070 */
[----:B------:R-:W-:Y:S02]  /*11d0*/  IADD3 R8, P2, PT, R13, 0x1, RZ ;  /* 0x000000010d087810 */ /* 0x000fe40007f5e0ff */
[C---:B------:R-:W-:Y:S02]  /*11e0*/  ISETP.GE.U32.AND.EX P0, PT, R12.reuse, RZ, PT, P0 ;  /* 0x000000ff0c00720c */ /* 0x040fe40003f06100 */
[----:B------:R-:W-:Y:S01]  /*11f0*/  IADD3.X R11, PT, PT, R12, -0x1, RZ, P1, !PT ;  /* 0xffffffff0c0b7810 */ /* 0x000fe20000ffe4ff */
[----:B------:R-:W-:Y:S01]  /*1200*/  IMAD.X R10, RZ, RZ, R9, P2 ;  /* 0x000000ffff0a7224 */ /* 0x000fe200010e0609 */
[----:B------:R-:W-:Y:S02]  /*1210*/  SEL R13, R8, R13, P0 ;  /* 0x0000000d080d7207 */ /* 0x000fe40000000000 */
[----:B------:R-:W-:-:S02]  /*1220*/  SEL R7, R7, R15, P0 ;  /* 0x0000000f07077207 */ /* 0x000fc40000000000 */
[----:B------:R-:W-:Y:S02]  /*1230*/  SEL R10, R10, R9, P0 ;  /* 0x000000090a0a7207 */ /* 0x000fe40000000000 */
[----:B------:R-:W-:Y:S02]  /*1240*/  IADD3 R8, P2, PT, R13, 0x1, RZ ;  /* 0x000000010d087810 */ /* 0x000fe40007f5e0ff */
[----:B------:R-:W-:Y:S02]  /*1250*/  SEL R11, R11, R12, P0 ;  /* 0x0000000c0b0b7207 */ /* 0x000fe40000000000 */
[----:B------:R-:W-:Y:S01]  /*1260*/  ISETP.GE.U32.AND P0, PT, R7, R4, PT ;  /* 0x000000040700720c */ /* 0x000fe20003f06070 */
[----:B------:R-:W-:Y:S01]  /*1270*/  IMAD.X R9, RZ, RZ, R10, P2 ;  /* 0x000000ffff097224 */ /* 0x000fe200010e060a */
[----:B------:R-:W-:Y:S01]  /*1280*/  ISETP.NE.U32.AND P1, PT, R4, RZ, PT ;  /* 0x000000ff0400720c */ /* 0x000fe20003f25070 */
[----:B------:R-:W-:Y:S01]  /*1290*/  IMAD.MOV.U32 R7, RZ, RZ, 0x0 ;  /* 0x00000000ff077424 */ /* 0x000fe200078e00ff */
[----:B------:R-:W-:-:S02]  /*12a0*/  ISETP.GE.U32.AND.EX P0, PT, R11, RZ, PT, P0 ;  /* 0x000000ff0b00720c */ /* 0x000fc40003f06100 */
[----:B------:R-:W-:Y:S02]  /*12b0*/  ISETP.NE.AND.EX P1, PT, RZ, RZ, PT, P1 ;  /* 0x000000ffff00720c */ /* 0x000fe40003f25310 */
[----:B------:R-:W-:Y:S02]  /*12c0*/  SEL R8, R8, R13, P0 ;  /* 0x0000000d08087207 */ /* 0x000fe40000000000 */
[----:B------:R-:W-:Y:S02]  /*12d0*/  SEL R9, R9, R10, P0 ;  /* 0x0000000a09097207 */ /* 0x000fe40000000000 */
[----:B------:R-:W-:Y:S02]  /*12e0*/  SEL R8, R8, 0xffffffff, P1 ;  /* 0xffffffff08087807 */ /* 0x000fe40000800000 */
[----:B------:R-:W-:Y:S01]  /*12f0*/  SEL R9, R9, 0xffffffff, P1 ;  /* 0xffffffff09097807 */ /* 0x000fe20000800000 */
[----:B------:R-:W-:Y:S06]  /*1300*/  RET.REL.NODEC R6 `(fill_u64_vec2) ;  /* 0xffffffec063c7950 */ /* 0x000fec0003c3ffff */
.L_x_14:
[----:B------:R-:W-:-:S00]  /*1310*/  BRA `(.L_x_14) ;  /* 0xfffffffc00fc7947 */ /* 0x000fc0000383ffff */
[----:B------:R-:W-:-:S00]  /*1320*/  NOP ;  /* 0x0000000000007918 */ /* 0x000fc00000000000 */
        /* <DEDUP_REMOVED lines=13> */
.L_x_445:


//--------------------- .text.fill_u64_vec3       --------------------------
	.section	.text.fill_u64_vec3,"ax",@progbits
	.align	128
        .global         fill_u64_vec3
        .type           fill_u64_vec3,@function
        .size           fill_u64_vec3,(.L_x_446 - fill_u64_vec3)
        .other          fill_u64_vec3,@"STO_CUDA_ENTRY STV_DEFAULT"
fill_u64_vec3:
.text.fill_u64_vec3:
[----:B------:R-:W-:Y:S08]  /*0000*/  LDC R1, c[0x0][0x37c] ;  /* 0x0000df00ff017b82 */ /* 0x000ff00000000800 */
[----:B------:R-:W0:Y:S01]  /*0010*/  LDC.64 R10, c[0x0][0x390] ;  /* 0x0000e400ff0a7b82 */ /* 0x000e220000000a00 */
[----:B------:R-:W1:Y:S01]  /*0020*/  S2R R9, SR_TID.X ;  /* 0x0000000000097919 */ /* 0x000e620000002100 */
[----:B------:R-:W2:Y:S01]  /*0030*/  LDCU.64 UR6, c[0x0][0x358] ;  /* 0x00006b00ff0677ac */ /* 0x000ea20008000a00 */
[----:B------:R-:W-:Y:S05]  /*0040*/  BSSY.RECONVERGENT B0, `(.L_x_15) ;  /* 0x000007b000007945 */ /* 0x000fea0003800200 */
[----:B------:R-:W1:Y:S08]  /*0050*/  S2UR UR4, SR_CTAID.X ;  /* 0x00000000000479c3 */ /* 0x000e700000002500 */
[----:B------:R-:W1:Y:S01]  /*0060*/  LDC R8, c[0x0][0x360] ;  /* 0x0000d800ff087b82 */ /* 0x000e620000000800 */
[----:B------:R-:W3:Y:S01]  /*0070*/  LDCU UR5, c[0x0][0x370] ;  /* 0x00006e00ff0577ac */ /* 0x000ee20008000800 */
[----:B0-----:R-:W-:-:S04]  /*0080*/  IMAD.WIDE.U32 R2, R11, -0x55555555, RZ ;  /* 0xaaaaaaab0b027825 */ /* 0x001fc800078e00ff */
[----:B------:R-:W-:-:S04]  /*0090*/  IMAD.WIDE.U32 R4, P0, R10, -0x55555556, R2 ;  /* 0xaaaaaaaa0a047825 */ /* 0x000fc80007800002 */
[----:B------:R-:W-:-:S04]  /*00a0*/  IMAD.WIDE.U32 R2, R10, -0x55555555, RZ ;  /* 0xaaaaaaab0a027825 */ /* 0x000fc800078e00ff */
[----:B------:R-:W-:Y:S01]  /*00b0*/  IMAD.X R7, RZ, RZ, RZ, P0 ;  /* 0x000000ffff077224 */ /* 0x000fe200000e06ff */
[----:B------:R-:W-:Y:S01]  /*00c0*/  IADD3 RZ, P0, PT, R3, R4, RZ ;  /* 0x0000000403ff7210 */ /* 0x000fe20007f1e0ff */
[----:B------:R-:W-:Y:S02]  /*00d0*/  IMAD.MOV.U32 R6, RZ, RZ, R5 ;  /* 0x000000ffff067224 */ /* 0x000fe400078e0005 */
[----:B-1----:R-:W-:Y:S02]  /*00e0*/  IMAD R0, R8, UR4, R9 ;  /* 0x0000000408007c24 */ /* 0x002fe4000f8e0209 */
[----:B------:R-:W-:-:S05]  /*00f0*/  IMAD.WIDE.U32.X R4, R11, -0x55555556, R6, P0 ;  /* 0xaaaaaaaa0b047825 */ /* 0x000fca00000e0406 */
[--C-:B------:R-:W-:Y:S01]  /*0100*/  SHF.R.U64 R3, R4, 0x1, R5.reuse ;  /* 0x0000000104037819 */ /* 0x100fe20000001205 */
[----:B---3--:R-:W-:Y:S01]  /*0110*/  IMAD R4, R8, UR5, RZ ;  /* 0x0000000508047c24 */ /* 0x008fe2000f8e02ff */
[----:B------:R-:W-:Y:S02]  /*0120*/  SHF.R.U32.HI R2, RZ, 0x1, R5 ;  /* 0x00000001ff027819 */ /* 0x000fe40000011605 */
[----:B------:R-:W-:-:S04]  /*0130*/  ISETP.GT.U32.AND P0, PT, R3, R0, PT ;  /* 0x000000000300720c */ /* 0x000fc80003f04070 */
[----:B------:R-:W-:-:S13]  /*0140*/  ISETP.GT.U32.AND.EX P0, PT, R2, RZ, PT, P0 ;  /* 0x000000ff0200720c */ /* 0x000fda0003f04100 */
[----:B--2---:R-:W-:Y:S05]  /*0150*/  @!P0 BRA `(.L_x_16) ;  /* 0x0000000400a48947 */ /* 0x004fea0003800000 */
        /* <DEDUP_REMOVED lines=22> */
[----:B------:R-:W-:-:S04]  /*02c0*/  IMAD.HI.U32 R10, R9, R11, R8 ;  /* 0x0000000b090a7227 */ /* 0x000fc800078e0008 */
[----:B------:R-:W-:Y:S02]  /*02d0*/  IMAD.MOV.U32 R11, RZ, RZ, RZ ;  /* 0x000000ffff0b7224 */ /* 0x000fe400078e00ff */
[----:B------:R-:W-:-:S04]  /*02e0*/  IMAD.HI.U32 R10, R10, R7, RZ ;  /* 0x000000070a0a7227 */ /* 0x000fc800078e00ff */
[----:B------:R-:W-:-:S04]  /*02f0*/  IMAD.MOV R9, RZ, RZ, -R10 ;  /* 0x000000ffff097224 */ /* 0x000fc800078e0a0a */
[----:B------:R-:W-:-:S05]  /*0300*/  IMAD R7, R4, R9, R7 ;  /* 0x0000000904077224 */ /* 0x000fca00078e0207 */
[----:B------:R-:W-:-:S13]  /*0310*/  ISETP.GE.U32.AND P0, PT, R7, R4, PT ;  /* 0x000000040700720c */ /* 0x000fda0003f06070 */
[----:B------:R-:W-:Y:S01]  /*0320*/  @P0 IADD3 R7, PT, PT, -R4, R7, RZ ;  /* 0x0000000704070210 */ /* 0x000fe20007ffe1ff */
[----:B------:R-:W-:-:S03]  /*0330*/  @P0 VIADD R10, R10, 0x1 ;  /* 0x000000010a0a0836 */ /* 0x000fc60000000000 */
[----:B------:R-:W-:-:S13]  /*0340*/  ISETP.GE.U32.AND P1, PT, R7, R4, PT ;  /* 0x000000040700720c */ /* 0x000fda0003f26070 */
[----:B------:R-:W-:Y:S01]  /*0350*/  @P1 VIADD R10, R10, 0x1 ;  /* 0x000000010a0a1836 */ /* 0x000fe20000000000 */
[----:B------:R-:W-:Y:S01]  /*0360*/  @!P2 LOP3.LUT R10, RZ, R4, RZ, 0x33, !PT ;  /* 0x00000004ff0aa212 */ /* 0x000fe200078e33ff */
[----:B------:R-:W-:Y:S06]  /*0370*/  BRA `(.L_x_19) ;  /* 0x0000000000087947 */ /* 0x000fec0003800000 */
.L_x_18:
[----:B------:R-:W-:-:S07]  /*0380*/  MOV R6, 0x3a0 ;  /* 0x000003a000067802 */ /* 0x000fce0000000f00 */
[----:B------:R-:W-:Y:S05]  /*0390*/  CALL.REL.NOINC `($__internal_1_$__cuda_sm20_div_u64) ;  /* 0x0000000800247944 */ /* 0x000fea0003c00000 */
.L_x_19:
[----:B------:R-:W-:Y:S05]  /*03a0*/  BSYNC.RECONVERGENT B1 ;  /* 0x0000000000017941 */ /* 0x000fea0003800200 */
.L_x_17:
[----:B------:R-:W-:Y:S01]  /*03b0*/  IADD3 R14, P0, PT, R10, R5, RZ ;  /* 0x000000050a0e7210 */ /* 0x000fe20007f1e0ff */
[----:B------:R-:W0:Y:S01]  /*03c0*/  LDC.64 R6, c[0x0][0x380] ;  /* 0x0000e000ff067b82 */ /* 0x000e220000000a00 */
[----:B------:R-:W-:Y:S02]  /*03d0*/  BSSY.RECONVERGENT B1, `(.L_x_20) ;  /* 0x0000025000017945 */ /* 0x000fe40003800200 */
[C---:B------:R-:W-:Y:S01]  /*03e0*/  LOP3.LUT R5, R14.reuse, 0x3, RZ, 0xc0, !PT ;  /* 0x000000030e057812 */ /* 0x040fe200078ec0ff */
[----:B------:R-:W-:Y:S01]  /*03f0*/  IMAD.X R10, RZ, RZ, R11, P0 ;  /* 0x000000ffff0a7224 */ /* 0x000fe200000e060b */
[----:B------:R-:W-:Y:S01]  /*0400*/  ISETP.GE.U32.AND P0, PT, R14, 0x3, PT ;  /* 0x000000030e00780c */ /* 0x000fe20003f06070 */
[----:B------:R-:W-:Y:S01]  /*0410*/  IMAD.MOV.U32 R11, RZ, RZ, R0 ;  /* 0x000000ffff0b7224 */ /* 0x000fe200078e0000 */
[----:B------:R-:W-:Y:S01]  /*0420*/  ISETP.NE.U32.AND P1, PT, R5, 0x3, PT ;  /* 0x000000030500780c */ /* 0x000fe20003f25070 */
[----:B------:R-:W1:Y:S01]  /*0430*/  LDC.64 R8, c[0x0][0x388] ;  /* 0x0000e200ff087b82 */ /* 0x000e620000000a00 */
[----:B------:R-:W-:Y:S01]  /*0440*/  ISETP.GE.U32.AND.EX P0, PT, R10, RZ, PT, P0 ;  /* 0x000000ff0a00720c */ /* 0x000fe20003f06100 */
[----:B------:R-:W-:Y:S01]  /*0450*/  IMAD.MOV.U32 R5, RZ, RZ, RZ ;  /* 0x000000ffff057224 */ /* 0x000fe200078e00ff */
[----:B------:R-:W-:-:S13]  /*0460*/  ISETP.NE.AND.EX P1, PT, RZ, RZ, PT, P1 ;  /* 0x000000ffff00720c */ /* 0x000fda0003f25310 */
[----:B------:R-:W-:Y:S05]  /*0470*/  @!P1 BRA `(.L_x_21) ;  /* 0x0000000000689947 */ /* 0x000fea0003800000 */
[----:B------:R-:W2:Y:S01]  /*0480*/  LDC.64 R10, c[0x0][0x380] ;  /* 0x0000e000ff0a7b82 */ /* 0x000ea20000000a00 */
[----:B------:R-:W-:Y:S01]  /*0490*/  UMOV UR4, URZ ;  /* 0x000000ff00047c82 */ /* 0x000fe20008000000 */
[----:B------:R-:W-:Y:S02]  /*04a0*/  IMAD.MOV.U32 R18, RZ, RZ, RZ ;  /* 0x000000ffff127224 */ /* 0x000fe400078e00ff */
[----:B------:R-:W-:-:S04]  /*04b0*/  IMAD.MOV.U32 R5, RZ, RZ, RZ ;  /* 0x000000ffff057224 */ /* 0x000fc800078e00ff */
[----:B------:R-:W3:Y:S01]  /*04c0*/  LDC.64 R12, c[0x0][0x388] ;  /* 0x0000e200ff0c7b82 */ /* 0x000ee20000000a00 */
[----:B--2---:R-:W-:-:S03]  /*04d0*/  IMAD.WIDE.U32 R10, R0, 0x18, R10 ;  /* 0x00000018000a7825 */ /* 0x004fc600078e000a */
[----:B------:R-:W-:Y:S02]  /*04e0*/  IADD3 R16, P1, PT, R10, 0x10, RZ ;  /* 0x000000100a107810 */ /* 0x000fe40007f3e0ff */
[----:B------:R-:W-:Y:S02]  /*04f0*/  IADD3 R10, PT, PT, R14, 0x1, RZ ;  /* 0x000000010e0a7810 */ /* 0x000fe40007ffe0ff */
[----:B------:R-:W-:Y:S01]  /*0500*/  IADD3.X R17, PT, PT, R11, UR4, RZ, P1, !PT ;  /* 0x000000040b117c10 */ /* 0x000fe20008ffe4ff */
[----:B------:R-:W-:Y:S01]  /*0510*/  IMAD.MOV.U32 R11, RZ, RZ, R0 ;  /* 0x000000ffff0b7224 */ /* 0x000fe200078e0000 */
[----:B---3--:R-:W-:-:S07]  /*0520*/  LOP3.LUT R10, R10, 0x3, RZ, 0xc0, !PT ;  /* 0x000000030a0a7812 */ /* 0x008fce00078ec0ff */
.L_x_22:
[----:B--2---:R-:W-:Y:S01]  /*0530*/  IMAD.MOV.U32 R14, RZ, RZ, R16 ;  /* 0x000000ffff0e7224 */ /* 0x004fe200078e0010 */
[----:B------:R-:W-:Y:S01]  /*0540*/  IADD3 R10, P1, PT, R10, -0x1, RZ ;  /* 0xffffffff0a0a7810 */ /* 0x000fe20007f3e0ff */
[----:B------:R-:W-:Y:S01]  /*0550*/  IMAD.MOV.U32 R15, RZ, RZ, R17 ;  /* 0x000000ffff0f7224 */ /* 0x000fe200078e0011 */
[----:B------:R-:W-:Y:S01]  /*0560*/  UMOV UR4, URZ ;  /* 0x000000ff00047c82 */ /* 0x000fe20008000000 */
[----:B------:R-:W-:Y:S02]  /*0570*/  IADD3 R11, P2, PT, R4, R11, RZ ;  /* 0x0000000b040b7210 */ /* 0x000fe40007f5e0ff */
[----:B------:R-:W-:Y:S01]  /*0580*/  IADD3.X R18, PT, PT, R18, -0x1, RZ, P1, !PT ;  /* 0xffffffff12127810 */ /* 0x000fe20000ffe4ff */
[----:B------:R2:W-:Y:S01]  /*0590*/  STG.E.64 desc[UR6][R14.64+-0x10], R12 ;  /* 0xfffff00c0e007986 */ /* 0x0005e2000c101b06 */
[----:B------:R-:W-:Y:S01]  /*05a0*/  ISETP.NE.U32.AND P1, PT, R10, RZ, PT ;  /* 0x000000ff0a00720c */ /* 0x000fe20003f25070 */
[----:B------:R-:W-:Y:S01]  /*05b0*/  IMAD.WIDE.U32 R16, R4, 0x18, R14 ;  /* 0x0000001804107825 */ /* 0x000fe200078e000e */
[----:B------:R-:W-:Y:S01]  /*05c0*/  IADD3.X R5, PT, PT, RZ, R5, RZ, P2, !PT ;  /* 0x00000005ff057210 */ /* 0x000fe200017fe4ff */
[----:B------:R2:W-:Y:S01]  /*05d0*/  STG.E.64 desc[UR6][R14.64+-0x8], R12 ;  /* 0xfffff80c0e007986 */ /* 0x0005e2000c101b06 */
[----:B------:R-:W-:Y:S01]  /*05e0*/  ISETP.NE.AND.EX P1, PT, R18, RZ, PT, P1 ;  /* 0x000000ff1200720c */ /* 0x000fe20003f25310 */
[----:B------:R-:W-:-:S02]  /*05f0*/  VIADD R17, R17, UR4 ;  /* 0x0000000411117c36 */ /* 0x000fc40008000000 */
[----:B------:R2:W-:Y:S10]  /*0600*/  STG.E.64 desc[UR6][R14.64], R12 ;  /* 0x0000000c0e007986 */ /* 0x0005f4000c101b06 */
[----:B------:R-:W-:Y:S05]  /*0610*/  @P1 BRA `(.L_x_22) ;  /* 0xfffffffc00c41947 */ /* 0x000fea000383ffff */
.L_x_21:
[----:B------:R-:W-:Y:S05]  /*0620*/  BSYNC.RECONVERGENT B1 ;  /* 0x0000000000017941 */ /* 0x000fea0003800200 */
.L_x_20:
[----:B------:R-:W-:Y:S05]  /*0630*/  @!P0 BRA `(.L_x_16) ;  /* 0x00000000006c8947 */ /* 0x000fea0003800000 */
.L_x_23:
[----:B--23--:R-:W-:Y:S01]  /*0640*/  IMAD R15, R5, 0x18, RZ ;  /* 0x00000018050f7824 */ /* 0x00cfe200078e02ff */
[----:B------:R-:W-:Y:S01]  /*0650*/  UMOV UR4, URZ ;  /* 0x000000ff00047c82 */ /* 0x000fe20008000000 */
[----:B0-----:R-:W-:Y:S01]  /*0660*/  IMAD.WIDE.U32 R12, R11, 0x18, R6 ;  /* 0x000000180b0c7825 */ /* 0x001fe200078e0006 */
[----:B------:R-:W-:-:S03]  /*0670*/  LEA R11, P1, R4, R11, 0x2 ;  /* 0x0000000b040b7211 */ /* 0x000fc600078210ff */
[----:B------:R-:W-:Y:S01]  /*0680*/  IMAD.IADD R13, R13, 0x1, R15 ;  /* 0x000000010d0d7824 */ /* 0x000fe200078e020f */
[----:B------:R-:W-:Y:S02]  /*0690*/  ISETP.GE.U32.AND P0, PT, R11, R3, PT ;  /* 0x000000030b00720c */ /* 0x000fe40003f06070 */
[C---:B------:R-:W-:Y:S01]  /*06a0*/  LEA.HI.X R5, R4.reuse, R5, RZ, 0x2, P1 ;  /* 0x0000000504057211 */ /* 0x040fe200008f14ff */
[C---:B------:R-:W-:Y:S01]  /*06b0*/  IMAD.WIDE.U32 R14, R4.reuse, 0x18, R12 ;  /* 0x00000018040e7825 */ /* 0x040fe200078e000c */
[----:B-1----:R3:W-:Y:S02]  /*06c0*/  STG.E.64 desc[UR6][R12.64], R8 ;  /* 0x000000080c007986 */ /* 0x0027e4000c101b06 */
[----:B------:R-:W-:Y:S01]  /*06d0*/  ISETP.GE.U32.AND.EX P0, PT, R5, R2, PT, P0 ;  /* 0x000000020500720c */ /* 0x000fe20003f06100 */
[----:B------:R-:W-:Y:S01]  /*06e0*/  VIADD R15, R15, UR4 ;  /* 0x000000040f0f7c36 */ /* 0x000fe20008000000 */
[----:B------:R3:W-:Y:S01]  /*06f0*/  STG.E.64 desc[UR6][R12.64+0x8], R8 ;  /* 0x000008080c007986 */ /* 0x0007e2000c101b06 */
[----:B------:R-:W-:-:S03]  /*0700*/  IMAD.WIDE.U32 R16, R4, 0x18, R14 ;  /* 0x0000001804107825 */ /* 0x000fc600078e000e */
[----:B------:R3:W-:Y:S01]  /*0710*/  STG.E.64 desc[UR6][R12.64+0x10], R8 ;  /* 0x000010080c007986 */ /* 0x0007e2000c101b06 */
[----:B------:R-:W-:-:S03]  /*0720*/  VIADD R17, R17, UR4 ;  /* 0x0000000411117c36 */ /* 0x000fc60008000000 */
[----:B------:R3:W-:Y:S01]  /*0730*/  STG.E.64 desc[UR6][R14.64], R8 ;  /* 0x000000080e007986 */ /* 0x0007e2000c101b06 */
[----:B------:R-:W-:-:S03]  /*0740*/  IMAD.WIDE.U32 R18, R4, 0x18, R16 ;  /* 0x0000001804127825 */ /* 0x000fc600078e0010 */
[----:B------:R3:W-:Y:S01]  /*0750*/  STG.E.64 desc[UR6][R14.64+0x8], R8 ;  /* 0x000008080e007986 */ /* 0x0007e2000c101b06 */
[----:B------:R-:W-:-:S03]  /*0760*/  VIADD R19, R19, UR4 ;  /* 0x0000000413137c36 */ /* 0x000fc60008000000 */
[----:B------:R3:W-:Y:S04]  /*0770*/  STG.E.64 desc[UR6][R14.64+0x10], R8 ;  /* 0x000010080e007986 */ /* 0x0007e8000c101b06 */
[----:B------:R3:W-:Y:S04]  /*0780*/  STG.E.64 desc[UR6][R16.64], R8 ;  /* 0x0000000810007986 */ /* 0x0007e8000c101b06 */
[----:B------:R3:W-:Y:S04]  /*0790*/  STG.E.64 desc[UR6][R16.64+0x8], R8 ;  /* 0x0000080810007986 */ /* 0x0007e8000c101b06 */
[----:B------:R3:W-:Y:S04]  /*07a0*/  STG.E.64 desc[UR6][R16.64+0x10], R8 ;  /* 0x0000100810007986 */ /* 0x0007e8000c101b06 */
[----:B------:R3:W-:Y:S04]  /*07b0*/  STG.E.64 desc[UR6][R18.64], R8 ;  /* 0x0000000812007986 */ /* 0x0007e8000c101b06 */
[----:B------:R3:W-:Y:S04]  /*07c0*/  STG.E.64 desc[UR6][R18.64+0x8], R8 ;  /* 0x0000080812007986 */ /* 0x0007e8000c101b06 */
[----:B------:R3:W-:Y:S01]  /*07d0*/  STG.E.64 desc[UR6][R18.64+0x10], R8 ;  /* 0x0000100812007986 */ /* 0x0007e2000c101b06 */
[----:B------:R-:W-:Y:S05]  /*07e0*/  @!P0 BRA `(.L_x_23) ;  /* 0xfffffffc00948947 */ /* 0x000fea000383ffff */
.L_x_16:
[----:B------:R-:W-:Y:S05]  /*07f0*/  BSYNC.RECONVERGENT B0 ;  /* 0x0000000000007941 */ /* 0x000fea0003800200 */
.L_x_15:
[----:B------:R-:W4:Y:S01]  /*0800*/  LDCU.64 UR4, c[0x0][0x390] ;  /* 0x00007200ff0477ac */ /* 0x000f220008000a00 */
[----:B------:R-:W-:-:S04]  /*0810*/  IMAD.WIDE.U32 R4, R3, 0x3, RZ ;  /* 0x0000000303047825 */ /* 0x000fc800078e00ff */
[----:B0-----:R-:W-:-:S04]  /*0820*/  IMAD R7, R2, 0x3, RZ ;  /* 0x0000000302077824 */ /* 0x001fc800078e02ff */
[----:B------:R-:W-:Y:S01]  /*0830*/  IMAD.IADD R6, R5, 0x1, R7 ;  /* 0x0000000105067824 */ /* 0x000fe200078e0207 */
[----:B----4-:R-:W-:-:S04]  /*0840*/  ISETP.GE.U32.AND P0, PT, R4, UR4, PT ;  /* 0x0000000404007c0c */ /* 0x010fc8000bf06070 */
[----:B------:R-:W-:-:S04]  /*0850*/  ISETP.GE.U32.AND.EX P0, PT, R6, UR5, PT, P0 ;  /* 0x0000000506007c0c */ /* 0x000fc8000bf06100 */
[----:B------:R-:W-:-:S13]  /*0860*/  ISETP.NE.OR P0, PT, R0, RZ, P0 ;  /* 0x000000ff0000720c */ /* 0x000fda0000705670 */
[----:B------:R-:W-:Y:S05]  /*0870*/  @P0 EXIT ;  /* 0x000000000000094d */ /* 0x000fea0003800000 */
[C---:B------:R-:W-:Y:S02]  /*0880*/  IADD3 R0, P2, PT, R4.reuse, -UR4, RZ ;  /* 0x8000000404007c10 */ /* 0x040fe4000ff5e0ff */
[----:B-1-3--:R-:W-:Y:S02]  /*0890*/  IADD3 R8, P1, PT, -R4, UR4, RZ ;  /* 0x0000000404087c10 */ /* 0x00afe4000ff3e1ff */
[----:B------:R-:W-:Y:S02]  /*08a0*/  ISETP.GT.U32.AND P0, PT, R0, -0x10, PT ;  /* 0xfffffff00000780c */ /* 0x000fe40003f04070 */
[C---:B------:R-:W-:Y:S02]  /*08b0*/  IADD3.X R0, PT, PT, R6.reuse, ~UR5, RZ, P2, !PT ;  /* 0x8000000506007c10 */ /* 0x040fe400097fe4ff */
[----:B------:R-:W-:Y:S02]  /*08c0*/  IADD3.X R10, PT, PT, ~R6, UR5, RZ, P1, !PT ;  /* 0x00000005060a7c10 */ /* 0x000fe40008ffe5ff */
[----:B------:R-:W-:-:S02]  /*08d0*/  ISETP.GT.U32.AND.EX P1, PT, R0, -0x1, PT, P0 ;  /* 0xffffffff0000780c */ /* 0x000fc40003f24100 */
[----:B------:R-:W-:-:S04]  /*08e0*/  ISETP.NE.U32.AND P2, PT, R8, RZ, PT ;  /* 0x000000ff0800720c */ /* 0x000fc80003f45070 */
[----:B------:R-:W-:-:S07]  /*08f0*/  ISETP.NE.AND.EX P0, PT, R10, RZ, PT, P2 ;  /* 0x000000ff0a00720c */ /* 0x000fce0003f05320 */
[----:B------:R-:W-:Y:S06]  /*0900*/  @P1 BRA `(.L_x_24) ;  /* 0x0000000000841947 */ /* 0x000fec0003800000 */
[----:B------:R-:W0:Y:S01]  /*0910*/  LDC.64 R4, c[0x0][0x380] ;  /* 0x0000e000ff047b82 */ /* 0x000e220000000a00 */
[----:B------:R-:W-:Y:S01]  /*0920*/  IMAD R9, R2, 0x18, RZ ;  /* 0x0000001802097824 */ /* 0x000fe200078e02ff */
[----:B------:R-:W-:Y:S01]  /*0930*/  UMOV UR4, URZ ;  /* 0x000000ff00047c82 */ /* 0x000fe20008000000 */
[----:B------:R-:W-:-:S05]  /*0940*/  UMOV UR5, URZ ;  /* 0x000000ff00057c82 */ /* 0x000fca0008000000 */
[----:B------:R-:W1:Y:S01]  /*0950*/  LDC.64 R6, c[0x0][0x388] ;  /* 0x0000e200ff067b82 */ /* 0x000e620000000a00 */
[----:B0-----:R-:W-:-:S03]  /*0960*/  IMAD.WIDE.U32 R4, R3, 0x18, R4 ;  /* 0x0000001803047825 */ /* 0x001fc600078e0004 */
[----:B------:R-:W-:-:S04]  /*0970*/  IADD3 R0, P1, PT, R4, 0x40, RZ ;  /* 0x0000004004007810 */ /* 0x000fc80007f3e0ff */
[----:B------:R-:W-:-:S09]  /*0980*/  IADD3.X R9, PT, PT, R5, R9, RZ, P1, !PT ;  /* 0x0000000905097210 */ /* 0x000fd20000ffe4ff */
.L_x_25:
[----:B0-----:R-:W-:Y:S01]  /*0990*/  IMAD.MOV.U32 R4, RZ, RZ, R0 ;  /* 0x000000ffff047224 */ /* 0x001fe200078e0000 */
[----:B------:R-:W-:Y:S01]  /*09a0*/  UIADD3 UR4, UP0, UPT, UR4, 0x10, URZ ;  /* 0x0000001004047890 */ /* 0x000fe2000ff1e0ff */
[----:B------:R-:W-:-:S03]  /*09b0*/  IMAD.MOV.U32 R5, RZ, RZ, R9 ;  /* 0x000000ffff057224 */ /* 0x000fc600078e0009 */
[----:B------:R-:W-:Y:S01]  /*09c0*/  UIADD3.X UR5, UPT, UPT, URZ, UR5, URZ, UP0, !UPT ;  /* 0x00000005ff057290 */ /* 0x000fe200087fe4ff */
[----:B------:R-:W-:Y:S01]  /*09d0*/  IADD3 R0, P1, PT, R4, 0x80, RZ ;  /* 0x0000008004007810 */ /* 0x000fe20007f3e0ff */
[----:B-1----:R0:W-:Y:S01]  /*09e0*/  STG.E.64 desc[UR6][R4.64+-0x40], R6 ;  /* 0xffffc00604007986 */ /* 0x0021e2000c101b06 */
[----:B------:R-:W-:-:S03]  /*09f0*/  UISETP.NE.U32.AND UP0, UPT, UR4, URZ, UPT ;  /* 0x000000ff0400728c */ /* 0x000fc6000bf05070 */
[----:B------:R0:W-:Y:S01]  /*0a00*/  STG.E.64 desc[UR6][R4.64+-0x38], R6 ;  /* 0xffffc80604007986 */ /* 0x0001e2000c101b06 */
[----:B------:R-:W-:Y:S01]  /*0a10*/  UISETP.NE.AND.EX UP0, UPT, UR5, URZ, UPT, UP0 ;  /* 0x000000ff0500728c */ /* 0x000fe2000bf05300 */
[----:B------:R-:W-:Y:S02]  /*0a20*/  IMAD.X R9, RZ, RZ, R5, P1 ;  /* 0x000000ffff097224 */ /* 0x000fe400008e0605 */
        /* <DEDUP_REMOVED lines=14> */
[----:B------:R-:W-:Y:S05]  /*0b10*/  BRA.U UP0, `(.L_x_25) ;  /* 0xfffffffd009c7547 */ /* 0x000fea000b83ffff */
.L_x_24:
[----:B------:R-:W-:Y:S05]  /*0b20*/  @!P0 EXIT ;  /* 0x000000000000894d */ /* 0x000fea0003800000 */
[----:B0-----:R-:W0:Y:S01]  /*0b30*/  LDC.64 R4, c[0x0][0x380] ;  /* 0x0000e000ff047b82 */ /* 0x001e220000000a00 */
[----:B------:R-:W-:-:S07]  /*0b40*/  IMAD R9, R2, 0x18, RZ ;  /* 0x0000001802097824 */ /* 0x000fce00078e02ff */
[----:B------:R-:W1:Y:S01]  /*0b50*/  LDC.64 R6, c[0x0][0x388] ;  /* 0x0000e200ff067b82 */ /* 0x000e620000000a00 */
[----:B0-----:R-:W-:-:S04]  /*0b60*/  IMAD.WIDE.U32 R4, R3, 0x18, R4 ;  /* 0x0000001803047825 */ /* 0x001fc800078e0004 */
[----:B------:R-:W-:-:S07]  /*0b70*/  IMAD.IADD R5, R5, 0x1, R9 ;  /* 0x0000000105057824 */ /* 0x000fce00078e0209 */
.L_x_26:
[----:B------:R-:W-:Y:S01]  /*0b80*/  IMAD.MOV.U32 R2, RZ, RZ, R4 ;  /* 0x000000ffff027224 */ /* 0x000fe200078e0004 */
[----:B------:R-:W-:Y:S02]  /*0b90*/  MOV R3, R5 ;  /* 0x0000000500037202 */ /* 0x000fe40000000f00 */
[----:B------:R-:W-:Y:S02]  /*0ba0*/  IADD3 R8, P0, PT, R8, -0x1, RZ ;  /* 0xffffffff08087810 */ /* 0x000fe40007f1e0ff */
[----:B------:R-:W-:Y:S01]  /*0bb0*/  IADD3 R4, P1, PT, R4, 0x8, RZ ;  /* 0x0000000804047810 */ /* 0x000fe20007f3e0ff */
[----:B-1----:R0:W-:Y:S01]  /*0bc0*/  STG.E.64 desc[UR6][R2.64], R6 ;  /* 0x0000000602007986 */ /* 0x0021e2000c101b06 */
[----:B------:R-:W-:Y:S02]  /*0bd0*/  IADD3.X R10, PT, PT, R10, -0x1, RZ, P0, !PT ;  /* 0xffffffff0a0a7810 */ /* 0x000fe400007fe4ff */
[----:B------:R-:W-:Y:S01]  /*0be0*/  ISETP.NE.U32.AND P0, PT, R8, RZ, PT ;  /* 0x000000ff0800720c */ /* 0x000fe20003f05070 */
[----:B------:R-:W-:-:S03]  /*0bf0*/  IMAD.X R5, RZ, RZ, R5, P1 ;  /* 0x000000ffff057224 */ /* 0x000fc600008e0605 */
[----:B------:R-:W-:-:S13]  /*0c00*/  ISETP.NE.AND.EX P0, PT, R10, RZ, PT, P0 ;  /* 0x000000ff0a00720c */ /* 0x000fda0003f05300 */
[----:B0-----:R-:W-:Y:S05]  /*0c10*/  @P0 BRA `(.L_x_26) ;  /* 0xfffffffc00d80947 */ /* 0x001fea000383ffff */
[----:B------:R-:W-:Y:S05]  /*0c20*/  EXIT ;  /* 0x000000000000794d */ /* 0x000fea0003800000 */
        .weak           $__internal_1_$__cuda_sm20_div_u64
        .type           $__internal_1_$__cuda_sm20_div_u64,@function
        .size           $__internal_1_$__cuda_sm20_div_u64,(.L_x_446 - $__internal_1_$__cuda_sm20_div_u64)
$__internal_1_$__cuda_sm20_div_u64:
        /* <DEDUP_REMOVED lines=10> */
[----:B------:R-:W-:Y:S01]  /*0cd0*/  IMAD.X R19, RZ, RZ, ~R13, P0 ;  /* 0x000000ffff137224 */ /* 0x000fe200000e0e0d */
[----:B------:R-:W-:-:S03]  /*0ce0*/  MOV R13, R10 ;  /* 0x0000000a000d7202 */ /* 0x000fc60000000f00 */
        /* <DEDUP_REMOVED lines=27> */
[----:B------:R-:W-:-:S03]  /*0ea0*/  IMAD.WIDE.U32 R10, R13, R4, RZ ;  /* 0x000000040d0a7225 */ /* 0x000fc600078e00ff */
[----:B------:R-:W-:Y:S02]  /*0eb0*/  IADD3.X R9, PT, PT, RZ, R9, RZ, P1, !PT ;  /* 0x00000009ff097210 */ /* 0x000fe40000ffe4ff */
        /* <DEDUP_REMOVED lines=12> */
[----:B------:R-:W-:Y:S02]  /*0f80*/  SEL R8, R10, R9, P0 ;  /* 0x000000090a087207 */ /* 0x000fe40000000000 */
[----:B------:R-:W-:Y:S01]  /*0f90*/  ISETP.GE.U32.AND P0, PT, R7, R4, PT ;  /* 0x000000040700720c */ /* 0x000fe20003f06070 */
[----:B------:R-:W-:Y:S01]  /*0fa0*/  IMAD.MOV.U32 R7, RZ, RZ, 0x0 ;  /* 0x00000000ff077424 */ /* 0x000fe200078e00ff */
[----:B------:R-:W-:Y:S02]  /*0fb0*/  IADD3 R10, P2, PT, R13, 0x1, RZ ;  /* 0x000000010d0a7810 */ /* 0x000fe40007f5e0ff */
[----:B------:R-:W-:Y:S02]  /*0fc0*/  ISETP.GE.U32.AND.EX P0, PT, R11, RZ, PT, P0 ;  /* 0x000000ff0b00720c */ /* 0x000fe40003f06100 */
[----:B------:R-:W-:Y:S01]  /*0fd0*/  ISETP.NE.U32.AND P1, PT, R4, RZ, PT ;  /* 0x000000ff0400720c */ /* 0x000fe20003f25070 */
[----:B------:R-:W-:Y:S01]  /*0fe0*/  IMAD.X R11, RZ, RZ, R8, P2 ;  /* 0x000000ffff0b7224 */ /* 0x000fe200010e0608 */
[----:B------:R-:W-:-:S02]  /*0ff0*/  SEL R10, R10, R13, P0 ;  /* 0x0000000d0a0a7207 */ /* 0x000fc40000000000 */
[----:B------:R-:W-:Y:S02]  /*1000*/  ISETP.NE.AND.EX P1, PT, RZ, RZ, PT, P1 ;  /* 0x000000ffff00720c */ /* 0x000fe40003f25310 */
[----:B------:R-:W-:Y:S02]  /*1010*/  SEL R11, R11, R8, P0 ;  /* 0x000000080b0b7207 */ /* 0x000fe40000000000 */
[----:B------:R-:W-:Y:S02]  /*1020*/  SEL R10, R10, 0xffffffff, P1 ;  /* 0xffffffff0a0a7807 */ /* 0x000fe40000800000 */
[----:B------:R-:W-:Y:S01]  /*1030*/  SEL R11, R11, 0xffffffff, P1 ;  /* 0xffffffff0b0b7807 */ /* 0x000fe20000800000 */
[----:B------:R-:W-:Y:S06]  /*1040*/  RET.REL.NODEC R6 `(fill_u64_vec3) ;  /* 0xffffffec06ec7950 */ /* 0x000fec0003c3ffff */
.L_x_27:
        /* <DEDUP_REMOVED lines=11> */
.L_x_446:


//--------------------- .text.fill_u64_vec4       --------------------------
	.section	.text.fill_u64_vec4,"ax",@progbits
	.align	128
        .global         fill_u64_vec4
        .type           fill_u64_vec4,@function
        .size           fill_u64_vec4,(.L_x_447 - fill_u64_vec4)
        .other          fill_u64_vec4,@"STO_CUDA_ENTRY STV_DEFAULT"
fill_u64_vec4:
.text.fill_u64_vec4:
        /* <DEDUP_REMOVED lines=22> */
[----:B------:R-:W-:Y:S02]  /*0160*/  ISETP.GT.U32.AND.EX P1, PT, R2, R9, PT, P1 ;  /* 0x000000090200720c */ /* 0x000fe40003f24110 */
[----:B------:R-:W-:Y:S02]  /*0170*/  SEL R3, RZ, 0x1, P0 ;  /* 0x00000001ff037807 */ /* 0x000fe40000000000 */
[----:B------:R-:W-:Y:S02]  /*0180*/  SEL R4, R0, R7, P1 ;  /* 0x0000000700047207 */ /* 0x000fe40000800000 */
        /* <DEDUP_REMOVED lines=9> */
[----:B0-----:R-:W-:Y:S02]  /*0220*/  VIADD R6, R5, 0xffffffe ;  /* 0x0ffffffe05067836 */ /* 0x001fe40000000000 */
[----:B------:R-:W-:-:S04]  /*0230*/  IMAD.MOV.U32 R5, RZ, RZ, RZ ;  /* 0x000000ffff057224 */ /* 0x000fc800078e00ff */
        /* <DEDUP_REMOVED lines=10> */
[----:B------:R-:W-:-:S13]  /*02e0*/  ISETP.GE.U32.AND P1, PT, R4, R17, PT ;  /* 0x000000110400720c */ /* 0x000fda0003f26070 */
[----:B------:R-:W-:Y:S01]  /*02f0*/  @P1 VIADD R7, R7, 0x1 ;  /* 0x0000000107071836 */ /* 0x000fe20000000000 */
[----:B------:R-:W-:-:S05]  /*0300*/  @!P2 LOP3.LUT R7, RZ, R17, RZ, 0x33, !PT ;  /* 0x00000011ff07a212 */ /* 0x000fca00078e33ff */
[----:B------:R-:W-:Y:S01]  /*0310*/  IMAD.MOV.U32 R4, RZ, RZ, R7 ;  /* 0x000000ffff047224 */ /* 0x000fe200078e0007 */
[----:B------:R-:W-:Y:S06]  /*0320*/  BRA `(.L_x_32) ;  /* 0x0000000000087947 */ /* 0x000fec0003800000 */
.L_x_31:
[----:B------:R-:W-:-:S07]  /*0330*/  MOV R6, 0x350 ;  /* 0x0000035000067802 */ /* 0x000fce0000000f00 */
[----:B------:R-:W-:Y:S05]  /*0340*/  CALL.REL.NOINC `($__internal_2_$__cuda_sm20_div_u64) ;  /* 0x0000000c00007944 */ /* 0x000fea0003c00000 */
.L_x_32:
[----:B------:R-:W-:Y:S05]  /*0350*/  BSYNC.RECONVERGENT B1 ;  /* 0x0000000000017941 */ /* 0x000fea0003800200 */
.L_x_30:
        /* <DEDUP_REMOVED lines=19> */
[----:B------:R-:W-:Y:S02]  /*0490*/  LEA.HI.X R20, R18, UR7, RZ, 0x5, P1 ;  /* 0x0000000712147c11 */ /* 0x000fe400088f2cff */
[----:B------:R-:W-:-:S05]  /*04a0*/  IADD3 R19, P1, PT, R19, 0x10, RZ ;  /* 0x0000001013137810 */ /* 0x000fca0007f3e0ff */
[----:B------:R-:W-:-:S08]  /*04b0*/  IMAD.X R20, RZ, RZ, R20, P1 ;  /* 0x000000ffff147224 */ /* 0x000fd000008e0614 */
.L_x_35:
[--C-:B01----:R-:W-:Y:S01]  /*04c0*/  IMAD.MOV.U32 R4, RZ, RZ, R8.reuse ;  /* 0x000000ffff047224 */ /* 0x103fe200078e0008 */
[----:B------:R-:W-:Y:S01]  /*04d0*/  IADD3 R14, P1, PT, R14, -0x1, RZ ;  /* 0xffffffff0e0e7810 */ /* 0x000fe20007f3e0ff */
[--C-:B------:R-:W-:Y:S01]  /*04e0*/  IMAD.MOV.U32 R5, RZ, RZ, R9.reuse ;  /* 0x000000ffff057224 */ /* 0x100fe200078e0009 */
[----:B------:R-:W-:Y:S01]  /*04f0*/  IADD3 R16, P2, PT, R17, R16, RZ ;  /* 0x0000001011107210 */ /* 0x000fe20007f5e0ff */
[--C-:B------:R-:W-:Y:S01]  /*0500*/  IMAD.MOV.U32 R6, RZ, RZ, R8.reuse ;  /* 0x000000ffff067224 */ /* 0x100fe200078e0008 */
[----:B------:R-:W-:Y:S01]  /*0510*/  IADD3.X R15, PT, PT, R15, -0x1, RZ, P1, !PT ;  /* 0xffffffff0f0f7810 */ /* 0x000fe20000ffe4ff */
[--C-:B------:R-:W-:Y:S01]  /*0520*/  IMAD.MOV.U32 R7, RZ, RZ, R9.reuse ;  /* 0x000000ffff077224 */ /* 0x100fe200078e0009 */
[----:B------:R-:W-:Y:S01]  /*0530*/  ISETP.NE.U32.AND P1, PT, R14, RZ, PT ;  /* 0x000000ff0e00720c */ /* 0x000fe20003f25070 */
[----:B------:R-:W-:Y:S02]  /*0540*/  IMAD.MOV.U32 R10, RZ, RZ, R8 ;  /* 0x000000ffff0a7224 */ /* 0x000fe400078e0008 */
[----:B------:R-:W-:Y:S01]  /*0550*/  IMAD.MOV.U32 R11, RZ, RZ, R9 ;  /* 0x000000ffff0b7224 */ /* 0x000fe200078e0009 */
[----:B------:R-:W-:Y:S01]  /*0560*/  ISETP.NE.AND.EX P1, PT, R15, RZ, PT, P1 ;  /* 0x000000ff0f00720c */ /* 0x000fe20003f25310 */
[----:B------:R-:W-:-:S02]  /*0570*/  IMAD.MOV.U32 R12, RZ, RZ, R19 ;  /* 0x000000ffff0c7224 */ /* 0x000fc400078e0013 */
[----:B------:R-:W-:Y:S02]  /*0580*/  IMAD.MOV.U32 R13, RZ, RZ, R20 ;  /* 0x000000ffff0d7224 */ /* 0x000fe400078e0014 */
[----:B------:R-:W-:Y:S01]  /*0590*/  IMAD.X R3, RZ, RZ, R3, P2 ;  /* 0x000000ffff037224 */ /* 0x000fe200010e0603 */
[C---:B------:R-:W-:Y:S02]  /*05a0*/  LEA R19, P3, R17.reuse, R12, 0x5 ;  /* 0x0000000c11137211 */ /* 0x040fe400078628ff */
[----:B------:R0:W-:Y:S02]  /*05b0*/  STG.E.128 desc[UR4][R12.64], R4 ;  /* 0x000000040c007986 */ /* 0x0001e4000c101d04 */
[----:B------:R-:W-:Y:S02]  /*05c0*/  LEA.HI.X R20, R17, R13, RZ, 0x5, P3 ;  /* 0x0000000d11147211 */ /* 0x000fe400018f2cff */
[----:B------:R0:W-:Y:S01]  /*05d0*/  STG.E.128 desc[UR4][R12.64+-0x10], R8 ;  /* 0xfffff0080c007986 */ /* 0x0001e2000c101d04 */
[----:B------:R-:W-:Y:S06]  /*05e0*/  @P1 BRA `(.L_x_35) ;  /* 0xfffffffc00b41947 */ /* 0x000fec000383ffff */
.L_x_34:
[----:B------:R-:W-:Y:S05]  /*05f0*/  BSYNC.RECONVERGENT B1 ;  /* 0x0000000000017941 */ /* 0x000fea0003800200 */
.L_x_33:
[----:B------:R-:W-:Y:S05]  /*0600*/  @!P0 BRA `(.L_x_29) ;  /* 0x0000000000888947 */ /* 0x000fea0003800000 */
[----:B0-----:R-:W0:Y:S01]  /*0610*/  LDC.64 R4, c[0x0][0x388] ;  /* 0x0000e200ff047b82 */ /* 0x001e220000000a00 */
[----:B------:R-:W-:Y:S01]  /*0620*/  IMAD.SHL.U32 R20, R17, 0x20, RZ ;  /* 0x0000002011147824 */ /* 0x000fe200078e00ff */
[----:B------:R-:W-:-:S07]  /*0630*/  SHF.R.U32.HI R19, RZ, 0x1b, R17 ;  /* 0x0000001bff137819 */ /* 0x000fce0000011611 */
.L_x_36:
[C---:B-1----:R-:W-:Y:S01]  /*0640*/  LEA R22, P0, R16.reuse, UR8, 0x5 ;  /* 0x0000000810167c11 */ /* 0x042fe2000f8028ff */
[--C-:B0-----:R-:W-:Y:S02]  /*0650*/  IMAD.MOV.U32 R8, RZ, RZ, R4.reuse ;  /* 0x000000ffff087224 */ /* 0x101fe400078e0004 */
[----:B------:R-:W-:Y:S01]  /*0660*/  IMAD.MOV.U32 R9, RZ, RZ, R5 ;  /* 0x000000ffff097224 */ /* 0x000fe200078e0005 */
[----:B------:R-:W-:Y:S01]  /*0670*/  LEA.HI.X R23, R16, UR9, R3, 0x5, P0 ;  /* 0x0000000910177c11 */ /* 0x000fe200080f2c03 */
[--C-:B------:R-:W-:Y:S01]  /*0680*/  IMAD.MOV.U32 R10, RZ, RZ, R4.reuse ;  /* 0x000000ffff0a7224 */ /* 0x100fe200078e0004 */
[----:B------:R-:W-:Y:S01]  /*0690*/  IADD3 R24, P0, PT, R20, R22, RZ ;  /* 0x0000001614187210 */ /* 0x000fe20007f1e0ff */
[--C-:B------:R-:W-:Y:S02]  /*06a0*/  IMAD.MOV.U32 R11, RZ, RZ, R5.reuse ;  /* 0x000000ffff0b7224 */ /* 0x100fe400078e0005 */
[----:B------:R-:W-:Y:S02]  /*06b0*/  IMAD.MOV.U32 R6, RZ, RZ, R4 ;  /* 0x000000ffff067224 */ /* 0x000fe400078e0004 */
[----:B------:R-:W-:Y:S01]  /*06c0*/  IMAD.MOV.U32 R7, RZ, RZ, R5 ;  /* 0x000000ffff077224 */ /* 0x000fe200078e0005 */
[----:B------:R-:W-:Y:S01]  /*06d0*/  STG.E.128 desc[UR4][R22.64+0x10], R8 ;  /* 0x0000100816007986 */ /* 0x000fe2000c101d04 */
[----:B------:R-:W-:-:S02]  /*06e0*/  IMAD.X R25, R19, 0x1, R23, P0 ;  /* 0x0000000113197824 */ /* 0x000fc400000e0617 */
[--C-:B------:R-:W-:Y:S01]  /*06f0*/  IMAD.MOV.U32 R12, RZ, RZ, R4.reuse ;  /* 0x000000ffff0c7224 */ /* 0x100fe200078e0004 */
[----:B------:R0:W-:Y:S01]  /*0700*/  STG.E.128 desc[UR4][R22.64], R4 ;  /* 0x0000000416007986 */ /* 0x0001e2000c101d04 */
[--C-:B------:R-:W-:Y:S02]  /*0710*/  IMAD.MOV.U32 R13, RZ, RZ, R5.reuse ;  /* 0x000000ffff0d7224 */ /* 0x100fe400078e0005 */
[----:B------:R-:W-:Y:S01]  /*0720*/  IMAD.MOV.U32 R14, RZ, RZ, R4 ;  /* 0x000000ffff0e7224 */ /* 0x000fe200078e0004 */
[----:B------:R1:W-:Y:S01]  /*0730*/  STG.E.128 desc[UR4][R24.64], R8 ;  /* 0x0000000818007986 */ /* 0x0003e2000c101d04 */
[----:B------:R-:W-:-:S05]  /*0740*/  IMAD.MOV.U32 R15, RZ, RZ, R5 ;  /* 0x000000ffff0f7224 */ /* 0x000fca00078e0005 */
[----:B------:R1:W-:Y:S01]  /*0750*/  STG.E.128 desc[UR4][R24.64+0x10], R12 ;  /* 0x0000100c18007986 */ /* 0x0003e2000c101d04 */
[----:B0-----:R-:W-:-:S05]  /*0760*/  IADD3 R22, P0, PT, R20, R24, RZ ;  /* 0x0000001814167210 */ /* 0x001fca0007f1e0ff */
[----:B------:R-:W-:Y:S01]  /*0770*/  IMAD.X R23, R19, 0x1, R25, P0 ;  /* 0x0000000113177824 */ /* 0x000fe200000e0619 */
[----:B------:R-:W-:-:S04]  /*0780*/  IADD3 R26, P0, PT, R20, R22, RZ ;  /* 0x00000016141a7210 */ /* 0x000fc80007f1e0ff */
[----:B------:R1:W-:Y:S01]  /*0790*/  STG.E.128 desc[UR4][R22.64], R4 ;  /* 0x0000000416007986 */ /* 0x0003e2000c101d04 */
[----:B------:R-:W-:Y:S01]  /*07a0*/  IMAD.X R27, R19, 0x1, R23, P0 ;  /* 0x00000001131b7824 */ /* 0x000fe200000e0617 */
[C---:B------:R-:W-:Y:S02]  /*07b0*/  LEA R16, P0, R17.reuse, R16, 0x2 ;  /* 0x0000001011107211 */ /* 0x040fe400078010ff */
[----:B------:R1:W-:Y:S02]  /*07c0*/  STG.E.128 desc[UR4][R22.64+0x10], R8 ;  /* 0x0000100816007986 */ /* 0x0003e4000c101d04 */
[----:B------:R-:W-:Y:S02]  /*07d0*/  LEA.HI.X R3, R17, R3, RZ, 0x2, P0 ;  /* 0x0000000311037211 */ /* 0x000fe400000f14ff */
[----:B------:R1:W-:Y:S01]  /*07e0*/  STG.E.128 desc[UR4][R26.64], R4 ;  /* 0x000000041a007986 */ /* 0x0003e2000c101d04 */
[----:B------:R-:W-:-:S03]  /*07f0*/  ISETP.GE.U32.AND P0, PT, R16, R0, PT ;  /* 0x000000001000720c */ /* 0x000fc60003f06070 */
[----:B------:R1:W-:Y:S01]  /*0800*/  STG.E.128 desc[UR4][R26.64+0x10], R8 ;  /* 0x000010081a007986 */ /* 0x0003e2000c101d04 */
[----:B------:R-:W-:-:S13]  /*0810*/  ISETP.GE.U32.AND.EX P0, PT, R3, R2, PT, P0 ;  /* 0x000000020300720c */ /* 0x000fda0003f06100 */
[----:B------:R-:W-:Y:S05]  /*0820*/  @!P0 BRA `(.L_x_36) ;  /* 0xfffffffc00848947 */ /* 0x000fea000383ffff */
.L_x_29:
[----:B------:R-:W-:Y:S05]  /*0830*/  BSYNC.RECONVERGENT B0 ;  /* 0x0000000000007941 */ /* 0x000fea0003800200 */
.L_x_28:
[----:B01----:R-:W0:Y:S08]  /*0840*/  LDC.64 R8, c[0x0][0x390] ;  /* 0x0000e400ff087b82 */ /* 0x003e300000000a00 */
[----:B------:R-:W1:Y:S01]  /*0850*/  LDC R4, c[0x0][0x394] ;  /* 0x0000e500ff047b82 */ /* 0x000e620000000800 */
[----:B0-----:R-:W-:-:S04]  /*0860*/  LOP3.LUT R3, R8, 0xfffffffc, RZ, 0xc0, !PT ;  /* 0xfffffffc08037812 */ /* 0x001fc800078ec0ff */
[----:B------:R-:W-:-:S04]  /*0870*/  ISETP.NE.U32.AND P0, PT, R3, R8, PT ;  /* 0x000000080300720c */ /* 0x000fc80003f05070 */
[----:B------:R-:W-:-:S04]  /*0880*/  ISETP.NE.AND.EX P0, PT, R9, R9, PT, P0 ;  /* 0x000000090900720c */ /* 0x000fc80003f05300 */
[----:B------:R-:W-:-:S13]  /*0890*/  ISETP.NE.OR P0, PT, R18, RZ, !P0 ;  /* 0x000000ff1200720c */ /* 0x000fda0004705670 */
[----:B-1----:R-:W-:Y:S05]  /*08a0*/  @P0 EXIT ;  /* 0x000000000000094d */ /* 0x002fea0003800000 */
[----:B------:R-:W-:-:S04]  /*08b0*/  IADD3 R5, P1, PT, R3, 0x1, RZ ;  /* 0x0000000103057810 */ /* 0x000fc80007f3e0ff */
[----:B------:R-:W-:Y:S01]  /*08c0*/  ISETP.GT.U32.AND P0, PT, R5, R8, PT ;  /* 0x000000080500720c */ /* 0x000fe20003f04070 */
[----:B------:R-:W-:-:S05]  /*08d0*/  IMAD.X R6, RZ, RZ, R4, P1 ;  /* 0x000000ffff067224 */ /* 0x000fca00008e0604 */
[----:B------:R-:W-:-:S04]  /*08e0*/  ISETP.GT.U32.AND.EX P0, PT, R6, R9, PT, P0 ;  /* 0x000000090600720c */ /* 0x000fc80003f04100 */
[----:B------:R-:W-:Y:S02]  /*08f0*/  SEL R8, R5, R8, P0 ;  /* 0x0000000805087207 */ /* 0x000fe40000000000 */
[----:B------:R-:W-:Y:S02]  /*0900*/  SEL R5, R6, R9, P0 ;  /* 0x0000000906057207 */ /* 0x000fe40000000000 */
[CC--:B------:R-:W-:Y:S02]  /*0910*/  IADD3 R7, P3, PT, -R8.reuse, R3.reuse, RZ ;  /* 0x0000000308077210 */ /* 0x0c0fe40007f7e1ff */
[----:B------:R-:W-:Y:S02]  /*0920*/  IADD3 R12, P2, PT, R8, -R3, RZ ;  /* 0x80000003080c7210 */ /* 0x000fe40007f5e0ff */
[----:B------:R-:W-:Y:S01]  /*0930*/  ISETP.GT.U32.AND P1, PT, R7, -0x10, PT ;  /* 0xfffffff00700780c */ /* 0x000fe20003f24070 */
[----:B------:R-:W-:Y:S01]  /*0940*/  IMAD.X R6, R4, 0x1, ~R5, P3 ;  /* 0x0000000104067824 */ /* 0x000fe200018e0e05 */
[----:B------:R-:W-:Y:S01]  /*0950*/  LOP3.LUT R13, R12, 0xf, RZ, 0xc0, !PT ;  /* 0x0000000f0c0d7812 */ /* 0x000fe200078ec0ff */
[----:B------:R-:W-:-:S03]  /*0960*/  IMAD.X R9, R5, 0x1, ~R4, P2 ;  /* 0x0000000105097824 */ /* 0x000fc600010e0e04 */
[----:B------:R-:W-:Y:S02]  /*0970*/  ISETP.GT.U32.AND.EX P1, PT, R6, -0x1, PT, P1 ;  /* 0xffffffff0600780c */ /* 0x000fe40003f24110 */
[----:B------:R-:W-:-:S04]  /*0980*/  ISETP.NE.U32.AND P0, PT, R13, RZ, PT ;  /* 0x000000ff0d00720c */ /* 0x000fc80003f05070 */
[----:B------:R-:W-:-:S07]  /*0990*/  ISETP.NE.AND.EX P0, PT, RZ, RZ, PT, P0 ;  /* 0x000000ffff00720c */ /* 0x000fce0003f05300 */
[----:B------:R-:W-:Y:S06]  /*09a0*/  @P1 BRA `(.L_x_37) ;  /* 0x0000000000881947 */ /* 0x000fec0003800000 */
[----:B------:R-:W0:Y:S08]  /*09b0*/  LDC.64 R10, c[0x0][0x380] ;  /* 0x0000e000ff0a7b82 */ /* 0x000e300000000a00 */
[----:B------:R-:W1:Y:S01]  /*09c0*/  LDC.64 R6, c[0x0][0x388] ;  /* 0x0000e200ff067b82 */ /* 0x000e620000000a00 */
[----:B0-----:R-:W-:-:S04]  /*09d0*/  LEA R5, P1, R0, R10, 0x5 ;  /* 0x0000000a00057211 */ /* 0x001fc800078228ff */
[----:B------:R-:W-:Y:S02]  /*09e0*/  IADD3 R5, P2, PT, R5, 0x40, RZ ;  /* 0x0000004005057810 */ /* 0x000fe40007f5e0ff */
[----:B------:R-:W-:Y:S02]  /*09f0*/  LEA.HI.X R0, R0, R11, R2, 0x5, P1 ;  /* 0x0000000b00007211 */ /* 0x000fe400008f2c02 */
[----:B------:R-:W-:-:S03]  /*0a00*/  LOP3.LUT R2, R12, 0xfffffff0, RZ, 0xc0, !PT ;  /* 0xfffffff00c027812 */ /* 0x000fc600078ec0ff */
[----:B-1----:R-:W-:-:S07]  /*0a10*/  IMAD.X R0, RZ, RZ, R0, P2 ;  /* 0x000000ffff007224 */ /* 0x002fce00010e0600 */
.L_x_38:
        /* <DEDUP_REMOVED lines=27> */
.L_x_37:
        /* <DEDUP_REMOVED lines=21> */
.L_x_39:
[----:B------:R-:W-:Y:S05]  /*0d20*/  @!P1 EXIT ;  /* 0x000000000000994d */ /* 0x000fea0003800000 */
[----:B------:R-:W-:Y:S02]  /*0d30*/  ISETP.GE.U32.AND P0, PT, R12, 0x4, PT ;  /* 0x000000040c00780c */ /* 0x000fe40003f06070 */
[----:B------:R-:W-:Y:S02]  /*0d40*/  LOP3.LUT R0, R8, 0x3, RZ, 0xc0, !PT ;  /* 0x0000000308007812 */ /* 0x000fe400078ec0ff */
[----:B------:R-:W-:Y:S02]  /*0d50*/  ISETP.GE.U32.AND.EX P0, PT, RZ, RZ, PT, P0 ;  /* 0x000000ffff00720c */ /* 0x000fe40003f06100 */
[----:B------:R-:W-:-:S04]  /*0d60*/  ISETP.NE.U32.AND P1, PT, R0, RZ, PT ;  /* 0x000000ff0000720c */ /* 0x000fc80003f25070 */
[----:B------:R-:W-:-:S07]  /*0d70*/  ISETP.NE.AND.EX P1, PT, RZ, RZ, PT, P1 ;  /* 0x000000ffff00720c */ /* 0x000fce0003f25310 */
        /* <DEDUP_REMOVED lines=11> */
.L_x_40:
[----:B------:R-:W-:Y:S05]  /*0e30*/  @!P1 EXIT ;  /* 0x000000000000994d */ /* 0x000fea0003800000 */
[----:B--2---:R-:W2:Y:S01]  /*0e40*/  LDC.64 R8, c[0x0][0x380] ;  /* 0x0000e000ff087b82 */ /* 0x004ea20000000a00 */
[----:B------:R-:W-:-:S05]  /*0e50*/  IADD3 R0, P1, PT, RZ, -R0, RZ ;  /* 0x80000000ff007210 */ /* 0x000fca0007f3e0ff */
[----:B------:R-:W-:Y:S02]  /*0e60*/  IMAD.X R5, RZ, RZ, -0x1, P1 ;  /* 0xffffffffff057424 */ /* 0x000fe400008e06ff */
[----:B01----:R-:W0:Y:S01]  /*0e70*/  LDC.64 R6, c[0x0][0x388] ;  /* 0x0000e200ff067b82 */ /* 0x003e220000000a00 */
[----:B--2---:R-:W-:-:S04]  /*0e80*/  LEA R8, P0, R3, R8, 0x3 ;  /* 0x0000000803087211 */ /* 0x004fc800078018ff */
[----:B------:R-:W-:-:S09]  /*0e90*/  LEA.HI.X R9, R3, R9, R4, 0x3, P0 ;  /* 0x0000000903097211 */ /* 0x000fd200000f1c04 */
.L_x_41:
[----:B------:R-:W-:Y:S01]  /*0ea0*/  IMAD.MOV.U32 R2, RZ, RZ, R8 ;  /* 0x000000ffff027224 */ /* 0x000fe200078e0008 */
[----:B------:R-:W-:Y:S01]  /*0eb0*/  IADD3 R0, P0, PT, R0, 0x1, RZ ;  /* 0x0000000100007810 */ /* 0x000fe20007f1e0ff */
[----:B------:R-:W-:Y:S01]  /*0ec0*/  IMAD.MOV.U32 R3, RZ, RZ, R9 ;  /* 0x000000ffff037224 */ /* 0x000fe200078e0009 */
[----:B------:R-:W-:-:S03]  /*0ed0*/  IADD3 R8, P1, PT, R8, 0x8, RZ ;  /* 0x0000000808087810 */ /* 0x000fc60007f3e0ff */
[----:B------:R-:W-:Y:S01]  /*0ee0*/  IMAD.X R5, RZ, RZ, R5, P0 ;  /* 0x000000ffff057224 */ /* 0x000fe200000e0605 */
[----:B0-----:R1:W-:Y:S01]  /*0ef0*/  STG.E.64 desc[UR4][R2.64], R6 ;  /* 0x0000000602007986 */ /* 0x0013e2000c101b04 */
[----:B------:R-:W-:Y:S01]  /*0f00*/  ISETP.NE.U32.AND P0, PT, R0, RZ, PT ;  /* 0x000000ff0000720c */ /* 0x000fe20003f05070 */
[----:B------:R-:W-:-:S03]  /*0f10*/  IMAD.X R9, RZ, RZ, R9, P1 ;  /* 0x000000ffff097224 */ /* 0x000fc600008e0609 */
[----:B------:R-:W-:-:S13]  /*0f20*/  ISETP.NE.AND.EX P0, PT, R5, RZ, PT, P0 ;  /* 0x000000ff0500720c */ /* 0x000fda0003f05300 */
[----:B-1----:R-:W-:Y:S05]  /*0f30*/  @P0 BRA `(.L_x_41) ;  /* 0xfffffffc00d80947 */ /* 0x002fea000383ffff */
[----:B------:R-:W-:Y:S05]  /*0f40*/  EXIT ;  /* 0x000000000000794d */ /* 0x000fea0003800000 */
        .weak           $__internal_2_$__cuda_sm20_div_u64
        .type           $__internal_2_$__cuda_sm20_div_u64,@function
        .size           $__internal_2_$__cuda_sm20_div_u64,(.L_x_447 - $__internal_2_$__cuda_sm20_div_u64)
$__internal_2_$__cuda_sm20_div_u64:
        /* <DEDUP_REMOVED lines=42> */
[-C--:B------:R-:W-:Y:S01]  /*11f0*/  IMAD R12, R7, R17.reuse, R9 ;  /* 0x00000011070c7224 */ /* 0x080fe200078e0209 */
[----:B------:R-:W-:Y:S02]  /*1200*/  IADD3 R9, P2, PT, R10, 0x1, RZ ;  /* 0x000000010a097810 */ /* 0x000fe40007f5e0ff */
[----:B------:R-:W-:Y:S01]  /*1210*/  IADD3 R4, P1, PT, -R17, R14, RZ ;  /* 0x0000000e11047210 */ /* 0x000fe20007f3e1ff */
[----:B------:R-:W-:Y:S01]  /*1220*/  IMAD.X R12, R5, 0x1, ~R12, P0 ;  /* 0x00000001050c7824 */ /* 0x000fe200000e0e0c */
[----:B------:R-:W-:Y:S01]  /*1230*/  ISETP.GE.U32.AND P0, PT, R14, R17, PT ;  /* 0x000000110e00720c */ /* 0x000fe20003f06070 */
[----:B------:R-:W-:-:S03]  /*1240*/  IMAD.X R8, RZ, RZ, R7, P2 ;  /* 0x000000ffff087224 */ /* 0x000fc600010e0607 */
[C---:B------:R-:W-:Y:S02]  /*1250*/  ISETP.GE.U32.AND.EX P0, PT, R12.reuse, RZ, PT, P0 ;  /* 0x000000ff0c00720c */ /* 0x040fe40003f06100 */
[----:B------:R-:W-:Y:S02]  /*1260*/  IADD3.X R5, PT, PT, R12, -0x1, RZ, P1, !PT ;  /* 0xffffffff0c057810 */ /* 0x000fe40000ffe4ff */
[----:B------:R-:W-:Y:S02]  /*1270*/  SEL R4, R4, R14, P0 ;  /* 0x0000000e04047207 */ /* 0x000fe40000000000 */
[----:B------:R-:W-:Y:S02]  /*1280*/  SEL R9, R9, R10, P0 ;  /* 0x0000000a09097207 */ /* 0x000fe40000000000 */
[----:B------:R-:W-:Y:S02]  /*1290*/  SEL R5, R5, R12, P0 ;  /* 0x0000000c05057207 */ /* 0x000fe40000000000 */
[----:B------:R-:W-:Y:S01]  /*12a0*/  SEL R8, R8, R7, P0 ;  /* 0x0000000708087207 */ /* 0x000fe20000000000 */
[----:B------:R-:W-:Y:S01]  /*12b0*/  IMAD.MOV.U32 R7, RZ, RZ, 0x0 ;  /* 0x00000000ff077424 */ /* 0x000fe200078e00ff */
[----:B------:R-:W-:-:S02]  /*12c0*/  ISETP.GE.U32.AND P0, PT, R4, R17, PT ;  /* 0x000000110400720c */ /* 0x000fc40003f06070 */
[----:B------:R-:W-:Y:S02]  /*12d0*/  IADD3 R4, P2, PT, R9, 0x1, RZ ;  /* 0x0000000109047810 */ /* 0x000fe40007f5e0ff */
[----:B------:R-:W-:Y:S02]  /*12e0*/  ISETP.GE.U32.AND.EX P0, PT, R5, RZ, PT, P0 ;  /* 0x000000ff0500720c */ /* 0x000fe40003f06100 */
[----:B------:R-:W-:Y:S01]  /*12f0*/  ISETP.NE.U32.AND P1, PT, R17, RZ, PT ;  /* 0x000000ff1100720c */ /* 0x000fe20003f25070 */
[----:B------:R-:W-:Y:S01]  /*1300*/  IMAD.X R5, RZ, RZ, R8, P2 ;  /* 0x000000ffff057224 */ /* 0x000fe200010e0608 */
[----:B------:R-:W-:Y:S02]  /*1310*/  SEL R4, R4, R9, P0 ;  /* 0x0000000904047207 */ /* 0x000fe40000000000 */
[----:B------:R-:W-:Y:S02]  /*1320*/  ISETP.NE.AND.EX P1, PT, RZ, RZ, PT, P1 ;  /* 0x000000ffff00720c */ /* 0x000fe40003f25310 */
[----:B------:R-:W-:-:S02]  /*1330*/  SEL R5, R5, R8, P0 ;  /* 0x0000000805057207 */ /* 0x000fc40000000000 */
[----:B------:R-:W-:Y:S02]  /*1340*/  SEL R4, R4, 0xffffffff, P1 ;  /* 0xffffffff04047807 */ /* 0x000fe40000800000 */
[----:B------:R-:W-:Y:S01]  /*1350*/  SEL R5, R5, 0xffffffff, P1 ;  /* 0xffffffff05057807 */ /* 0x000fe20000800000 */
[----:B------:R-:W-:Y:S06]  /*1360*/  RET.REL.NODEC R6 `(fill_u64_vec4) ;  /* 0xffffffec06247950 */ /* 0x000fec0003c3ffff */
.L_x_42:
        /* <DEDUP_REMOVED lines=9> */
.L_x_447:


//--------------------- .text.fill_u32_vec2       --------------------------
	.section	.text.fill_u32_vec2,"ax",@progbits
	.align	128
        .global         fill_u32_vec2
        .type           fill_u32_vec2,@function
        .size           fill_u32_vec2,(.L_x_448 - fill_u32_vec2)
        .other          fill_u32_vec2,@"STO_CUDA_ENTRY STV_DEFAULT"
fill_u32_vec2:
.text.fill_u32_vec2:
        /* <DEDUP_REMOVED lines=50> */
.L_x_46:
[----:B------:R-:W-:-:S07]  /*0320*/  MOV R6, 0x340 ;  /* 0x0000034000067802 */ /* 0x000fce0000000f00 */
[----:B------:R-:W-:Y:S05]  /*0330*/  CALL.REL.NOINC `($__internal_3_$__cuda_sm20_div_u64) ;  /* 0x0000000800cc7944 */ /* 0x000fea0003c00000 */
[----:B------:R-:W-:Y:S02]  /*0340*/  IMAD.MOV.U32 R6, RZ, RZ, R8 ;  /* 0x000000ffff067224 */ /* 0x000fe400078e0008 */
[----:B------:R-:W-:-:S07]  /*0350*/  IMAD.MOV.U32 R7, RZ, RZ, R9 ;  /* 0x000000ffff077224 */ /* 0x000fce00078e0009 */
.L_x_47:
[----:B------:R-:W-:Y:S05]  /*0360*/  BSYNC.RECONVERGENT B1 ;  /* 0x0000000000017941 */ /* 0x000fea0003800200 */
.L_x_45:
[----:B------:R-:W-:Y:S01]  /*0370*/  IADD3 R8, P0, PT, R6, R5, RZ ;  /* 0x0000000506087210 */ /* 0x000fe20007f1e0ff */
[----:B------:R-:W-:Y:S03]  /*0380*/  BSSY.RECONVERGENT B1, `(.L_x_48) ;  /* 0x0000020000017945 */ /* 0x000fe60003800200 */
[C---:B------:R-:W-:Y:S01]  /*0390*/  LOP3.LUT R5, R8.reuse, 0x3, RZ, 0xc0, !PT ;  /* 0x0000000308057812 */ /* 0x040fe200078ec0ff */
[----:B------:R-:W-:Y:S01]  /*03a0*/  IMAD.X R6, RZ, RZ, R7, P0 ;  /* 0x000000ffff067224 */ /* 0x000fe200000e0607 */
[----:B------:R-:W-:Y:S02]  /*03b0*/  ISETP.GE.U32.AND P0, PT, R8, 0x3, PT ;  /* 0x000000030800780c */ /* 0x000fe40003f06070 */
[----:B------:R-:W-:Y:S01]  /*03c0*/  ISETP.NE.U32.AND P1, PT, R5, 0x3, PT ;  /* 0x000000030500780c */ /* 0x000fe20003f25070 */
[----:B------:R-:W-:Y:S01]  /*03d0*/  IMAD.MOV.U32 R5, RZ, RZ, RZ ;  /* 0x000000ffff057224 */ /* 0x000fe200078e00ff */
[----:B------:R-:W-:Y:S01]  /*03e0*/  ISETP.GE.U32.AND.EX P0, PT, R6, RZ, PT, P0 ;  /* 0x000000ff0600720c */ /* 0x000fe20003f06100 */
[----:B------:R-:W-:Y:S01]  /*03f0*/  IMAD.MOV.U32 R6, RZ, RZ, R0 ;  /* 0x000000ffff067224 */ /* 0x000fe200078e0000 */
[----:B------:R-:W-:-:S13]  /*0400*/  ISETP.NE.AND.EX P1, PT, RZ, RZ, PT, P1 ;  /* 0x000000ffff00720c */ /* 0x000fda0003f25310 */
[----:B------:R-:W-:Y:S05]  /*0410*/  @!P1 BRA `(.L_x_49) ;  /* 0x0000000000589947 */ /* 0x000fea0003800000 */
[----:B------:R-:W0:Y:S01]  /*0420*/  LDCU.64 UR6, c[0x0][0x380] ;  /* 0x00007000ff0677ac */ /* 0x000e220008000a00 */
[----:B------:R-:W1:Y:S01]  /*0430*/  LDC R14, c[0x0][0x388] ;  /* 0x0000e200ff0e7b82 */ /* 0x000e620000000800 */
[----:B------:R-:W-:Y:S02]  /*0440*/  VIADD R7, R8, 0x1 ;  /* 0x0000000108077836 */ /* 0x000fe40000000000 */
[----:B------:R-:W-:Y:S02]  /*0450*/  IMAD.MOV.U32 R10, RZ, RZ, RZ ;  /* 0x000000ffff0a7224 */ /* 0x000fe400078e00ff */
[----:B------:R-:W-:Y:S01]  /*0460*/  IMAD.MOV.U32 R6, RZ, RZ, R0 ;  /* 0x000000ffff067224 */ /* 0x000fe200078e0000 */
[----:B------:R-:W-:Y:S01]  /*0470*/  LOP3.LUT R7, R7, 0x3, RZ, 0xc0, !PT ;  /* 0x0000000307077812 */ /* 0x000fe200078ec0ff */
[----:B------:R-:W-:Y:S01]  /*0480*/  IMAD.MOV.U32 R5, RZ, RZ, RZ ;  /* 0x000000ffff057224 */ /* 0x000fe200078e00ff */
[----:B0-----:R-:W-:-:S04]  /*0490*/  LEA R11, P1, R0, UR6, 0x3 ;  /* 0x00000006000b7c11 */ /* 0x001fc8000f8218ff */
[----:B------:R-:W-:-:S09]  /*04a0*/  LEA.HI.X R12, R0, UR7, RZ, 0x3, P1 ;  /* 0x00000007000c7c11 */ /* 0x000fd200088f1cff */
.L_x_50:
[----:B-1----:R-:W-:Y:S01]  /*04b0*/  IMAD.MOV.U32 R15, RZ, RZ, R14 ;  /* 0x000000ffff0f7224 */ /* 0x002fe200078e000e */
[----:B------:R-:W-:Y:S01]  /*04c0*/  IADD3 R7, P1, PT, R7, -0x1, RZ ;  /* 0xffffffff07077810 */ /* 0x000fe20007f3e0ff */
[----:B------:R-:W-:Y:S01]  /*04d0*/  IMAD.MOV.U32 R8, RZ, RZ, R11 ;  /* 0x000000ffff087224 */ /* 0x000fe200078e000b */
[----:B------:R-:W-:Y:S01]  /*04e0*/  IADD3 R6, P2, PT, R4, R6, RZ ;  /* 0x0000000604067210 */ /* 0x000fe20007f5e0ff */
[----:B------:R-:W-:Y:S01]  /*04f0*/  IMAD.MOV.U32 R9, RZ, RZ, R12 ;  /* 0x000000ffff097224 */ /* 0x000fe200078e000c */
[----:B------:R-:W-:Y:S02]  /*0500*/  IADD3.X R10, PT, PT, R10, -0x1, RZ, P1, !PT ;  /* 0xffffffff0a0a7810 */ /* 0x000fe40000ffe4ff */
[----:B------:R-:W-:Y:S01]  /*0510*/  ISETP.NE.U32.AND P1, PT, R7, RZ, PT ;  /* 0x000000ff0700720c */ /* 0x000fe20003f25070 */
[----:B------:R-:W-:Y:S01]  /*0520*/  IMAD.X R5, RZ, RZ, R5, P2 ;  /* 0x000000ffff057224 */ /* 0x000fe200010e0605 */
[----:B------:R0:W-:Y:S01]  /*0530*/  STG.E.64 desc[UR4][R8.64], R14 ;  /* 0x0000000e08007986 */ /* 0x0001e2000c101b04 */
[----:B------:R-:W-:-:S02]  /*0540*/  LEA R11, P3, R4, R11, 0x3 ;  /* 0x0000000b040b7211 */ /* 0x000fc400078618ff */
[----:B------:R-:W-:Y:S02]  /*0550*/  ISETP.NE.AND.EX P1, PT, R10, RZ, PT, P1 ;  /* 0x000000ff0a00720c */ /* 0x000fe40003f25310 */
[----:B------:R-:W-:-:S11]  /*0560*/  LEA.HI.X R12, R4, R12, RZ, 0x3, P3 ;  /* 0x0000000c040c7211 */ /* 0x000fd600018f1cff */
[----:B0-----:R-:W-:Y:S05]  /*0570*/  @P1 BRA `(.L_x_50) ;  /* 0xfffffffc00cc1947 */ /* 0x001fea000383ffff */
.L_x_49:
[----:B------:R-:W-:Y:S05]  /*0580*/  BSYNC.RECONVERGENT B1 ;  /* 0x0000000000017941 */ /* 0x000fea0003800200 */
.L_x_48:
[----:B------:R-:W-:Y:S05]  /*0590*/  @!P0 BRA `(.L_x_44) ;  /* 0x00000000006c8947 */ /* 0x000fea0003800000 */
[----:B------:R-:W0:Y:S01]  /*05a0*/  LDC R18, c[0x0][0x388] ;  /* 0x0000e200ff127b82 */ /* 0x000e220000000800 */
[----:B------:R-:W-:Y:S01]  /*05b0*/  IMAD.SHL.U32 R7, R4, 0x8, RZ ;  /* 0x0000000804077824 */ /* 0x000fe200078e00ff */
[----:B------:R-:W-:-:S07]  /*05c0*/  SHF.R.U32.HI R17, RZ, 0x1d, R4 ;  /* 0x0000001dff117819 */ /* 0x000fce0000011604 */
.L_x_51:
[C---:B------:R-:W-:Y:S01]  /*05d0*/  LEA R14, P0, R6.reuse, UR8, 0x3 ;  /* 0x00000008060e7c11 */ /* 0x040fe2000f8018ff */
[--C-:B0-----:R-:W-:Y:S02]  /*05e0*/  IMAD.MOV.U32 R19, RZ, RZ, R18.reuse ;  /* 0x000000ffff137224 */ /* 0x101fe400078e0012 */
[--C-:B------:R-:W-:Y:S01]  /*05f0*/  IMAD.MOV.U32 R20, RZ, RZ, R18.reuse ;  /* 0x000000ffff147224 */ /* 0x100fe200078e0012 */
[----:B------:R-:W-:Y:S01]  /*0600*/  LEA.HI.X R15, R6, UR9, R5, 0x3, P0 ;  /* 0x00000009060f7c11 */ /* 0x000fe200080f1c05 */
[--C-:B------:R-:W-:Y:S01]  /*0610*/  IMAD.MOV.U32 R21, RZ, RZ, R18.reuse ;  /* 0x000000ffff157224 */ /* 0x100fe200078e0012 */
[----:B------:R-:W-:Y:S01]  /*0620*/  IADD3 R10, P0, PT, R7, R14, RZ ;  /* 0x0000000e070a7210 */ /* 0x000fe20007f1e0ff */
[--C-:B------:R-:W-:Y:S02]  /*0630*/  IMAD.MOV.U32 R22, RZ, RZ, R18.reuse ;  /* 0x000000ffff167224 */ /* 0x100fe400078e0012 */
[--C-:B------:R-:W-:Y:S01]  /*0640*/  IMAD.MOV.U32 R23, RZ, RZ, R18.reuse ;  /* 0x000000ffff177224 */ /* 0x100fe200078e0012 */
[----:B------:R1:W-:Y:S01]  /*0650*/  STG.E.64 desc[UR4][R14.64], R18 ;  /* 0x000000120e007986 */ /* 0x0003e2000c101b04 */
[----:B------:R-:W-:Y:S01]  /*0660*/  IMAD.X R11, R17, 0x1, R15, P0 ;  /* 0x00000001110b7824 */ /* 0x000fe200000e060f */
[----:B------:R-:W-:Y:S01]  /*0670*/  IADD3 R8, P0, PT, R7, R10, RZ ;  /* 0x0000000a07087210 */ /* 0x000fe20007f1e0ff */
[----:B------:R-:W-:-:S02]  /*0680*/  IMAD.MOV.U32 R24, RZ, RZ, R18 ;  /* 0x000000ffff187224 */ /* 0x000fc400078e0012 */
[----:B------:R-:W-:Y:S01]  /*0690*/  IMAD.MOV.U32 R25, RZ, RZ, R18 ;  /* 0x000000ffff197224 */ /* 0x000fe200078e0012 */
[----:B------:R1:W-:Y:S01]  /*06a0*/  STG.E.64 desc[UR4][R10.64], R20 ;  /* 0x000000140a007986 */ /* 0x0003e2000c101b04 */
[----:B------:R-:W-:Y:S01]  /*06b0*/  IMAD.X R9, R17, 0x1, R11, P0 ;  /* 0x0000000111097824 */ /* 0x000fe200000e060b */
[----:B------:R-:W-:-:S04]  /*06c0*/  IADD3 R12, P0, PT, R7, R8, RZ ;  /* 0x00000008070c7210 */ /* 0x000fc80007f1e0ff */
[----:B------:R1:W-:Y:S01]  /*06d0*/  STG.E.64 desc[UR4][R8.64], R22 ;  /* 0x0000001608007986 */ /* 0x0003e2000c101b04 */
[----:B------:R-:W-:Y:S01]  /*06e0*/  IMAD.X R13, R17, 0x1, R9, P0 ;  /* 0x00000001110d7824 */ /* 0x000fe200000e0609 */
[----:B------:R-:W-:-:S04]  /*06f0*/  LEA R6, P0, R4, R6, 0x2 ;  /* 0x0000000604067211 */ /* 0x000fc800078010ff */
[----:B------:R1:W-:Y:S01]  /*0700*/  STG.E.64 desc[UR4][R12.64], R24 ;  /* 0x000000180c007986 */ /* 0x0003e2000c101b04 */
[----:B------:R-:W-:Y:S02]  /*0710*/  LEA.HI.X R5, R4, R5, RZ, 0x2, P0 ;  /* 0x0000000504057211 */ /* 0x000fe400000f14ff */
[----:B------:R-:W-:-:S04]  /*0720*/  ISETP.GE.U32.AND P0, PT, R6, R3, PT ;  /* 0x000000030600720c */ /* 0x000fc80003f06070 */
[----:B------:R-:W-:-:S13]  /*0730*/  ISETP.GE.U32.AND.EX P0, PT, R5, R2, PT, P0 ;  /* 0x000000020500720c */ /* 0x000fda0003f06100 */
[----:B-1----:R-:W-:Y:S05]  /*0740*/  @!P0 BRA `(.L_x_51) ;  /* 0xfffffffc00a08947 */ /* 0x002fea000383ffff */
.L_x_44:
[----:B------:R-:W-:Y:S05]  /*0750*/  BSYNC.RECONVERGENT B0 ;  /* 0x0000000000007941 */ /* 0x000fea0003800200 */
.L_x_43:
[----:B------:R-:W0:Y:S08]  /*0760*/  LDC.64 R10, c[0x0][0x390] ;  /* 0x0000e400ff0a7b82 */ /* 0x000e300000000a00 */
[----:B------:R-:W1:Y:S01]  /*0770*/  LDC R4, c[0x0][0x394] ;  /* 0x0000e500ff047b82 */ /* 0x000e620000000800 */
[----:B0-----:R-:W-:-:S04]  /*0780*/  LOP3.LUT R5, R10, 0xfffffffe, RZ, 0xc0, !PT ;  /* 0xfffffffe0a057812 */ /* 0x001fc800078ec0ff */
[----:B------:R-:W-:-:S04]  /*0790*/  ISETP.NE.U32.AND P0, PT, R5, R10, PT ;  /* 0x0000000a0500720c */ /* 0x000fc80003f05070 */
[----:B------:R-:W-:-:S04]  /*07a0*/  ISETP.NE.AND.EX P0, PT, R11, R11, PT, P0 ;  /* 0x0000000b0b00720c */ /* 0x000fc80003f05300 */
[----:B------:R-:W-:-:S13]  /*07b0*/  ISETP.NE.OR P0, PT, R0, RZ, !P0 ;  /* 0x000000ff0000720c */ /* 0x000fda0004705670 */
[----:B-1----:R-:W-:Y:S05]  /*07c0*/  @P0 EXIT ;  /* 0x000000000000094d */ /* 0x002fea0003800000 */
[----:B------:R-:W-:Y:S02]  /*07d0*/  IADD3 R7, P1, PT, R5, 0x1, RZ ;  /* 0x0000000105077810 */ /* 0x000fe40007f3e0ff */
        /* <DEDUP_REMOVED lines=18> */
[----:B------:R-:W1:Y:S01]  /*0900*/  LDC R11, c[0x0][0x388] ;  /* 0x0000e200ff0b7b82 */ /* 0x000e620000000800 */
[----:B0-----:R-:W-:-:S04]  /*0910*/  LEA R6, P1, R3, R6, 0x3 ;  /* 0x0000000603067211 */ /* 0x001fc800078218ff */
[----:B------:R-:W-:Y:S02]  /*0920*/  IADD3 R6, P2, PT, R6, 0x20, RZ ;  /* 0x0000002006067810 */ /* 0x000fe40007f5e0ff */
[----:B------:R-:W-:-:S05]  /*0930*/  LEA.HI.X R2, R3, R7, R2, 0x3, P1 ;  /* 0x0000000703027211 */ /* 0x000fca00008f1c02 */
[----:B-1----:R-:W-:-:S07]  /*0940*/  IMAD.X R7, RZ, RZ, R2, P2 ;  /* 0x000000ffff077224 */ /* 0x002fce00010e0602 */
.L_x_53:
[----:B0-----:R-:W-:Y:S01]  /*0950*/  IMAD.MOV.U32 R2, RZ, RZ, R6 ;  /* 0x000000ffff027224 */ /* 0x001fe200078e0006 */
[----:B------:R-:W-:Y:S01]  /*0960*/  IADD3 R8, P1, PT, R8, -0x10, RZ ;  /* 0xfffffff008087810 */ /* 0x000fe20007f3e0ff */
[----:B------:R-:W-:Y:S01]  /*0970*/  IMAD.MOV.U32 R3, RZ, RZ, R7 ;  /* 0x000000ffff037224 */ /* 0x000fe200078e0007 */
[----:B------:R-:W-:Y:S02]  /*0980*/  IADD3 R5, P2, PT, R5, 0x10, RZ ;  /* 0x0000001005057810 */ /* 0x000fe40007f5e0ff */
[----:B------:R-:W-:Y:S02]  /*0990*/  IADD3.X R9, PT, PT, R9, -0x1, RZ, P1, !PT ;  /* 0xffffffff09097810 */ /* 0x000fe40000ffe4ff */
[----:B------:R0:W-:Y:S01]  /*09a0*/  STG.E desc[UR4][R2.64+-0x20], R11 ;  /* 0xffffe00b02007986 */ /* 0x0001e2000c101904 */
[----:B------:R-:W-:Y:S01]  /*09b0*/  ISETP.NE.U32.AND P1, PT, R8, RZ, PT ;  /* 0x000000ff0800720c */ /* 0x000fe20003f25070 */
[----:B------:R-:W-:Y:S01]  /*09c0*/  IMAD.X R4, RZ, RZ, R4, P2 ;  /* 0x000000ffff047224 */ /* 0x000fe200010e0604 */
[----:B------:R-:W-:Y:S01]  /*09d0*/  IADD3 R6, P3, PT, R2, 0x40, RZ ;  /* 0x0000004002067810 */ /* 0x000fe20007f7e0ff */
[----:B------:R0:W-:Y:S01]  /*09e0*/  STG.E desc[UR4][R2.64+-0x1c], R11 ;  /* 0xffffe40b02007986 */ /* 0x0001e2000c101904 */
[----:B------:R-:W-:-:S03]  /*09f0*/  ISETP.NE.AND.EX P1, PT, R9, RZ, PT, P1 ;  /* 0x000000ff0900720c */ /* 0x000fc60003f25310 */
[----:B------:R0:W-:Y:S01]  /*0a00*/  STG.E desc[UR4][R2.64+-0x18], R11 ;  /* 0xffffe80b02007986 */ /* 0x0001e2000c101904 */
[----:B------:R-:W-:-:S03]  /*0a10*/  IMAD.X R7, RZ, RZ, R3, P3 ;  /* 0x000000ffff077224 */ /* 0x000fc600018e0603 */
[----:B------:R0:W-:Y:S04]  /*0a20*/  STG.E desc[UR4][R2.64+-0x14], R11 ;  /* 0xffffec0b02007986 */ /* 0x0001e8000c101904 */
        /* <DEDUP_REMOVED lines=11> */
[----:B------:R0:W-:Y:S01]  /*0ae0*/  STG.E desc[UR4][R2.64+0x1c], R11 ;  /* 0x00001c0b02007986 */ /* 0x0001e2000c101904 */
[----:B------:R-:W-:Y:S05]  /*0af0*/  @P1 BRA `(.L_x_53) ;  /* 0xfffffffc00941947 */ /* 0x000fea000383ffff */
.L_x_52:
        /* <DEDUP_REMOVED lines=8> */
[----:B------:R-:W1:Y:S01]  /*0b80*/  LDC R7, c[0x0][0x388] ;  /* 0x0000e200ff077b82 */ /* 0x000e620000000800 */
[----:B0-----:R-:W-:-:S04]  /*0b90*/  LEA R2, P0, R5, R2, 0x2 ;  /* 0x0000000205027211 */ /* 0x001fc800078010ff */
[C---:B------:R-:W-:Y:S02]  /*0ba0*/  LEA.HI.X R3, R5.reuse, R3, R4, 0x2, P0 ;  /* 0x0000000305037211 */ /* 0x040fe400000f1404 */
[----:B------:R-:W-:-:S03]  /*0bb0*/  IADD3 R5, P0, PT, R5, 0x8, RZ ;  /* 0x0000000805057810 */ /* 0x000fc60007f1e0ff */
[----:B-1----:R1:W-:Y:S02]  /*0bc0*/  STG.E desc[UR4][R2.64], R7 ;  /* 0x0000000702007986 */ /* 0x0023e4000c101904 */
[----:B------:R-:W-:Y:S02]  /*0bd0*/  IMAD.X R4, RZ, RZ, R4, P0 ;  /* 0x000000ffff047224 */ /* 0x000fe400000e0604 */
[----:B------:R1:W-:Y:S04]  /*0be0*/  STG.E desc[UR4][R2.64+0x4], R7 ;  /* 0x0000040702007986 */ /* 0x0003e8000c101904 */
[----:B------:R1:W-:Y:S04]  /*0bf0*/  STG.E desc[UR4][R2.64+0x8], R7 ;  /* 0x0000080702007986 */ /* 0x0003e8000c101904 */
[----:B------:R1:W-:Y:S04]  /*0c00*/  STG.E desc[UR4][R2.64+0xc], R7 ;  /* 0x00000c0702007986 */ /* 0x0003e8000c101904 */
[----:B------:R1:W-:Y:S04]  /*0c10*/  STG.E desc[UR4][R2.64+0x10], R7 ;  /* 0x0000100702007986 */ /* 0x0003e8000c101904 */
[----:B------:R1:W-:Y:S04]  /*0c20*/  STG.E desc[UR4][R2.64+0x14], R7 ;  /* 0x0000140702007986 */ /* 0x0003e8000c101904 */
[----:B------:R1:W-:Y:S04]  /*0c30*/  STG.E desc[UR4][R2.64+0x18], R7 ;  /* 0x0000180702007986 */ /* 0x0003e8000c101904 */
[----:B------:R1:W-:Y:S02]  /*0c40*/  STG.E desc[UR4][R2.64+0x1c], R7 ;  /* 0x00001c0702007986 */ /* 0x0003e4000c101904 */
.L_x_54:
[----:B------:R-:W-:Y:S05]  /*0c50*/  @!P1 EXIT ;  /* 0x000000000000994d */ /* 0x000fea0003800000 */
[----:B------:R-:W-:Y:S01]  /*0c60*/  ISETP.GE.U32.AND P0, PT, R8, 0x4, PT ;  /* 0x000000040800780c */ /* 0x000fe20003f06070 */
[----:B-1----:R-:W-:Y:S01]  /*0c70*/  IMAD.MOV.U32 R7, RZ, RZ, RZ ;  /* 0x000000ffff077224 */ /* 0x002fe200078e00ff */
[----:B------:R-:W-:Y:S02]  /*0c80*/  LOP3.LUT R6, R0, 0x3, RZ, 0xc0, !PT ;  /* 0x0000000300067812 */ /* 0x000fe400078ec0ff */
[----:B------:R-:W-:Y:S02]  /*0c90*/  ISETP.GE.U32.AND.EX P0, PT, RZ, RZ, PT, P0 ;  /* 0x000000ffff00720c */ /* 0x000fe40003f06100 */
[----:B------:R-:W-:-:S04]  /*0ca0*/  ISETP.NE.U32.AND P1, PT, R6, RZ, PT ;  /* 0x000000ff0600720c */ /* 0x000fc80003f25070 */
[----:B------:R-:W-:-:S07]  /*0cb0*/  ISETP.NE.AND.EX P1, PT, R7, RZ, PT, P1 ;  /* 0x000000ff0700720c */ /* 0x000fce0003f25310 */
        /* <DEDUP_REMOVED lines=10> */
[----:B------:R1:W-:Y:S02]  /*0d60*/  STG.E desc[UR4][R2.64+0xc], R9 ;  /* 0x00000c0902007986 */ /* 0x0003e4000c101904 */
.L_x_55:
[----:B------:R-:W-:Y:S05]  /*0d70*/  @!P1 EXIT ;  /* 0x000000000000994d */ /* 0x000fea0003800000 */
[----:B01----:R-:W0:Y:S08]  /*0d80*/  LDC.64 R2, c[0x0][0x380] ;  /* 0x0000e000ff027b82 */ /* 0x003e300000000a00 */
[----:B------:R-:W1:Y:S01]  /*0d90*/  LDC R9, c[0x0][0x388] ;  /* 0x0000e200ff097b82 */ /* 0x000e620000000800 */
[----:B0-----:R-:W-:-:S04]  /*0da0*/  LEA R0, P0, R5, R2, 0x2 ;  /* 0x0000000205007211 */ /* 0x001fc800078010ff */
[----:B------:R-:W-:-:S09]  /*0db0*/  LEA.HI.X R5, R5, R3, R4, 0x2, P0 ;  /* 0x0000000305057211 */ /* 0x000fd200000f1404 */
.L_x_56:
[----:B------:R-:W-:Y:S01]  /*0dc0*/  IMAD.MOV.U32 R2, RZ, RZ, R0 ;  /* 0x000000ffff027224 */ /* 0x000fe200078e0000 */
[----:B------:R-:W-:Y:S01]  /*0dd0*/  IADD3 R6, P0, PT, R6, -0x1, RZ ;  /* 0xffffffff06067810 */ /* 0x000fe20007f1e0ff */
[--C-:B------:R-:W-:Y:S01]  /*0de0*/  IMAD.MOV.U32 R3, RZ, RZ, R5.reuse ;  /* 0x000000ffff037224 */ /* 0x100fe200078e0005 */
[----:B------:R-:W-:Y:S02]  /*0df0*/  IADD3 R0, P1, PT, R0, 0x4, RZ ;  /* 0x0000000400007810 */ /* 0x000fe40007f3e0ff */
[----:B------:R-:W-:Y:S02]  /*0e00*/  IADD3.X R7, PT, PT, R7, -0x1, RZ, P0, !PT ;  /* 0xffffffff07077810 */ /* 0x000fe400007fe4ff */
[----:B-1----:R0:W-:Y:S01]  /*0e10*/  STG.E desc[UR4][R2.64], R9 ;  /* 0x0000000902007986 */ /* 0x0021e2000c101904 */
[----:B------:R-:W-:Y:S01]  /*0e20*/  ISETP.NE.U32.AND P0, PT, R6, RZ, PT ;  /* 0x000000ff0600720c */ /* 0x000fe20003f05070 */
[----:B------:R-:W-:-:S03]  /*0e30*/  IMAD.X R5, RZ, RZ, R5, P1 ;  /* 0x000000ffff057224 */ /* 0x000fc600008e0605 */
[----:B------:R-:W-:-:S13]  /*0e40*/  ISETP.NE.AND.EX P0, PT, R7, RZ, PT, P0 ;  /* 0x000000ff0700720c */ /* 0x000fda0003f05300 */
[----:B0-----:R-:W-:Y:S05]  /*0e50*/  @P0 BRA `(.L_x_56) ;  /* 0xfffffffc00d80947 */ /* 0x001fea000383ffff */
[----:B------:R-:W-:Y:S05]  /*0e60*/  EXIT ;  /* 0x000000000000794d */ /* 0x000fea0003800000 */
        .weak           $__internal_3_$__cuda_sm20_div_u64
        .type           $__internal_3_$__cuda_sm20_div_u64,@function
        .size           $__internal_3_$__cuda_sm20_div_u64,(.L_x_448 - $__internal_3_$__cuda_sm20_div_u64)
$__internal_3_$__cuda_sm20_div_u64:
        /* <DEDUP_REMOVED lines=65> */
[----:B------:R-:W-:Y:S06]  /*1280*/  RET.REL.NODEC R6 `(fill_u32_vec2) ;  /* 0xffffffec065c7950 */ /* 0x000fec0003c3ffff */
.L_x_57:
        /* <DEDUP_REMOVED lines=15> */
.L_x_448:


//--------------------- .text.fill_u32_vec3       --------------------------
	.section	.text.fill_u32_vec3,"ax",@progbits
	.align	128
        .global         fill_u32_vec3
        .type           fill_u32_vec3,@function
        .size           fill_u32_vec3,(.L_x_449 - fill_u32_vec3)
        .other          fill_u32_vec3,@"STO_CUDA_ENTRY STV_DEFAULT"
fill_u32_vec3:
.text.fill_u32_vec3:
        /* <DEDUP_REMOVED lines=47> */
[----:B------:R-:W-:Y:S02]  /*02f0*/  IMAD R7, R4, R9, R7 ;  /* 0x0000000904077224 */ /* 0x000fe400078e0207 */
[----:B------:R-:W-:-:S03]  /*0300*/  IMAD.MOV.U32 R9, RZ, RZ, RZ ;  /* 0x000000ffff097224 */ /* 0x000fc600078e00ff */
[----:B------:R-:W-:-:S13]  /*0310*/  ISETP.GE.U32.AND P0, PT, R7, R4, PT ;  /* 0x000000040700720c */ /* 0x000fda0003f06070 */
[----:B------:R-:W-:Y:S01]  /*0320*/  @P0 IADD3 R7, PT, PT, -R4, R7, RZ ;  /* 0x0000000704070210 */ /* 0x000fe20007ffe1ff */
[----:B------:R-:W-:-:S03]  /*0330*/  @P0 VIADD R8, R8, 0x1 ;  /* 0x0000000108080836 */ /* 0x000fc60000000000 */
[----:B------:R-:W-:-:S13]  /*0340*/  ISETP.GE.U32.AND P1, PT, R7, R4, PT ;  /* 0x000000040700720c */ /* 0x000fda0003f26070 */
[----:B------:R-:W-:Y:S01]  /*0350*/  @P1 VIADD R8, R8, 0x1 ;  /* 0x0000000108081836 */ /* 0x000fe20000000000 */
[----:B------:R-:W-:Y:S01]  /*0360*/  @!P2 LOP3.LUT R8, RZ, R4, RZ, 0x33, !PT ;  /* 0x00000004ff08a212 */ /* 0x000fe200078e33ff */
[----:B------:R-:W-:Y:S06]  /*0370*/  BRA `(.L_x_62) ;  /* 0x0000000000087947 */ /* 0x000fec0003800000 */
.L_x_61:
[----:B------:R-:W-:-:S07]  /*0380*/  MOV R6, 0x3a0 ;  /* 0x000003a000067802 */ /* 0x000fce0000000f00 */
[----:B------:R-:W-:Y:S05]  /*0390*/  CALL.REL.NOINC `($__internal_4_$__cuda_sm20_div_u64) ;  /* 0x0000000800247944 */ /* 0x000fea0003c00000 */
.L_x_62:
[----:B------:R-:W-:Y:S05]  /*03a0*/  BSYNC.RECONVERGENT B1 ;  /* 0x0000000000017941 */ /* 0x000fea0003800200 */
.L_x_60:
[----:B------:R-:W-:Y:S01]  /*03b0*/  IADD3 R10, P0, PT, R8, R5, RZ ;  /* 0x00000005080a7210 */ /* 0x000fe20007f1e0ff */
[----:B------:R-:W0:Y:S01]  /*03c0*/  LDC.64 R6, c[0x0][0x380] ;  /* 0x0000e000ff067b82 */ /* 0x000e220000000a00 */
[----:B------:R-:W-:Y:S02]  /*03d0*/  BSSY.RECONVERGENT B1, `(.L_x_63) ;  /* 0x0000025000017945 */ /* 0x000fe40003800200 */
[C---:B------:R-:W-:Y:S01]  /*03e0*/  LOP3.LUT R11, R10.reuse, 0x3, RZ, 0xc0, !PT ;  /* 0x000000030a0b7812 */ /* 0x040fe200078ec0ff */
[----:B------:R-:W-:Y:S01]  /*03f0*/  IMAD.X R8, RZ, RZ, R9, P0 ;  /* 0x000000ffff087224 */ /* 0x000fe200000e0609 */
[----:B------:R-:W-:Y:S01]  /*0400*/  ISETP.GE.U32.AND P0, PT, R10, 0x3, PT ;  /* 0x000000030a00780c */ /* 0x000fe20003f06070 */
[----:B------:R-:W-:Y:S01]  /*0410*/  IMAD.MOV.U32 R9, RZ, RZ, RZ ;  /* 0x000000ffff097224 */ /* 0x000fe200078e00ff */
[----:B------:R-:W-:Y:S01]  /*0420*/  ISETP.NE.U32.AND P1, PT, R11, 0x3, PT ;  /* 0x000000030b00780c */ /* 0x000fe20003f25070 */
[----:B------:R-:W1:Y:S01]  /*0430*/  LDC R5, c[0x0][0x388] ;  /* 0x0000e200ff057b82 */ /* 0x000e620000000800 */
[----:B------:R-:W-:Y:S01]  /*0440*/  ISETP.GE.U32.AND.EX P0, PT, R8, RZ, PT, P0 ;  /* 0x000000ff0800720c */ /* 0x000fe20003f06100 */
[----:B------:R-:W-:Y:S01]  /*0450*/  IMAD.MOV.U32 R11, RZ, RZ, R0 ;  /* 0x000000ffff0b7224 */ /* 0x000fe200078e0000 */
[----:B------:R-:W-:-:S13]  /*0460*/  ISETP.NE.AND.EX P1, PT, RZ, RZ, PT, P1 ;  /* 0x000000ffff00720c */ /* 0x000fda0003f25310 */
[----:B------:R-:W-:Y:S05]  /*0470*/  @!P1 BRA `(.L_x_64) ;  /* 0x0000000000689947 */ /* 0x000fea0003800000 */
[----:B------:R-:W2:Y:S01]  /*0480*/  LDC.64 R8, c[0x0][0x380] ;  /* 0x0000e000ff087b82 */ /* 0x000ea20000000a00 */
[----:B------:R-:W-:Y:S01]  /*0490*/  UMOV UR4, URZ ;  /* 0x000000ff00047c82 */ /* 0x000fe20008000000 */
[----:B------:R-:W-:Y:S02]  /*04a0*/  IMAD.MOV.U32 R11, RZ, RZ, R0 ;  /* 0x000000ffff0b7224 */ /* 0x000fe400078e0000 */
[----:B------:R-:W-:-:S04]  /*04b0*/  IMAD.MOV.U32 R17, RZ, RZ, RZ ;  /* 0x000000ffff117224 */ /* 0x000fc800078e00ff */
[----:B------:R-:W3:Y:S01]  /*04c0*/  LDC R19, c[0x0][0x388] ;  /* 0x0000e200ff137b82 */ /* 0x000ee20000000800 */
[----:B--2---:R-:W-:-:S03]  /*04d0*/  IMAD.WIDE.U32 R8, R0, 0xc, R8 ;  /* 0x0000000c00087825 */ /* 0x004fc600078e0008 */
[----:B------:R-:W-:Y:S02]  /*04e0*/  IADD3 R14, P1, PT, R8, 0x8, RZ ;  /* 0x00000008080e7810 */ /* 0x000fe40007f3e0ff */
[----:B------:R-:W-:Y:S01]  /*04f0*/  IADD3 R8, PT, PT, R10, 0x1, RZ ;  /* 0x000000010a087810 */ /* 0x000fe20007ffe0ff */
[----:B------:R-:W-:Y:S01]  /*0500*/  IMAD.MOV.U32 R10, RZ, RZ, RZ ;  /* 0x000000ffff0a7224 */ /* 0x000fe200078e00ff */
[----:B------:R-:W-:Y:S01]  /*0510*/  IADD3.X R15, PT, PT, R9, UR4, RZ, P1, !PT ;  /* 0x00000004090f7c10 */ /* 0x000fe20008ffe4ff */
[----:B------:R-:W-:Y:S01]  /*0520*/  IMAD.MOV.U32 R9, RZ, RZ, RZ ;  /* 0x000000ffff097224 */ /* 0x000fe200078e00ff */
[----:B---3--:R-:W-:-:S07]  /*0530*/  LOP3.LUT R8, R8, 0x3, RZ, 0xc0, !PT ;  /* 0x0000000308087812 */ /* 0x008fce00078ec0ff */
.L_x_65:
[----:B--2---:R-:W-:Y:S01]  /*0540*/  IMAD.MOV.U32 R12, RZ, RZ, R14 ;  /* 0x000000ffff0c7224 */ /* 0x004fe200078e000e */
[----:B------:R-:W-:Y:S01]  /*0550*/  IADD3 R8, P1, PT, R8, -0x1, RZ ;  /* 0xffffffff08087810 */ /* 0x000fe20007f3e0ff */
[----:B------:R-:W-:Y:S01]  /*0560*/  IMAD.MOV.U32 R13, RZ, RZ, R15 ;  /* 0x000000ffff0d7224 */ /* 0x000fe200078e000f */
[----:B------:R-:W-:Y:S02]  /*0570*/  IADD3 R11, P2, PT, R4, R11, RZ ;  /* 0x0000000b040b7210 */ /* 0x000fe40007f5e0ff */
[----:B------:R-:W-:Y:S01]  /*0580*/  IADD3.X R10, PT, PT, R10, -0x1, RZ, P1, !PT ;  /* 0xffffffff0a0a7810 */ /* 0x000fe20000ffe4ff */
[----:B------:R-:W-:Y:S01]  /*0590*/  IMAD.WIDE.U32 R14, R4, 0xc, R12 ;  /* 0x0000000c040e7825 */ /* 0x000fe200078e000c */
[----:B------:R2:W-:Y:S01]  /*05a0*/  STG.E desc[UR6][R12.64+-0x8], R19 ;  /* 0xfffff8130c007986 */ /* 0x0005e2000c101906 */
[----:B------:R-:W-:Y:S02]  /*05b0*/  ISETP.NE.U32.AND P1, PT, R8, RZ, PT ;  /* 0x000000ff0800720c */ /* 0x000fe40003f25070 */
[----:B------:R-:W-:Y:S01]  /*05c0*/  IMAD.X R9, RZ, RZ, R9, P2 ;  /* 0x000000ffff097224 */ /* 0x000fe200010e0609 */
[----:B------:R2:W-:Y:S01]  /*05d0*/  STG.E desc[UR6][R12.64+-0x4], R19 ;  /* 0xfffffc130c007986 */ /* 0x0005e2000c101906 */
[----:B------:R-:W-:-:S02]  /*05e0*/  ISETP.NE.AND.EX P1, PT, R10, RZ, PT, P1 ;  /* 0x000000ff0a00720c */ /* 0x000fc40003f25310 */
[----:B------:R-:W-:Y:S01]  /*05f0*/  IADD3 R15, PT, PT, R15, R17, RZ ;  /* 0x000000110f0f7210 */ /* 0x000fe20007ffe0ff */
[----:B------:R2:W-:Y:S10]  /*0600*/  STG.E desc[UR6][R12.64], R19 ;  /* 0x000000130c007986 */ /* 0x0005f4000c101906 */
[----:B------:R-:W-:Y:S05]  /*0610*/  @P1 BRA `(.L_x_65) ;  /* 0xfffffffc00c81947 */ /* 0x000fea000383ffff */
.L_x_64:
[----:B------:R-:W-:Y:S05]  /*0620*/  BSYNC.RECONVERGENT B1 ;  /* 0x0000000000017941 */ /* 0x000fea0003800200 */
.L_x_63:
[----:B------:R-:W-:Y:S05]  /*0630*/  @!P0 BRA `(.L_x_59) ;  /* 0x00000000006c8947 */ /* 0x000fea0003800000 */
.L_x_66:
[----:B---3--:R-:W-:Y:S01]  /*0640*/  IMAD R15, R9, 0xc, RZ ;  /* 0x0000000c090f7824 */ /* 0x008fe200078e02ff */
[----:B------:R-:W-:Y:S01]  /*0650*/  UMOV UR4, URZ ;  /* 0x000000ff00047c82 */ /* 0x000fe20008000000 */
[----:B0-2---:R-:W-:Y:S01]  /*0660*/  IMAD.WIDE.U32 R12, R11, 0xc, R6 ;  /* 0x0000000c0b0c7825 */ /* 0x005fe200078e0006 */
[----:B------:R-:W-:-:S03]  /*0670*/  LEA R11, P1, R4, R11, 0x2 ;  /* 0x0000000b040b7211 */ /* 0x000fc600078210ff */
[----:B------:R-:W-:Y:S01]  /*0680*/  IMAD.IADD R13, R13, 0x1, R15 ;  /* 0x000000010d0d7824 */ /* 0x000fe200078e020f */
[----:B------:R-:W-:Y:S02]  /*0690*/  ISETP.GE.U32.AND P0, PT, R11, R3, PT ;  /* 0x000000030b00720c */ /* 0x000fe40003f06070 */
[C---:B------:R-:W-:Y:S01]  /*06a0*/  LEA.HI.X R9, R4.reuse, R9, RZ, 0x2, P1 ;  /* 0x0000000904097211 */ /* 0x040fe200008f14ff */
[C---:B------:R-:W-:Y:S01]  /*06b0*/  IMAD.WIDE.U32 R14, R4.reuse, 0xc, R12 ;  /* 0x0000000c040e7825 */ /* 0x040fe200078e000c */
[----:B-1----:R3:W-:Y:S02]  /*06c0*/  STG.E desc[UR6][R12.64], R5 ;  /* 0x000000050c007986 */ /* 0x0027e4000c101906 */
[----:B------:R-:W-:Y:S01]  /*06d0*/  ISETP.GE.U32.AND.EX P0, PT, R9, R2, PT, P0 ;  /* 0x000000020900720c */ /* 0x000fe20003f06100 */
[----:B------:R-:W-:Y:S01]  /*06e0*/  VIADD R15, R15, UR4 ;  /* 0x000000040f0f7c36 */ /* 0x000fe20008000000 */
[----:B------:R3:W-:Y:S01]  /*06f0*/  STG.E desc[UR6][R12.64+0x4], R5 ;  /* 0x000004050c007986 */ /* 0x0007e2000c101906 */
[----:B------:R-:W-:-:S03]  /*0700*/  IMAD.WIDE.U32 R16, R4, 0xc, R14 ;  /* 0x0000000c04107825 */ /* 0x000fc600078e000e */
[----:B------:R3:W-:Y:S01]  /*0710*/  STG.E desc[UR6][R12.64+0x8], R5 ;  /* 0x000008050c007986 */ /* 0x0007e2000c101906 */
[----:B------:R-:W-:-:S03]  /*0720*/  VIADD R17, R17, UR4 ;  /* 0x0000000411117c36 */ /* 0x000fc60008000000 */
[----:B------:R3:W-:Y:S01]  /*0730*/  STG.E desc[UR6][R14.64], R5 ;  /* 0x000000050e007986 */ /* 0x0007e2000c101906 */
[----:B------:R-:W-:-:S03]  /*0740*/  IMAD.WIDE.U32 R18, R4, 0xc, R16 ;  /* 0x0000000c04127825 */ /* 0x000fc600078e0010 */
[----:B------:R3:W-:Y:S01]  /*0750*/  STG.E desc[UR6][R14.64+0x4], R5 ;  /* 0x000004050e007986 */ /* 0x0007e2000c101906 */
[----:B------:R-:W-:-:S03]  /*0760*/  VIADD R19, R19, UR4 ;  /* 0x0000000413137c36 */ /* 0x000fc60008000000 */
[----:B------:R3:W-:Y:S04]  /*0770*/  STG.E desc[UR6][R14.64+0x8], R5 ;  /* 0x000008050e007986 */ /* 0x0007e8000c101906 */
[----:B------:R3:W-:Y:S04]  /*0780*/  STG.E desc[UR6][R16.64], R5 ;  /* 0x0000000510007986 */ /* 0x0007e8000c101906 */
[----:B------:R3:W-:Y:S04]  /*0790*/  STG.E desc[UR6][R16.64+0x4], R5 ;  /* 0x0000040510007986 */ /* 0x0007e8000c101906 */
[----:B------:R3:W-:Y:S04]  /*07a0*/  STG.E desc[UR6][R16.64+0x8], R5 ;  /* 0x0000080510007986 */ /* 0x0007e8000c101906 */
[----:B------:R3:W-:Y:S04]  /*07b0*/  STG.E desc[UR6][R18.64], R5 ;  /* 0x0000000512007986 */ /* 0x0007e8000c101906 */
[----:B------:R3:W-:Y:S04]  /*07c0*/  STG.E desc[UR6][R18.64+0x4], R5 ;  /* 0x0000040512007986 */ /* 0x0007e8000c101906 */
[----:B------:R3:W-:Y:S01]  /*07d0*/  STG.E desc[UR6][R18.64+0x8], R5 ;  /* 0x0000080512007986 */ /* 0x0007e2000c101906 */
[----:B------:R-:W-:Y:S05]  /*07e0*/  @!P0 BRA `(.L_x_66) ;  /* 0xfffffffc00948947 */ /* 0x000fea000383ffff */
.L_x_59:
[----:B------:R-:W-:Y:S05]  /*07f0*/  BSYNC.RECONVERGENT B0 ;  /* 0x0000000000007941 */ /* 0x000fea0003800200 */
.L_x_58:
[----:B------:R-:W4:Y:S01]  /*0800*/  LDCU.64 UR4, c[0x0][0x390] ;  /* 0x00007200ff0477ac */ /* 0x000f220008000a00 */
[----:B-1-3--:R-:W-:-:S04]  /*0810*/  IMAD.WIDE.U32 R4, R3, 0x3, RZ ;  /* 0x0000000303047825 */ /* 0x00afc800078e00ff */
[----:B0-----:R-:W-:-:S04]  /*0820*/  IMAD R7, R2, 0x3, RZ ;  /* 0x0000000302077824 */ /* 0x001fc800078e02ff */
[----:B------:R-:W-:Y:S01]  /*0830*/  IMAD.IADD R7, R5, 0x1, R7 ;  /* 0x0000000105077824 */ /* 0x000fe200078e0207 */
[----:B----4-:R-:W-:-:S04]  /*0840*/  ISETP.GE.U32.AND P0, PT, R4, UR4, PT ;  /* 0x0000000404007c0c */ /* 0x010fc8000bf06070 */
[----:B------:R-:W-:-:S04]  /*0850*/  ISETP.GE.U32.AND.EX P0, PT, R7, UR5, PT, P0 ;  /* 0x0000000507007c0c */ /* 0x000fc8000bf06100 */
[----:B------:R-:W-:-:S13]  /*0860*/  ISETP.NE.OR P0, PT, R0, RZ, P0 ;  /* 0x000000ff0000720c */ /* 0x000fda0000705670 */
[----:B------:R-:W-:Y:S05]  /*0870*/  @P0 EXIT ;  /* 0x000000000000094d */ /* 0x000fea0003800000 */
[C---:B------:R-:W-:Y:S02]  /*0880*/  IADD3 R0, P2, PT, R4.reuse, -UR4, RZ ;  /* 0x8000000404007c10 */ /* 0x040fe4000ff5e0ff */
[----:B------:R-:W-:Y:S02]  /*0890*/  IADD3 R6, P1, PT, -R4, UR4, RZ ;  /* 0x0000000404067c10 */ /* 0x000fe4000ff3e1ff */
        /* <DEDUP_REMOVED lines=11> */
[----:B------:R-:W1:Y:S01]  /*0950*/  LDC R9, c[0x0][0x388] ;  /* 0x0000e200ff097b82 */ /* 0x000e620000000800 */
[----:B0-----:R-:W-:-:S03]  /*0960*/  IMAD.WIDE.U32 R4, R3, 0xc, R4 ;  /* 0x0000000c03047825 */ /* 0x001fc600078e0004 */
[----:B------:R-:W-:-:S04]  /*0970*/  IADD3 R0, P1, PT, R4, 0x20, RZ ;  /* 0x0000002004007810 */ /* 0x000fc80007f3e0ff */
[----:B------:R-:W-:-:S09]  /*0980*/  IADD3.X R7, PT, PT, R5, R7, RZ, P1, !PT ;  /* 0x0000000705077210 */ /* 0x000fd20000ffe4ff */
.L_x_68:
[----:B0-----:R-:W-:Y:S01]  /*0990*/  IMAD.MOV.U32 R4, RZ, RZ, R0 ;  /* 0x000000ffff047224 */ /* 0x001fe200078e0000 */
[----:B------:R-:W-:Y:S01]  /*09a0*/  UIADD3 UR4, UP0, UPT, UR4, 0x10, URZ ;  /* 0x0000001004047890 */ /* 0x000fe2000ff1e0ff */
[----:B------:R-:W-:-:S03]  /*09b0*/  IMAD.MOV.U32 R5, RZ, RZ, R7 ;  /* 0x000000ffff057224 */ /* 0x000fc600078e0007 */
[----:B------:R-:W-:Y:S01]  /*09c0*/  UIADD3.X UR5, UPT, UPT, URZ, UR5, URZ, UP0, !UPT ;  /* 0x00000005ff057290 */ /* 0x000fe200087fe4ff */
[----:B------:R-:W-:Y:S01]  /*09d0*/  IADD3 R0, P1, PT, R4, 0x40, RZ ;  /* 0x0000004004007810 */ /* 0x000fe20007f3e0ff */
[----:B-1----:R0:W-:Y:S01]  /*09e0*/  STG.E desc[UR6][R4.64+-0x20], R9 ;  /* 0xffffe00904007986 */ /* 0x0021e2000c101906 */
[----:B------:R-:W-:-:S03]  /*09f0*/  UISETP.NE.U32.AND UP0, UPT, UR4, URZ, UPT ;  /* 0x000000ff0400728c */ /* 0x000fc6000bf05070 */
[----:B------:R0:W-:Y:S01]  /*0a00*/  STG.E desc[UR6][R4.64+-0x1c], R9 ;  /* 0xffffe40904007986 */ /* 0x0001e2000c101906 */
[----:B------:R-:W-:Y:S01]  /*0a10*/  UISETP.NE.AND.EX UP0, UPT, UR5, URZ, UPT, UP0 ;  /* 0x000000ff0500728c */ /* 0x000fe2000bf05300 */
[----:B------:R-:W-:Y:S02]  /*0a20*/  IMAD.X R7, RZ, RZ, R5, P1 ;  /* 0x000000ffff077224 */ /* 0x000fe400008e0605 */
        /* <DEDUP_REMOVED lines=14> */
[----:B------:R-:W-:Y:S05]  /*0b10*/  BRA.U UP0, `(.L_x_68) ;  /* 0xfffffffd009c7547 */ /* 0x000fea000b83ffff */
.L_x_67:
[----:B------:R-:W-:Y:S05]  /*0b20*/  @!P0 EXIT ;  /* 0x000000000000894d */ /* 0x000fea0003800000 */
[----:B0-----:R-:W0:Y:S01]  /*0b30*/  LDC.64 R4, c[0x0][0x380] ;  /* 0x0000e000ff047b82 */ /* 0x001e220000000a00 */
[----:B------:R-:W-:-:S07]  /*0b40*/  IMAD R7, R2, 0xc, RZ ;  /* 0x0000000c02077824 */ /* 0x000fce00078e02ff */
[----:B------:R-:W1:Y:S01]  /*0b50*/  LDC R9, c[0x0][0x388] ;  /* 0x0000e200ff097b82 */ /* 0x000e620000000800 */
[----:B0-----:R-:W-:-:S04]  /*0b60*/  IMAD.WIDE.U32 R4, R3, 0xc, R4 ;  /* 0x0000000c03047825 */ /* 0x001fc800078e0004 */
[----:B------:R-:W-:-:S07]  /*0b70*/  IMAD.IADD R5, R5, 0x1, R7 ;  /* 0x0000000105057824 */ /* 0x000fce00078e0207 */
.L_x_69:
[----:B------:R-:W-:Y:S01]  /*0b80*/  IMAD.MOV.U32 R2, RZ, RZ, R4 ;  /* 0x000000ffff027224 */ /* 0x000fe200078e0004 */
[----:B------:R-:W-:Y:S02]  /*0b90*/  MOV R3, R5 ;  /* 0x0000000500037202 */ /* 0x000fe40000000f00 */
[----:B------:R-:W-:Y:S02]  /*0ba0*/  IADD3 R6, P0, PT, R6, -0x1, RZ ;  /* 0xffffffff06067810 */ /* 0x000fe40007f1e0ff */
[----:B------:R-:W-:Y:S01]  /*0bb0*/  IADD3 R4, P1, PT, R4, 0x4, RZ ;  /* 0x0000000404047810 */ /* 0x000fe20007f3e0ff */
[----:B-1----:R0:W-:Y:S01]  /*0bc0*/  STG.E desc[UR6][R2.64], R9 ;  /* 0x0000000902007986 */ /* 0x0021e2000c101906 */
[----:B------:R-:W-:Y:S02]  /*0bd0*/  IADD3.X R8, PT, PT, R8, -0x1, RZ, P0, !PT ;  /* 0xffffffff08087810 */ /* 0x000fe400007fe4ff */
[----:B------:R-:W-:Y:S01]  /*0be0*/  ISETP.NE.U32.AND P0, PT, R6, RZ, PT ;  /* 0x000000ff0600720c */ /* 0x000fe20003f05070 */
[----:B------:R-:W-:-:S03]  /*0bf0*/  IMAD.X R5, RZ, RZ, R5, P1 ;  /* 0x000000ffff057224 */ /* 0x000fc600008e0605 */
[----:B------:R-:W-:-:S13]  /*0c00*/  ISETP.NE.AND.EX P0, PT, R8, RZ, PT, P0 ;  /* 0x000000ff0800720c */ /* 0x000fda0003f05300 */
[----:B0-----:R-:W-:Y:S05]  /*0c10*/  @P0 BRA `(.L_x_69) ;  /* 0xfffffffc00d80947 */ /* 0x001fea000383ffff */
[----:B------:R-:W-:Y:S05]  /*0c20*/  EXIT ;  /* 0x000000000000794d */ /* 0x000fea0003800000 */
        .weak           $__internal_4_$__cuda_sm20_div_u64
        .type           $__internal_4_$__cuda_sm20_div_u64,@function
        .size           $__internal_4_$__cuda_sm20_div_u64,(.L_x_449 - $__internal_4_$__cuda_sm20_div_u64)
$__internal_4_$__cuda_sm20_div_u64:
        /* <DEDUP_REMOVED lines=65> */
[----:B------:R-:W-:Y:S06]  /*1040*/  RET.REL.NODEC R6 `(fill_u32_vec3) ;  /* 0xffffffec06ec7950 */ /* 0x000fec0003c3ffff */
.L_x_70:
        /* <DEDUP_REMOVED lines=11> */
.L_x_449:


//--------------------- .text.fill_u32_vec4       --------------------------
	.section	.text.fill_u32_vec4,"ax",@progbits
	.align	128
        .global         fill_u32_vec4
        .type           fill_u32_vec4,@function
        .size           fill_u32_vec4,(.L_x_450 - fill_u32_vec4)
        .other          fill_u32_vec4,@"STO_CUDA_ENTRY STV_DEFAULT"
fill_u32_vec4:
.text.fill_u32_vec4:
        /* <DEDUP_REMOVED lines=44> */
[----:B------:R-:W-:Y:S02]  /*02c0*/  @P0 IMAD.IADD R5, R5, 0x1, -R20 ;  /* 0x0000000105050824 */ /* 0x000fe400078e0a14 */
[----:B------:R-:W-:-:S03]  /*02d0*/  @P0 VIADD R6, R6, 0x1 ;  /* 0x0000000106060836 */ /* 0x000fc60000000000 */
[----:B------:R-:W-:-:S13]  /*02e0*/  ISETP.GE.U32.AND P1, PT, R5, R20, PT ;  /* 0x000000140500720c */ /* 0x000fda0003f26070 */
[----:B------:R-:W-:Y:S01]  /*02f0*/  @P1 VIADD R6, R6, 0x1 ;  /* 0x0000000106061836 */ /* 0x000fe20000000000 */
[----:B------:R-:W-:Y:S01]  /*0300*/  @!P2 LOP3.LUT R6, RZ, R20, RZ, 0x33, !PT ;  /* 0x00000014ff06a212 */ /* 0x000fe200078e33ff */
[----:B------:R-:W-:Y:S06]  /*0310*/  BRA `(.L_x_75) ;  /* 0x0000000000107947 */ /* 0x000fec0003800000 */
.L_x_74:
[----:B------:R-:W-:-:S07]  /*0320*/  MOV R6, 0x340 ;  /* 0x0000034000067802 */ /* 0x000fce0000000f00 */
[----:B------:R-:W-:Y:S05]  /*0330*/  CALL.REL.NOINC `($__internal_5_$__cuda_sm20_div_u64) ;  /* 0x0000000800f47944 */ /* 0x000fea0003c00000 */
[----:B------:R-:W-:Y:S02]  /*0340*/  IMAD.MOV.U32 R6, RZ, RZ, R5 ;  /* 0x000000ffff067224 */ /* 0x000fe400078e0005 */
[----:B------:R-:W-:-:S07]  /*0350*/  IMAD.MOV.U32 R7, RZ, RZ, R8 ;  /* 0x000000ffff077224 */ /* 0x000fce00078e0008 */
.L_x_75:
[----:B------:R-:W-:Y:S05]  /*0360*/  BSYNC.RECONVERGENT B1 ;  /* 0x0000000000017941 */ /* 0x000fea0003800200 */
.L_x_73:
[----:B------:R-:W-:Y:S01]  /*0370*/  IADD3 R10, P0, PT, R6, R4, RZ ;  /* 0x00000004060a7210 */ /* 0x000fe20007f1e0ff */
[----:B------:R-:W-:Y:S01]  /*0380*/  BSSY.RECONVERGENT B1, `(.L_x_76) ;  /* 0x0000022000017945 */ /* 0x000fe20003800200 */
[----:B------:R-:W-:Y:S02]  /*0390*/  IMAD.MOV.U32 R22, RZ, RZ, R0 ;  /* 0x000000ffff167224 */ /* 0x000fe400078e0000 */
[C---:B------:R-:W-:Y:S01]  /*03a0*/  LOP3.LUT R4, R10.reuse, 0x3, RZ, 0xc0, !PT ;  /* 0x000000030a047812 */ /* 0x040fe200078ec0ff */
[----:B------:R-:W-:Y:S01]  /*03b0*/  IMAD.X R6, RZ, RZ, R7, P0 ;  /* 0x000000ffff067224 */ /* 0x000fe200000e0607 */
[----:B------:R-:W-:Y:S01]  /*03c0*/  ISETP.GE.U32.AND P0, PT, R10, 0x3, PT ;  /* 0x000000030a00780c */ /* 0x000fe20003f06070 */
[----:B------:R-:W-:Y:S01]  /*03d0*/  IMAD.MOV.U32 R21, RZ, RZ, RZ ;  /* 0x000000ffff157224 */ /* 0x000fe200078e00ff */
[----:B------:R-:W-:Y:S02]  /*03e0*/  ISETP.NE.U32.AND P1, PT, R4, 0x3, PT ;  /* 0x000000030400780c */ /* 0x000fe40003f25070 */
[----:B------:R-:W-:-:S02]  /*03f0*/  ISETP.GE.U32.AND.EX P0, PT, R6, RZ, PT, P0 ;  /* 0x000000ff0600720c */ /* 0x000fc40003f06100 */
        /* <DEDUP_REMOVED lines=11> */
.L_x_78:
[--C-:B01----:R-:W-:Y:S01]  /*04b0*/  IMAD.MOV.U32 R5, RZ, RZ, R4.reuse ;  /* 0x000000ffff057224 */ /* 0x103fe200078e0004 */
[----:B------:R-:W-:Y:S01]  /*04c0*/  IADD3 R10, P1, PT, R10, -0x1, RZ ;  /* 0xffffffff0a0a7810 */ /* 0x000fe20007f3e0ff */
[--C-:B------:R-:W-:Y:S01]  /*04d0*/  IMAD.MOV.U32 R6, RZ, RZ, R4.reuse ;  /* 0x000000ffff067224 */ /* 0x100fe200078e0004 */
[----:B------:R-:W-:Y:S01]  /*04e0*/  IADD3 R22, P2, PT, R20, R22, RZ ;  /* 0x0000001614167210 */ /* 0x000fe20007f5e0ff */
[----:B------:R-:W-:Y:S01]  /*04f0*/  IMAD.MOV.U32 R7, RZ, RZ, R4 ;  /* 0x000000ffff077224 */ /* 0x000fe200078e0004 */
[----:B------:R-:W-:Y:S01]  /*0500*/  IADD3.X R11, PT, PT, R11, -0x1, RZ, P1, !PT ;  /* 0xffffffff0b0b7810 */ /* 0x000fe20000ffe4ff */
[----:B------:R-:W-:Y:S01]  /*0510*/  IMAD.MOV.U32 R8, RZ, RZ, R13 ;  /* 0x000000ffff087224 */ /* 0x000fe200078e000d */
[----:B------:R-:W-:Y:S01]  /*0520*/  ISETP.NE.U32.AND P1, PT, R10, RZ, PT ;  /* 0x000000ff0a00720c */ /* 0x000fe20003f25070 */
[----:B------:R-:W-:Y:S01]  /*0530*/  IMAD.MOV.U32 R9, RZ, RZ, R12 ;  /* 0x000000ffff097224 */ /* 0x000fe200078e000c */
[----:B------:R-:W-:Y:S01]  /*0540*/  LEA R13, P3, R20, R13, 0x4 ;  /* 0x0000000d140d7211 */ /* 0x000fe200078620ff */
[----:B------:R-:W-:Y:S01]  /*0550*/  IMAD.X R21, RZ, RZ, R21, P2 ;  /* 0x000000ffff157224 */ /* 0x000fe200010e0615 */
[----:B------:R-:W-:-:S02]  /*0560*/  ISETP.NE.AND.EX P1, PT, R11, RZ, PT, P1 ;  /* 0x000000ff0b00720c */ /* 0x000fc40003f25310 */
[----:B------:R0:W-:Y:S01]  /*0570*/  STG.E.128 desc[UR4][R8.64], R4 ;  /* 0x0000000408007986 */ /* 0x0001e2000c101d04 */
[----:B------:R-:W-:-:S10]  /*0580*/  LEA.HI.X R12, R20, R12, RZ, 0x4, P3 ;  /* 0x0000000c140c7211 */ /* 0x000fd400018f24ff */
[----:B------:R-:W-:Y:S05]  /*0590*/  @P1 BRA `(.L_x_78) ;  /* 0xfffffffc00c41947 */ /* 0x000fea000383ffff */
.L_x_77:
[----:B------:R-:W-:Y:S05]  /*05a0*/  BSYNC.RECONVERGENT B1 ;  /* 0x0000000000017941 */ /* 0x000fea0003800200 */
.L_x_76:
[----:B------:R-:W-:Y:S05]  /*05b0*/  @!P0 BRA `(.L_x_72) ;  /* 0x00000000008c8947 */ /* 0x000fea0003800000 */
[----:B------:R-:W1:Y:S01]  /*05c0*/  LDC R12, c[0x0][0x388] ;  /* 0x0000e200ff0c7b82 */ /* 0x000e620000000800 */
[----:B------:R-:W-:Y:S01]  /*05d0*/  IMAD.SHL.U32 R29, R20, 0x10, RZ ;  /* 0x00000010141d7824 */ /* 0x000fe200078e00ff */
[----:B------:R-:W-:-:S07]  /*05e0*/  SHF.R.U32.HI R23, RZ, 0x1c, R20 ;  /* 0x0000001cff177819 */ /* 0x000fce0000011614 */
.L_x_79:
[C---:B------:R-:W-:Y:S01]  /*05f0*/  LEA R18, P0, R22.reuse, UR8, 0x4 ;  /* 0x0000000816127c11 */ /* 0x040fe2000f8020ff */
[--C-:B-1----:R-:W-:Y:S02]  /*0600*/  IMAD.MOV.U32 R13, RZ, RZ, R12.reuse ;  /* 0x000000ffff0d7224 */ /* 0x102fe400078e000c */
[--C-:B------:R-:W-:Y:S01]  /*0610*/  IMAD.MOV.U32 R14, RZ, RZ, R12.reuse ;  /* 0x000000ffff0e7224 */ /* 0x100fe200078e000c */
[----:B------:R-:W-:Y:S01]  /*0620*/  LEA.HI.X R19, R22, UR9, R21, 0x4, P0 ;  /* 0x0000000916137c11 */ /* 0x000fe200080f2415 */
[--C-:B------:R-:W-:Y:S01]  /*0630*/  IMAD.MOV.U32 R15, RZ, RZ, R12.reuse ;  /* 0x000000ffff0f7224 */ /* 0x100fe200078e000c */
[----:B------:R-:W-:Y:S01]  /*0640*/  IADD3 R26, P0, PT, R29, R18, RZ ;  /* 0x000000121d1a7210 */ /* 0x000fe20007f1e0ff */
[--C-:B0-----:R-:W-:Y:S02]  /*0650*/  IMAD.MOV.U32 R4, RZ, RZ, R12.reuse ;  /* 0x000000ffff047224 */ /* 0x101fe400078e000c */
[--C-:B------:R-:W-:Y:S01]  /*0660*/  IMAD.MOV.U32 R5, RZ, RZ, R12.reuse ;  /* 0x000000ffff057224 */ /* 0x100fe200078e000c */
[----:B------:R0:W-:Y:S01]  /*0670*/  STG.E.128 desc[UR4][R18.64], R12 ;  /* 0x0000000c12007986 */ /* 0x0001e2000c101d04 */
[----:B------:R-:W-:Y:S01]  /*0680*/  IMAD.X R27, R23, 0x1, R19, P0 ;  /* 0x00000001171b7824 */ /* 0x000fe200000e0613 */
[----:B------:R-:W-:Y:S01]  /*0690*/  IADD3 R24, P0, PT, R29, R26, RZ ;  /* 0x0000001a1d187210 */ /* 0x000fe20007f1e0ff */
[----:B------:R-:W-:-:S02]  /*06a0*/  IMAD.MOV.U32 R6, RZ, RZ, R12 ;  /* 0x000000ffff067224 */ /* 0x000fc400078e000c */
[--C-:B------:R-:W-:Y:S02]  /*06b0*/  IMAD.MOV.U32 R7, RZ, RZ, R12.reuse ;  /* 0x000000ffff077224 */ /* 0x100fe400078e000c */
[----:B------:R-:W-:Y:S02]  /*06c0*/  IMAD.X R25, R23, 0x1, R27, P0 ;  /* 0x0000000117197824 */ /* 0x000fe400000e061b */
[--C-:B------:R-:W-:Y:S01]  /*06d0*/  IMAD.MOV.U32 R8, RZ, RZ, R12.reuse ;  /* 0x000000ffff087224 */ /* 0x100fe200078e000c */
[----:B------:R2:W-:Y:S01]  /*06e0*/  STG.E.128 desc[UR4][R26.64], R4 ;  /* 0x000000041a007986 */ /* 0x0005e2000c101d04 */
[--C-:B------:R-:W-:Y:S02]  /*06f0*/  IMAD.MOV.U32 R9, RZ, RZ, R12.reuse ;  /* 0x000000ffff097224 */ /* 0x100fe400078e000c */
[--C-:B------:R-:W-:Y:S02]  /*0700*/  IMAD.MOV.U32 R10, RZ, RZ, R12.reuse ;  /* 0x000000ffff0a7224 */ /* 0x100fe400078e000c */
[----:B------:R-:W-:-:S02]  /*0710*/  IMAD.MOV.U32 R11, RZ, RZ, R12 ;  /* 0x000000ffff0b7224 */ /* 0x000fc400078e000c */
[--C-:B------:R-:W-:Y:S01]  /*0720*/  IMAD.MOV.U32 R16, RZ, RZ, R12.reuse ;  /* 0x000000ffff107224 */ /* 0x100fe200078e000c */
[----:B0-----:R-:W-:Y:S01]  /*0730*/  IADD3 R14, P0, PT, R29, R24, RZ ;  /* 0x000000181d0e7210 */ /* 0x001fe20007f1e0ff */
[--C-:B------:R-:W-:Y:S01]  /*0740*/  IMAD.MOV.U32 R17, RZ, RZ, R12.reuse ;  /* 0x000000ffff117224 */ /* 0x100fe200078e000c */
[----:B------:R2:W-:Y:S01]  /*0750*/  STG.E.128 desc[UR4][R24.64], R8 ;  /* 0x0000000818007986 */ /* 0x0005e2000c101d04 */
[--C-:B------:R-:W-:Y:S02]  /*0760*/  IMAD.MOV.U32 R18, RZ, RZ, R12.reuse ;  /* 0x000000ffff127224 */ /* 0x100fe400078e000c */
[----:B------:R-:W-:Y:S01]  /*0770*/  IMAD.X R15, R23, 0x1, R25, P0 ;  /* 0x00000001170f7824 */ /* 0x000fe200000e0619 */
[----:B------:R-:W-:Y:S01]  /*0780*/  LEA R22, P0, R20, R22, 0x2 ;  /* 0x0000001614167211 */ /* 0x000fe200078010ff */
[----:B------:R-:W-:-:S03]  /*0790*/  IMAD.MOV.U32 R19, RZ, RZ, R12 ;  /* 0x000000ffff137224 */ /* 0x000fc600078e000c */
[----:B------:R-:W-:Y:S02]  /*07a0*/  LEA.HI.X R21, R20, R21, RZ, 0x2, P0 ;  /* 0x0000001514157211 */ /* 0x000fe400000f14ff */
[----:B------:R2:W-:Y:S01]  /*07b0*/  STG.E.128 desc[UR4][R14.64], R16 ;  /* 0x000000100e007986 */ /* 0x0005e2000c101d04 */
[----:B------:R-:W-:-:S04]  /*07c0*/  ISETP.GE.U32.AND P0, PT, R22, R3, PT ;  /* 0x000000031600720c */ /* 0x000fc80003f06070 */
[----:B------:R-:W-:-:S13]  /*07d0*/  ISETP.GE.U32.AND.EX P0, PT, R21, R2, PT, P0 ;  /* 0x000000021500720c */ /* 0x000fda0003f06100 */
[----:B--2---:R-:W-:Y:S05]  /*07e0*/  @!P0 BRA `(.L_x_79) ;  /* 0xfffffffc00808947 */ /* 0x004fea000383ffff */
.L_x_72:
[----:B------:R-:W-:Y:S05]  /*07f0*/  BSYNC.RECONVERGENT B0 ;  /* 0x0000000000007941 */ /* 0x000fea0003800200 */
.L_x_71:
[----:B0-----:R-:W0:Y:S08]  /*0800*/  LDC.64 R8, c[0x0][0x390] ;  /* 0x0000e400ff087b82 */ /* 0x001e300000000a00 */
        /* <DEDUP_REMOVED lines=22> */
[----:B------:R-:W0:Y:S01]  /*0970*/  LDC.64 R6, c[0x0][0x380] ;  /* 0x0000e000ff067b82 */ /* 0x000e220000000a00 */
[----:B------:R-:W-:-:S07]  /*0980*/  LOP3.LUT R8, R10, 0xfffffff0, RZ, 0xc0, !PT ;  /* 0xfffffff00a087812 */ /* 0x000fce00078ec0ff */
[----:B------:R-:W1:Y:S01]  /*0990*/  LDC R11, c[0x0][0x388] ;  /* 0x0000e200ff0b7b82 */ /* 0x000e620000000800 */
[----:B0-----:R-:W-:-:S04]  /*09a0*/  LEA R6, P1, R3, R6, 0x4 ;  /* 0x0000000603067211 */ /* 0x001fc800078220ff */
[----:B------:R-:W-:Y:S02]  /*09b0*/  IADD3 R6, P2, PT, R6, 0x20, RZ ;  /* 0x0000002006067810 */ /* 0x000fe40007f5e0ff */
[----:B------:R-:W-:-:S05]  /*09c0*/  LEA.HI.X R2, R3, R7, R2, 0x4, P1 ;  /* 0x0000000703027211 */ /* 0x000fca00008f2402 */
[----:B-1----:R-:W-:-:S07]  /*09d0*/  IMAD.X R7, RZ, RZ, R2, P2 ;  /* 0x000000ffff077224 */ /* 0x002fce00010e0602 */
.L_x_81:
        /* <DEDUP_REMOVED lines=27> */
.L_x_80:
        /* <DEDUP_REMOVED lines=21> */
.L_x_82:
        /* <DEDUP_REMOVED lines=17> */
.L_x_83:
[----:B------:R-:W-:Y:S05]  /*0df0*/  @!P1 EXIT ;  /* 0x000000000000994d */ /* 0x000fea0003800000 */
[----:B012---:R-:W0:Y:S01]  /*0e00*/  LDC.64 R2, c[0x0][0x380] ;  /* 0x0000e000ff027b82 */ /* 0x007e220000000a00 */
[----:B------:R-:W-:-:S05]  /*0e10*/  IADD3 R0, P1, PT, RZ, -R0, RZ ;  /* 0x80000000ff007210 */ /* 0x000fca0007f3e0ff */
[----:B------:R-:W-:Y:S02]  /*0e20*/  IMAD.X R6, RZ, RZ, -0x1, P1 ;  /* 0xffffffffff067424 */ /* 0x000fe400008e06ff */
[----:B------:R-:W1:Y:S01]  /*0e30*/  LDC R9, c[0x0][0x388] ;  /* 0x0000e200ff097b82 */ /* 0x000e620000000800 */
[----:B0-----:R-:W-:-:S04]  /*0e40*/  LEA R7, P0, R5, R2, 0x2 ;  /* 0x0000000205077211 */ /* 0x001fc800078010ff */
[----:B------:R-:W-:-:S09]  /*0e50*/  LEA.HI.X R4, R5, R3, R4, 0x2, P0 ;  /* 0x0000000305047211 */ /* 0x000fd200000f1404 */
.L_x_84:
[----:B------:R-:W-:Y:S01]  /*0e60*/  IMAD.MOV.U32 R2, RZ, RZ, R7 ;  /* 0x000000ffff027224 */ /* 0x000fe200078e0007 */
[----:B------:R-:W-:Y:S01]  /*0e70*/  IADD3 R0, P0, PT, R0, 0x1, RZ ;  /* 0x0000000100007810 */ /* 0x000fe20007f1e0ff */
[----:B------:R-:W-:Y:S01]  /*0e80*/  IMAD.MOV.U32 R3, RZ, RZ, R4 ;  /* 0x000000ffff037224 */ /* 0x000fe200078e0004 */
[----:B------:R-:W-:-:S03]  /*0e90*/  IADD3 R7, P1, PT, R7, 0x4, RZ ;  /* 0x0000000407077810 */ /* 0x000fc60007f3e0ff */
[----:B------:R-:W-:Y:S01]  /*0ea0*/  IMAD.X R6, RZ, RZ, R6, P0 ;  /* 0x000000ffff067224 */ /* 0x000fe200000e0606 */
[----:B-1----:R0:W-:Y:S01]  /*0eb0*/  STG.E desc[UR4][R2.64], R9 ;  /* 0x0000000902007986 */ /* 0x0021e2000c101904 */
[----:B------:R-:W-:Y:S01]  /*0ec0*/  ISETP.NE.U32.AND P0, PT, R0, RZ, PT ;  /* 0x000000ff0000720c */ /* 0x000fe20003f05070 */
[----:B------:R-:W-:-:S03]  /*0ed0*/  IMAD.X R4, RZ, RZ, R4, P1 ;  /* 0x000000ffff047224 */ /* 0x000fc600008e0604 */
[----:B------:R-:W-:-:S13]  /*0ee0*/  ISETP.NE.AND.EX P0, PT, R6, RZ, PT, P0 ;  /* 0x000000ff0600720c */ /* 0x000fda0003f05300 */
[----:B0-----:R-:W-:Y:S05]  /*0ef0*/  @P0 BRA `(.L_x_84) ;  /* 0xfffffffc00d80947 */ /* 0x001fea000383ffff */
[----:B------:R-:W-:Y:S05]  /*0f00*/  EXIT ;  /* 0x000000000000794d */ /* 0x000fea0003800000 */
        .weak           $__internal_5_$__cuda_sm20_div_u64
        .type           $__internal_5_$__cuda_sm20_div_u64,@function
        .size           $__internal_5_$__cuda_sm20_div_u64,(.L_x_450 - $__internal_5_$__cuda_sm20_div_u64)
$__internal_5_$__cuda_sm20_div_u64:
        /* <DEDUP_REMOVED lines=14> */
[----:B------:R-:W-:-:S05]  /*0ff0*/  IMAD.HI.U32 R10, P1, R9, R13, R10 ;  /* 0x0000000d090a7227 */ /* 0x000fca000782000a */
[----:B------:R-:W-:Y:S01]  /*1000*/  IADD3 R11, P2, PT, R17, R10, RZ ;  /* 0x0000000a110b7210 */ /* 0x000fe20007f5e0ff */
[----:B------:R-:W-:-:S04]  /*1010*/  IMAD.X R10, R15, 0x1, R9, P0 ;  /* 0x000000010f0a7824 */ /* 0x000fc800000e0609 */
[----:B------:R-:W-:Y:S01]  /*1020*/  IMAD.WIDE.U32 R8, R11, R20, RZ ;  /* 0x000000140b087225 */ /* 0x000fe200078e00ff */
[----:B------:R-:W-:Y:S02]  /*1030*/  IADD3.X R13, PT, PT, RZ, RZ, R10, P2, P1 ;  /* 0x000000ffff0d7210 */ /* 0x000fe400017e240a */
[----:B------:R-:W-:-:S03]  /*1040*/  IADD3 R15, P0, PT, RZ, -R8, RZ ;  /* 0x80000008ff0f7210 */ /* 0x000fc60007f1e0ff */
[----:B------:R-:W-:Y:S02]  /*1050*/  IMAD R8, R13, R20, R9 ;  /* 0x000000140d087224 */ /* 0x000fe400078e0209 */
        /* <DEDUP_REMOVED lines=10> */
[----:B------:R-:W-:Y:S02]  /*1100*/  IMAD.MOV.U32 R9, RZ, RZ, RZ ;  /* 0x000000ffff097224 */ /* 0x000fe400078e00ff */
[----:B------:R-:W-:-:S04]  /*1110*/  IMAD.WIDE.U32 R8, R10, R7, R8 ;  /* 0x000000070a087225 */ /* 0x000fc800078e0008 */
[C---:B------:R-:W-:Y:S02]  /*1120*/  IMAD R11, R12.reuse, R7, RZ ;  /* 0x000000070c0b7224 */ /* 0x040fe400078e02ff */
[----:B------:R-:W-:-:S04]  /*1130*/  IMAD.HI.U32 R8, P0, R12, R5, R8 ;  /* 0x000000050c087227 */ /* 0x000fc80007800008 */
[----:B------:R-:W-:Y:S01]  /*1140*/  IMAD.HI.U32 R12, R12, R7, RZ ;  /* 0x000000070c0c7227 */ /* 0x000fe200078e00ff */
[----:B------:R-:W-:-:S03]  /*1150*/  IADD3 R11, P1, PT, R11, R8, RZ ;  /* 0x000000080b0b7210 */ /* 0x000fc60007f3e0ff */
[----:B------:R-:W-:-:S04]  /*1160*/  IMAD.X R8, RZ, RZ, R12, P0 ;  /* 0x000000ffff087224 */ /* 0x000fc800000e060c */
[----:B------:R-:W-:Y:S02]  /*1170*/  IMAD.X R13, RZ, RZ, R8, P1 ;  /* 0x000000ffff0d7224 */ /* 0x000fe400008e0608 */
[----:B------:R-:W-:-:S04]  /*1180*/  IMAD.WIDE.U32 R8, R11, R20, RZ ;  /* 0x000000140b087225 */ /* 0x000fc800078e00ff */
[----:B------:R-:W-:Y:S01]  /*1190*/  IMAD R10, R13, R20, R9 ;  /* 0x000000140d0a7224 */ /* 0x000fe200078e0209 */
[----:B------:R-:W-:-:S04]  /*11a0*/  IADD3 R9, P0, PT, -R8, R5, RZ ;  /* 0x0000000508097210 */ /* 0x000fc80007f1e1ff */
[-C--:B------:R-:W-:Y:S01]  /*11b0*/  IADD3 R5, P1, PT, -R20, R9.reuse, RZ ;  /* 0x0000000914057210 */ /* 0x080fe20007f3e1ff */
[----:B------:R-:W-:Y:S01]  /*11c0*/  IMAD.X R12, R7, 0x1, ~R10, P0 ;  /* 0x00000001070c7824 */ /* 0x000fe200000e0e0a */
[----:B------:R-:W-:Y:S02]  /*11d0*/  ISETP.GE.U32.AND P0, PT, R9, R20, PT ;  /* 0x000000140900720c */ /* 0x000fe40003f06070 */
[----:B------:R-:W-:Y:S02]  /*11e0*/  IADD3 R10, P2, PT, R11, 0x1, RZ ;  /* 0x000000010b0a7810 */ /* 0x000fe40007f5e0ff */
[C---:B------:R-:W-:Y:S02]  /*11f0*/  ISETP.GE.U32.AND.EX P0, PT, R12.reuse, RZ, PT, P0 ;  /* 0x000000ff0c00720c */ /* 0x040fe40003f06100 */
[----:B------:R-:W-:Y:S01]  /*1200*/  IADD3.X R7, PT, PT, R12, -0x1, RZ, P1, !PT ;  /* 0xffffffff0c077810 */ /* 0x000fe20000ffe4ff */
[----:B------:R-:W-:Y:S01]  /*1210*/  IMAD.X R8, RZ, RZ, R13, P2 ;  /* 0x000000ffff087224 */ /* 0x000fe200010e060d */
[----:B------:R-:W-:-:S02]  /*1220*/  SEL R5, R5, R9, P0 ;  /* 0x0000000905057207 */ /* 0x000fc40000000000 */
[----:B------:R-:W-:Y:S02]  /*1230*/  SEL R10, R10, R11, P0 ;  /* 0x0000000b0a0a7207 */ /* 0x000fe40000000000 */
[----:B------:R-:W-:Y:S02]  /*1240*/  SEL R7, R7, R12, P0 ;  /* 0x0000000c07077207 */ /* 0x000fe40000000000 */
[----:B------:R-:W-:Y:S02]  /*1250*/  SEL R13, R8, R13, P0 ;  /* 0x0000000d080d7207 */ /* 0x000fe40000000000 */
[----:B------:R-:W-:Y:S02]  /*1260*/  ISETP.GE.U32.AND P0, PT, R5, R20, PT ;  /* 0x000000140500720c */ /* 0x000fe40003f06070 */
[----:B------:R-:W-:Y:S02]  /*1270*/  IADD3 R5, P2, PT, R10, 0x1, RZ ;  /* 0x000000010a057810 */ /* 0x000fe40007f5e0ff */
[----:B------:R-:W-:-:S02]  /*1280*/  ISETP.NE.U32.AND P1, PT, R20, RZ, PT ;  /* 0x000000ff1400720c */ /* 0x000fc40003f25070 */
[----:B------:R-:W-:Y:S01]  /*1290*/  ISETP.GE.U32.AND.EX P0, PT, R7, RZ, PT, P0 ;  /* 0x000000ff0700720c */ /* 0x000fe20003f06100 */
[----:B------:R-:W-:Y:S01]  /*12a0*/  IMAD.X R8, RZ, RZ, R13, P2 ;  /* 0x000000ffff087224 */ /* 0x000fe200010e060d */
[----:B------:R-:W-:Y:S01]  /*12b0*/  ISETP.NE.AND.EX P1, PT, RZ, RZ, PT, P1 ;  /* 0x000000ffff00720c */ /* 0x000fe20003f25310 */
[----:B------:R-:W-:Y:S01]  /*12c0*/  IMAD.MOV.U32 R7, RZ, RZ, 0x0 ;  /* 0x00000000ff077424 */ /* 0x000fe200078e00ff */
[----:B------:R-:W-:Y:S02]  /*12d0*/  SEL R5, R5, R10, P0 ;  /* 0x0000000a05057207 */ /* 0x000fe40000000000 */
[----:B------:R-:W-:Y:S02]  /*12e0*/  SEL R8, R8, R13, P0 ;  /* 0x0000000d08087207 */ /* 0x000fe40000000000 */
[----:B------:R-:W-:Y:S02]  /*12f0*/  SEL R5, R5, 0xffffffff, P1 ;  /* 0xffffffff05057807 */ /* 0x000fe40000800000 */
[----:B------:R-:W-:Y:S01]  /*1300*/  SEL R8, R8, 0xffffffff, P1 ;  /* 0xffffffff08087807 */ /* 0x000fe20000800000 */
[----:B------:R-:W-:Y:S06]  /*1310*/  RET.REL.NODEC R6 `(fill_u32_vec4) ;  /* 0xffffffec06387950 */ /* 0x000fec0003c3ffff */
.L_x_85:
        /* <DEDUP_REMOVED lines=14> */
.L_x_450:


//--------------------- .text.fill_u16_vec2       --------------------------
	.section	.text.fill_u16_vec2,"ax",@progbits
	.align	128
        .global         fill_u16_vec2
        .type           fill_u16_vec2,@function
        .size           fill_u16_vec2,(.L_x_451 - fill_u16_vec2)
        .other          fill_u16_vec2,@"STO_CUDA_ENTRY STV_DEFAULT"
fill_u16_vec2:
.text.fill_u16_vec2:
        /* <DEDUP_REMOVED lines=50> */
.L_x_89:
[----:B------:R-:W-:-:S07]  /*0320*/  MOV R6, 0x340 ;  /* 0x0000034000067802 */ /* 0x000fce0000000f00 */
[----:B------:R-:W-:Y:S05]  /*0330*/  CALL.REL.NOINC `($__internal_6_$__cuda_sm20_div_u64) ;  /* 0x0000000800c47944 */ /* 0x000fea0003c00000 */
[----:B------:R-:W-:Y:S02]  /*0340*/  IMAD.MOV.U32 R6, RZ, RZ, R8 ;  /* 0x000000ffff067224 */ /* 0x000fe400078e0008 */
[----:B------:R-:W-:-:S07]  /*0350*/  IMAD.MOV.U32 R7, RZ, RZ, R9 ;  /* 0x000000ffff077224 */ /* 0x000fce00078e0009 */
.L_x_90:
[----:B------:R-:W-:Y:S05]  /*0360*/  BSYNC.RECONVERGENT B1 ;  /* 0x0000000000017941 */ /* 0x000fea0003800200 */
.L_x_88:
[----:B------:R-:W-:Y:S01]  /*0370*/  IADD3 R10, P0, PT, R6, R5, RZ ;  /* 0x00000005060a7210 */ /* 0x000fe20007f1e0ff */
[----:B------:R-:W-:Y:S03]  /*0380*/  BSSY.RECONVERGENT B1, `(.L_x_91) ;  /* 0x0000022000017945 */ /* 0x000fe60003800200 */
[C---:B------:R-:W-:Y:S01]  /*0390*/  LOP3.LUT R5, R10.reuse, 0x3, RZ, 0xc0, !PT ;  /* 0x000000030a057812 */ /* 0x040fe200078ec0ff */
[----:B------:R-:W-:Y:S01]  /*03a0*/  IMAD.X R6, RZ, RZ, R7, P0 ;  /* 0x000000ffff067224 */ /* 0x000fe200000e0607 */
[----:B------:R-:W-:Y:S02]  /*03b0*/  ISETP.GE.U32.AND P0, PT, R10, 0x3, PT ;  /* 0x000000030a00780c */ /* 0x000fe40003f06070 */
[----:B------:R-:W-:Y:S01]  /*03c0*/  ISETP.NE.U32.AND P1, PT, R5, 0x3, PT ;  /* 0x000000030500780c */ /* 0x000fe20003f25070 */
[----:B------:R-:W-:Y:S01]  /*03d0*/  IMAD.MOV.U32 R5, RZ, RZ, R0 ;  /* 0x000000ffff057224 */ /* 0x000fe200078e0000 */
[----:B------:R-:W-:Y:S01]  /*03e0*/  ISETP.GE.U32.AND.EX P0, PT, R6, RZ, PT, P0 ;  /* 0x000000ff0600720c */ /* 0x000fe20003f06100 */
[----:B------:R-:W-:Y:S01]  /*03f0*/  IMAD.MOV.U32 R6, RZ, RZ, RZ ;  /* 0x000000ffff067224 */ /* 0x000fe200078e00ff */
[----:B------:R-:W-:-:S13]  /*0400*/  ISETP.NE.AND.EX P1, PT, RZ, RZ, PT, P1 ;  /* 0x000000ffff00720c */ /* 0x000fda0003f25310 */
[----:B------:R-:W-:Y:S05]  /*0410*/  @!P1 BRA `(.L_x_92) ;  /* 0x0000000000609947 */ /* 0x000fea0003800000 */
[----:B------:R-:W0:Y:S01]  /*0420*/  LDCU.U16 UR8, c[0x0][0x388] ;  /* 0x00007100ff0877ac */ /* 0x000e220008000400 */
[----:B------:R-:W-:Y:S02]  /*0430*/  VIADD R10, R10, 0x1 ;  /* 0x000000010a0a7836 */ /* 0x000fe40000000000 */
[----:B------:R-:W-:Y:S01]  /*0440*/  IMAD.MOV.U32 R11, RZ, RZ, RZ ;  /* 0x000000ffff0b7224 */ /* 0x000fe200078e00ff */
[----:B------:R-:W1:Y:S01]  /*0450*/  LDCU.64 UR6, c[0x0][0x380] ;  /* 0x00007000ff0677ac */ /* 0x000e620008000a00 */
[----:B------:R-:W-:Y:S01]  /*0460*/  IMAD.MOV.U32 R5, RZ, RZ, R0 ;  /* 0x000000ffff057224 */ /* 0x000fe200078e0000 */
[----:B------:R-:W-:Y:S01]  /*0470*/  LOP3.LUT R10, R10, 0x3, RZ, 0xc0, !PT ;  /* 0x000000030a0a7812 */ /* 0x000fe200078ec0ff */
[----:B------:R-:W-:Y:S02]  /*0480*/  IMAD.MOV.U32 R6, RZ, RZ, RZ ;  /* 0x000000ffff067224 */ /* 0x000fe400078e00ff */
[----:B0-----:R-:W-:Y:S02]  /*0490*/  IMAD.U32 R7, RZ, RZ, UR8 ;  /* 0x00000008ff077e24 */ /* 0x001fe4000f8e00ff */
[----:B------:R-:W-:Y:S01]  /*04a0*/  IMAD.U32 R8, RZ, RZ, UR8 ;  /* 0x00000008ff087e24 */ /* 0x000fe2000f8e00ff */
[----:B-1----:R-:W-:-:S04]  /*04b0*/  LEA R13, P1, R0, UR6, 0x2 ;  /* 0x00000006000d7c11 */ /* 0x002fc8000f8210ff */
[----:B------:R-:W-:Y:S02]  /*04c0*/  PRMT R7, R7, 0x5410, R8 ;  /* 0x0000541007077816 */ /* 0x000fe40000000008 */
[----:B------:R-:W-:-:S07]  /*04d0*/  LEA.HI.X R12, R0, UR7, RZ, 0x2, P1 ;  /* 0x00000007000c7c11 */ /* 0x000fce00088f14ff */
.L_x_93:
[----:B------:R-:W-:Y:S01]  /*04e0*/  IMAD.MOV.U32 R8, RZ, RZ, R13 ;  /* 0x000000ffff087224 */ /* 0x000fe200078e000d */
[----:B------:R-:W-:Y:S01]  /*04f0*/  IADD3 R10, P1, PT, R10, -0x1, RZ ;  /* 0xffffffff0a0a7810 */ /* 0x000fe20007f3e0ff */
[----:B------:R-:W-:Y:S01]  /*0500*/  IMAD.MOV.U32 R9, RZ, RZ, R12 ;  /* 0x000000ffff097224 */ /* 0x000fe200078e000c */
[----:B------:R-:W-:Y:S02]  /*0510*/  IADD3 R5, P2, PT, R4, R5, RZ ;  /* 0x0000000504057210 */ /* 0x000fe40007f5e0ff */
[----:B------:R-:W-:Y:S02]  /*0520*/  IADD3.X R11, PT, PT, R11, -0x1, RZ, P1, !PT ;  /* 0xffffffff0b0b7810 */ /* 0x000fe40000ffe4ff */
[----:B------:R0:W-:Y:S01]  /*0530*/  STG.E desc[UR4][R8.64], R7 ;  /* 0x0000000708007986 */ /* 0x0001e2000c101904 */
[----:B------:R-:W-:Y:S01]  /*0540*/  ISETP.NE.U32.AND P1, PT, R10, RZ, PT ;  /* 0x000000ff0a00720c */ /* 0x000fe20003f25070 */
[----:B------:R-:W-:Y:S01]  /*0550*/  IMAD.X R6, RZ, RZ, R6, P2 ;  /* 0x000000ffff067224 */ /* 0x000fe200010e0606 */
[----:B------:R-:W-:-:S02]  /*0560*/  LEA R13, P3, R4, R13, 0x2 ;  /* 0x0000000d040d7211 */ /* 0x000fc400078610ff */
[----:B------:R-:W-:Y:S02]  /*0570*/  ISETP.NE.AND.EX P1, PT, R11, RZ, PT, P1 ;  /* 0x000000ff0b00720c */ /* 0x000fe40003f25310 */
[----:B------:R-:W-:-:S11]  /*0580*/  LEA.HI.X R12, R4, R12, RZ, 0x2, P3 ;  /* 0x0000000c040c7211 */ /* 0x000fd600018f14ff */
[----:B0-----:R-:W-:Y:S05]  /*0590*/  @P1 BRA `(.L_x_93) ;  /* 0xfffffffc00d01947 */ /* 0x001fea000383ffff */
.L_x_92:
[----:B------:R-:W-:Y:S05]  /*05a0*/  BSYNC.RECONVERGENT B1 ;  /* 0x0000000000017941 */ /* 0x000fea0003800200 */
.L_x_91:
[----:B------:R-:W-:Y:S05]  /*05b0*/  @!P0 BRA `(.L_x_87) ;  /* 0x00000000005c8947 */ /* 0x000fea0003800000 */
[----:B------:R-:W0:Y:S01]  /*05c0*/  LDCU.U16 UR6, c[0x0][0x388] ;  /* 0x00007100ff0677ac */ /* 0x000e220008000400 */
[----:B------:R-:W-:Y:S01]  /*05d0*/  IMAD.SHL.U32 R7, R4, 0x4, RZ ;  /* 0x0000000404077824 */ /* 0x000fe200078e00ff */
[----:B------:R-:W-:Y:S01]  /*05e0*/  SHF.R.U32.HI R17, RZ, 0x1e, R4 ;  /* 0x0000001eff117819 */ /* 0x000fe20000011604 */
[----:B0-----:R-:W-:Y:S02]  /*05f0*/  IMAD.U32 R19, RZ, RZ, UR6 ;  /* 0x00000006ff137e24 */ /* 0x001fe4000f8e00ff */
[----:B------:R-:W-:-:S05]  /*0600*/  IMAD.U32 R4, RZ, RZ, UR6 ;  /* 0x00000006ff047e24 */ /* 0x000fca000f8e00ff */
[----:B------:R-:W-:-:S07]  /*0610*/  PRMT R19, R19, 0x5410, R4 ;  /* 0x0000541013137816 */ /* 0x000fce0000000004 */
.L_x_94:
[----:B------:R-:W-:-:S04]  /*0620*/  LEA R8, P0, R5, UR10, 0x2 ;  /* 0x0000000a05087c11 */ /* 0x000fc8000f8010ff */
[----:B------:R-:W-:Y:S02]  /*0630*/  LEA.HI.X R9, R5, UR11, R6, 0x2, P0 ;  /* 0x0000000b05097c11 */ /* 0x000fe400080f1406 */
[----:B------:R-:W-:-:S03]  /*0640*/  IADD3 R10, P0, PT, R7, R8, RZ ;  /* 0x00000008070a7210 */ /* 0x000fc60007f1e0ff */
[----:B------:R0:W-:Y:S02]  /*0650*/  STG.E desc[UR4][R8.64], R19 ;  /* 0x0000001308007986 */ /* 0x0001e4000c101904 */
[----:B------:R-:W-:Y:S01]  /*0660*/  IMAD.X R11, R17, 0x1, R9, P0 ;  /* 0x00000001110b7824 */ /* 0x000fe200000e0609 */
[----:B------:R-:W-:-:S04]  /*0670*/  IADD3 R12, P0, PT, R7, R10, RZ ;  /* 0x0000000a070c7210 */ /* 0x000fc80007f1e0ff */
[----:B------:R0:W-:Y:S01]  /*0680*/  STG.E desc[UR4][R10.64], R19 ;  /* 0x000000130a007986 */ /* 0x0001e2000c101904 */
[----:B------:R-:W-:Y:S01]  /*0690*/  IMAD.X R13, R17, 0x1, R11, P0 ;  /* 0x00000001110d7824 */ /* 0x000fe200000e060b */
[----:B------:R-:W-:-:S04]  /*06a0*/  IADD3 R14, P0, PT, R7, R12, RZ ;  /* 0x0000000c070e7210 */ /* 0x000fc80007f1e0ff */
[----:B------:R0:W-:Y:S01]  /*06b0*/  STG.E desc[UR4][R12.64], R19 ;  /* 0x000000130c007986 */ /* 0x0001e2000c101904 */
[----:B------:R-:W-:Y:S01]  /*06c0*/  IMAD.X R15, R17, 0x1, R13, P0 ;  /* 0x00000001110f7824 */ /* 0x000fe200000e060d */
[----:B------:R-:W-:-:S04]  /*06d0*/  IADD3 R5, P0, PT, R7, R5, RZ ;  /* 0x0000000507057210 */ /* 0x000fc80007f1e0ff */
[----:B------:R0:W-:Y:S01]  /*06e0*/  STG.E desc[UR4][R14.64], R19 ;  /* 0x000000130e007986 */ /* 0x0001e2000c101904 */
[----:B------:R-:W-:Y:S01]  /*06f0*/  IMAD.X R6, R17, 0x1, R6, P0 ;  /* 0x0000000111067824 */ /* 0x000fe200000e0606 */
[----:B------:R-:W-:-:S04]  /*0700*/  ISETP.GE.U32.AND P0, PT, R5, R3, PT ;  /* 0x000000030500720c */ /* 0x000fc80003f06070 */
[----:B------:R-:W-:-:S13]  /*0710*/  ISETP.GE.U32.AND.EX P0, PT, R6, R2, PT, P0 ;  /* 0x000000020600720c */ /* 0x000fda0003f06100 */
[----:B0-----:R-:W-:Y:S05]  /*0720*/  @!P0 BRA `(.L_x_94) ;  /* 0xfffffffc00bc8947 */ /* 0x001fea000383ffff */
.L_x_87:
[----:B------:R-:W-:Y:S05]  /*0730*/  BSYNC.RECONVERGENT B0 ;  /* 0x0000000000007941 */ /* 0x000fea0003800200 */
.L_x_86:
        /* <DEDUP_REMOVED lines=25> */
[----:B------:R-:W-:Y:S02]  /*08d0*/  LOP3.LUT R8, R0, 0xfffffff0, RZ, 0xc0, !PT ;  /* 0xfffffff000087812 */ /* 0x000fe400078ec0ff */
[----:B0-----:R-:W-:-:S04]  /*08e0*/  LEA R6, P1, R3, R6, 0x2 ;  /* 0x0000000603067211 */ /* 0x001fc800078210ff */
[----:B------:R-:W-:Y:S02]  /*08f0*/  IADD3 R6, P2, PT, R6, 0x10, RZ ;  /* 0x0000001006067810 */ /* 0x000fe40007f5e0ff */
[----:B------:R-:W-:-:S05]  /*0900*/  LEA.HI.X R2, R3, R7, R2, 0x2, P1 ;  /* 0x0000000703027211 */ /* 0x000fca00008f1402 */
[----:B------:R-:W-:-:S07]  /*0910*/  IMAD.X R7, RZ, RZ, R2, P2 ;  /* 0x000000ffff077224 */ /* 0x000fce00010e0602 */
.L_x_96:
[----:B0-----:R-:W0:Y:S01]  /*0920*/  LDC.U16 R11, c[0x0][0x388] ;  /* 0x0000e200ff0b7b82 */ /* 0x001e220000000400 */
[----:B------:R-:W-:Y:S01]  /*0930*/  IMAD.MOV.U32 R2, RZ, RZ, R6 ;  /* 0x000000ffff027224 */ /* 0x000fe200078e0006 */
[----:B------:R-:W-:Y:S01]  /*0940*/  IADD3 R8, P1, PT, R8, -0x10, RZ ;  /* 0xfffffff008087810 */ /* 0x000fe20007f3e0ff */
[----:B------:R-:W-:Y:S01]  /*0950*/  IMAD.MOV.U32 R3, RZ, RZ, R7 ;  /* 0x000000ffff037224 */ /* 0x000fe200078e0007 */
[----:B------:R-:W-:Y:S02]  /*0960*/  IADD3 R5, P2, PT, R5, 0x10, RZ ;  /* 0x0000001005057810 */ /* 0x000fe40007f5e0ff */
[----:B------:R-:W-:Y:S02]  /*0970*/  IADD3.X R9, PT, PT, R9, -0x1, RZ, P1, !PT ;  /* 0xffffffff09097810 */ /* 0x000fe40000ffe4ff */
[----:B------:R-:W-:Y:S01]  /*0980*/  ISETP.NE.U32.AND P1, PT, R8, RZ, PT ;  /* 0x000000ff0800720c */ /* 0x000fe20003f25070 */
[----:B------:R-:W-:Y:S01]  /*0990*/  IMAD.X R4, RZ, RZ, R4, P2 ;  /* 0x000000ffff047224 */ /* 0x000fe200010e0604 */
[----:B------:R-:W-:-:S02]  /*09a0*/  IADD3 R6, P3, PT, R2, 0x20, RZ ;  /* 0x0000002002067810 */ /* 0x000fc40007f7e0ff */
[----:B------:R-:W-:-:S03]  /*09b0*/  ISETP.NE.AND.EX P1, PT, R9, RZ, PT, P1 ;  /* 0x000000ff0900720c */ /* 0x000fc60003f25310 */
[----:B------:R-:W-:Y:S01]  /*09c0*/  IMAD.X R7, RZ, RZ, R3, P3 ;  /* 0x000000ffff077224 */ /* 0x000fe200018e0603 */
[----:B0-----:R0:W-:Y:S04]  /*09d0*/  STG.E.U16 desc[UR4][R2.64+-0x10], R11 ;  /* 0xfffff00b02007986 */ /* 0x0011e8000c101504 */
[----:B------:R0:W-:Y:S04]  /*09e0*/  STG.E.U16 desc[UR4][R2.64+-0xe], R11 ;  /* 0xfffff20b02007986 */ /* 0x0001e8000c101504 */
        /* <DEDUP_REMOVED lines=13> */
[----:B------:R0:W-:Y:S01]  /*0ac0*/  STG.E.U16 desc[UR4][R2.64+0xe], R11 ;  /* 0x00000e0b02007986 */ /* 0x0001e2000c101504 */
[----:B------:R-:W-:Y:S05]  /*0ad0*/  @P1 BRA `(.L_x_96) ;  /* 0xfffffffc00901947 */ /* 0x000fea000383ffff */
.L_x_95:
        /* <DEDUP_REMOVED lines=8> */
[----:B------:R-:W1:Y:S01]  /*0b60*/  LDC.U16 R7, c[0x0][0x388] ;  /* 0x0000e200ff077b82 */ /* 0x000e620000000400 */
[----:B0-----:R-:W-:-:S04]  /*0b70*/  LEA R2, P0, R5, R2, 0x1 ;  /* 0x0000000205027211 */ /* 0x001fc800078008ff */
[C---:B------:R-:W-:Y:S02]  /*0b80*/  LEA.HI.X R3, R5.reuse, R3, R4, 0x1, P0 ;  /* 0x0000000305037211 */ /* 0x040fe400000f0c04 */
[----:B------:R-:W-:-:S03]  /*0b90*/  IADD3 R5, P0, PT, R5, 0x8, RZ ;  /* 0x0000000805057810 */ /* 0x000fc60007f1e0ff */
[----:B-1----:R1:W-:Y:S02]  /*0ba0*/  STG.E.U16 desc[UR4][R2.64], R7 ;  /* 0x0000000702007986 */ /* 0x0023e4000c101504 */
[----:B------:R-:W-:Y:S02]  /*0bb0*/  IMAD.X R4, RZ, RZ, R4, P0 ;  /* 0x000000ffff047224 */ /* 0x000fe400000e0604 */
[----:B------:R1:W-:Y:S04]  /*0bc0*/  STG.E.U16 desc[UR4][R2.64+0x2], R7 ;  /* 0x0000020702007986 */ /* 0x0003e8000c101504 */
[----:B------:R1:W-:Y:S04]  /*0bd0*/  STG.E.U16 desc[UR4][R2.64+0x4], R7 ;  /* 0x0000040702007986 */ /* 0x0003e8000c101504 */
[----:B------:R1:W-:Y:S04]  /*0be0*/  STG.E.U16 desc[UR4][R2.64+0x6], R7 ;  /* 0x0000060702007986 */ /* 0x0003e8000c101504 */
[----:B------:R1:W-:Y:S04]  /*0bf0*/  STG.E.U16 desc[UR4][R2.64+0x8], R7 ;  /* 0x0000080702007986 */ /* 0x0003e8000c101504 */
[----:B------:R1:W-:Y:S04]  /*0c00*/  STG.E.U16 desc[UR4][R2.64+0xa], R7 ;  /* 0x00000a0702007986 */ /* 0x0003e8000c101504 */
[----:B------:R1:W-:Y:S04]  /*0c10*/  STG.E.U16 desc[UR4][R2.64+0xc], R7 ;  /* 0x00000c0702007986 */ /* 0x0003e8000c101504 */
[----:B------:R1:W-:Y:S02]  /*0c20*/  STG.E.U16 desc[UR4][R2.64+0xe], R7 ;  /* 0x00000e0702007986 */ /* 0x0003e4000c101504 */
.L_x_97:
        /* <DEDUP_REMOVED lines=17> */
[----:B------:R1:W-:Y:S02]  /*0d40*/  STG.E.U16 desc[UR4][R2.64+0x6], R9 ;  /* 0x0000060902007986 */ /* 0x0003e4000c101504 */
.L_x_98:
[----:B------:R-:W-:Y:S05]  /*0d50*/  @!P1 EXIT ;  /* 0x000000000000994d */ /* 0x000fea0003800000 */
[----:B01----:R-:W0:Y:S08]  /*0d60*/  LDC.64 R2, c[0x0][0x380] ;  /* 0x0000e000ff027b82 */ /* 0x003e300000000a00 */
[----:B------:R-:W1:Y:S01]  /*0d70*/  LDC.U16 R9, c[0x0][0x388] ;  /* 0x0000e200ff097b82 */ /* 0x000e620000000400 */
[----:B0-----:R-:W-:-:S04]  /*0d80*/  LEA R0, P0, R5, R2, 0x1 ;  /* 0x0000000205007211 */ /* 0x001fc800078008ff */
[----:B------:R-:W-:-:S09]  /*0d90*/  LEA.HI.X R5, R5, R3, R4, 0x1, P0 ;  /* 0x0000000305057211 */ /* 0x000fd200000f0c04 */
.L_x_99:
[----:B------:R-:W-:Y:S01]  /*0da0*/  IMAD.MOV.U32 R2, RZ, RZ, R0 ;  /* 0x000000ffff027224 */ /* 0x000fe200078e0000 */
[----:B------:R-:W-:Y:S01]  /*0db0*/  IADD3 R6, P0, PT, R6, -0x1, RZ ;  /* 0xffffffff06067810 */ /* 0x000fe20007f1e0ff */
[--C-:B------:R-:W-:Y:S01]  /*0dc0*/  IMAD.MOV.U32 R3, RZ, RZ, R5.reuse ;  /* 0x000000ffff037224 */ /* 0x100fe200078e0005 */
[----:B------:R-:W-:Y:S02]  /*0dd0*/  IADD3 R0, P1, PT, R0, 0x2, RZ ;  /* 0x0000000200007810 */ /* 0x000fe40007f3e0ff */
[----:B------:R-:W-:Y:S02]  /*0de0*/  IADD3.X R7, PT, PT, R7, -0x1, RZ, P0, !PT ;  /* 0xffffffff07077810 */ /* 0x000fe400007fe4ff */
[----:B-1----:R0:W-:Y:S01]  /*0df0*/  STG.E.U16 desc[UR4][R2.64], R9 ;  /* 0x0000000902007986 */ /* 0x0021e2000c101504 */
[----:B------:R-:W-:Y:S01]  /*0e00*/  ISETP.NE.U32.AND P0, PT, R6, RZ, PT ;  /* 0x000000ff0600720c */ /* 0x000fe20003f05070 */
[----:B------:R-:W-:-:S03]  /*0e10*/  IMAD.X R5, RZ, RZ, R5, P1 ;  /* 0x000000ffff057224 */ /* 0x000fc600008e0605 */
[----:B------:R-:W-:-:S13]  /*0e20*/  ISETP.NE.AND.EX P0, PT, R7, RZ, PT, P0 ;  /* 0x000000ff0700720c */ /* 0x000fda0003f05300 */
[----:B0-----:R-:W-:Y:S05]  /*0e30*/  @P0 BRA `(.L_x_99) ;  /* 0xfffffffc00d80947 */ /* 0x001fea000383ffff */
[----:B------:R-:W-:Y:S05]  /*0e40*/  EXIT ;  /* 0x000000000000794d */ /* 0x000fea0003800000 */
        .weak           $__internal_6_$__cuda_sm20_div_u64
        .type           $__internal_6_$__cuda_sm20_div_u64,@function
        .size           $__internal_6_$__cuda_sm20_div_u64,(.L_x_451 - $__internal_6_$__cuda_sm20_div_u64)
$__internal_6_$__cuda_sm20_div_u64:
        /* <DEDUP_REMOVED lines=65> */
[----:B------:R-:W-:Y:S06]  /*1260*/  RET.REL.NODEC R6 `(fill_u16_vec2) ;  /* 0xffffffec06647950 */ /* 0x000fec0003c3ffff */
.L_x_100:
        /* <DEDUP_REMOVED lines=9> */
.L_x_451:


//--------------------- .text.fill_u16_vec3       --------------------------
	.section	.text.fill_u16_vec3,"ax",@progbits
	.align	128
        .global         fill_u16_vec3
        .type           fill_u16_vec3,@function
        .size           fill_u16_vec3,(.L_x_452 - fill_u16_vec3)
        .other          fill_u16_vec3,@"STO_CUDA_ENTRY STV_DEFAULT"
fill_u16_vec3:
.text.fill_u16_vec3:
        /* <DEDUP_REMOVED lines=50> */
[----:B------:R-:W-:Y:S01]  /*0320*/  @P0 IMAD.IADD R7, R7, 0x1, -R4 ;  /* 0x0000000107070824 */ /* 0x000fe200078e0a04 */
[----:B------:R-:W-:-:S04]  /*0330*/  @P0 IADD3 R8, PT, PT, R8, 0x1, RZ ;  /* 0x0000000108080810 */ /* 0x000fc80007ffe0ff */
[----:B------:R-:W-:-:S13]  /*0340*/  ISETP.GE.U32.AND P1, PT, R7, R4, PT ;  /* 0x000000040700720c */ /* 0x000fda0003f26070 */
[----:B------:R-:W-:Y:S01]  /*0350*/  @P1 VIADD R8, R8, 0x1 ;  /* 0x0000000108081836 */ /* 0x000fe20000000000 */
[----:B------:R-:W-:Y:S01]  /*0360*/  @!P2 LOP3.LUT R8, RZ, R4, RZ, 0x33, !PT ;  /* 0x00000004ff08a212 */ /* 0x000fe200078e33ff */
[----:B------:R-:W-:Y:S06]  /*0370*/  BRA `(.L_x_105) ;  /* 0x0000000000087947 */ /* 0x000fec0003800000 */
.L_x_104:
[----:B------:R-:W-:-:S07]  /*0380*/  MOV R6, 0x3a0 ;  /* 0x000003a000067802 */ /* 0x000fce0000000f00 */
[----:B------:R-:W-:Y:S05]  /*0390*/  CALL.REL.NOINC `($__internal_7_$__cuda_sm20_div_u64) ;  /* 0x0000000800207944 */ /* 0x000fea0003c00000 */
.L_x_105:
[----:B------:R-:W-:Y:S05]  /*03a0*/  BSYNC.RECONVERGENT B1 ;  /* 0x0000000000017941 */ /* 0x000fea0003800200 */
.L_x_103:
        /* <DEDUP_REMOVED lines=8> */
[----:B------:R-:W-:Y:S01]  /*0430*/  IMAD.MOV.U32 R5, RZ, RZ, RZ ;  /* 0x000000ffff057224 */ /* 0x000fe200078e00ff */
[----:B------:R-:W-:-:S02]  /*0440*/  ISETP.GE.U32.AND.EX P0, PT, R8, RZ, PT, P0 ;  /* 0x000000ff0800720c */ /* 0x000fc40003f06100 */
[----:B------:R-:W-:-:S13]  /*0450*/  ISETP.NE.AND.EX P1, PT, RZ, RZ, PT, P1 ;  /* 0x000000ffff00720c */ /* 0x000fda0003f25310 */
[----:B------:R-:W-:Y:S05]  /*0460*/  @!P1 BRA `(.L_x_107) ;  /* 0x0000000000649947 */ /* 0x000fea0003800000 */
[----:B------:R-:W1:Y:S01]  /*0470*/  LDC.64 R8, c[0x0][0x380] ;  /* 0x0000e000ff087b82 */ /* 0x000e620000000a00 */
[----:B------:R-:W-:Y:S01]  /*0480*/  UMOV UR4, URZ ;  /* 0x000000ff00047c82 */ /* 0x000fe20008000000 */
[----:B------:R-:W-:Y:S01]  /*0490*/  CS2R R14, SRZ ;  /* 0x00000000000e7805 */ /* 0x000fe2000001ff00 */
[----:B------:R-:W-:-:S05]  /*04a0*/  IMAD.MOV.U32 R5, RZ, RZ, RZ ;  /* 0x000000ffff057224 */ /* 0x000fca00078e00ff */
[----:B------:R-:W2:Y:S01]  /*04b0*/  LDC.U16 R17, c[0x0][0x388] ;  /* 0x0000e200ff117b82 */ /* 0x000ea20000000400 */
[----:B-1----:R-:W-:-:S03]  /*04c0*/  IMAD.WIDE.U32 R8, R0, 0x6, R8 ;  /* 0x0000000600087825 */ /* 0x002fc600078e0008 */
[----:B------:R-:W-:Y:S01]  /*04d0*/  IADD3 R12, P1, PT, R8, 0x4, RZ ;  /* 0x00000004080c7810 */ /* 0x000fe20007f3e0ff */
[----:B------:R-:W-:-:S03]  /*04e0*/  VIADD R8, R10, 0x1 ;  /* 0x000000010a087836 */ /* 0x000fc60000000000 */
[----:B------:R-:W-:Y:S02]  /*04f0*/  IADD3.X R13, PT, PT, R9, UR4, RZ, P1, !PT ;  /* 0x00000004090d7c10 */ /* 0x000fe40008ffe4ff */
[----:B------:R-:W-:Y:S02]  /*0500*/  MOV R9, R0 ;  /* 0x0000000000097202 */ /* 0x000fe40000000f00 */
[----:B--2---:R-:W-:-:S07]  /*0510*/  LOP3.LUT R8, R8, 0x3, RZ, 0xc0, !PT ;  /* 0x0000000308087812 */ /* 0x004fce00078ec0ff */
.L_x_108:
[----:B-1----:R-:W-:Y:S01]  /*0520*/  IMAD.MOV.U32 R10, RZ, RZ, R12 ;  /* 0x000000ffff0a7224 */ /* 0x002fe200078e000c */
[----:B------:R-:W-:Y:S01]  /*0530*/  IADD3 R8, P1, PT, R8, -0x1, RZ ;  /* 0xffffffff08087810 */ /* 0x000fe20007f3e0ff */
[----:B------:R-:W-:Y:S01]  /*0540*/  IMAD.MOV.U32 R11, RZ, RZ, R13 ;  /* 0x000000ffff0b7224 */ /* 0x000fe200078e000d */
[----:B------:R-:W-:Y:S02]  /*0550*/  IADD3 R9, P2, PT, R4, R9, RZ ;  /* 0x0000000904097210 */ /* 0x000fe40007f5e0ff */
[----:B------:R-:W-:Y:S01]  /*0560*/  IADD3.X R14, PT, PT, R14, -0x1, RZ, P1, !PT ;  /* 0xffffffff0e0e7810 */ /* 0x000fe20000ffe4ff */
[----:B------:R-:W-:Y:S01]  /*0570*/  IMAD.WIDE.U32 R12, R4, 0x6, R10 ;  /* 0x00000006040c7825 */ /* 0x000fe200078e000a */
[----:B------:R1:W-:Y:S01]  /*0580*/  STG.E.U16 desc[UR6][R10.64+-0x4], R17 ;  /* 0xfffffc110a007986 */ /* 0x0003e2000c101506 */
[----:B------:R-:W-:Y:S02]  /*0590*/  ISETP.NE.U32.AND P1, PT, R8, RZ, PT ;  /* 0x000000ff0800720c */ /* 0x000fe40003f25070 */
[----:B------:R-:W-:Y:S01]  /*05a0*/  IMAD.IADD R13, R13, 0x1, R15 ;  /* 0x000000010d0d7824 */ /* 0x000fe200078e020f */
[----:B------:R1:W-:Y:S01]  /*05b0*/  STG.E.U16 desc[UR6][R10.64+-0x2], R17 ;  /* 0xfffffe110a007986 */ /* 0x0003e2000c101506 */
[----:B------:R-:W-:Y:S01]  /*05c0*/  ISETP.NE.AND.EX P1, PT, R14, RZ, PT, P1 ;  /* 0x000000ff0e00720c */ /* 0x000fe20003f25310 */
[----:B------:R-:W-:-:S02]  /*05d0*/  IMAD.X R5, RZ, RZ, R5, P2 ;  /* 0x000000ffff057224 */ /* 0x000fc400010e0605 */
[----:B------:R1:W-:Y:S10]  /*05e0*/  STG.E.U16 desc[UR6][R10.64], R17 ;  /* 0x000000110a007986 */ /* 0x0003f4000c101506 */
[----:B------:R-:W-:Y:S05]  /*05f0*/  @P1 BRA `(.L_x_108) ;  /* 0xfffffffc00c81947 */ /* 0x000fea000383ffff */
.L_x_107:
[----:B------:R-:W-:Y:S05]  /*0600*/  BSYNC.RECONVERGENT B1 ;  /* 0x0000000000017941 */ /* 0x000fea0003800200 */
.L_x_106:
[----:B------:R-:W-:Y:S05]  /*0610*/  @!P0 BRA `(.L_x_102) ;  /* 0x0000000000708947 */ /* 0x000fea0003800000 */
.L_x_109:
[----:B--2---:R-:W-:Y:S01]  /*0620*/  IMAD R13, R5, 0x6, RZ ;  /* 0x00000006050d7824 */ /* 0x004fe200078e02ff */
[----:B------:R-:W2:Y:S01]  /*0630*/  LDC.U16 R19, c[0x0][0x388] ;  /* 0x0000e200ff137b82 */ /* 0x000ea20000000400 */
[----:B01----:R-:W-:Y:S01]  /*0640*/  IMAD.WIDE.U32 R10, R9, 0x6, R6 ;  /* 0x00000006090a7825 */ /* 0x003fe200078e0006 */
[----:B------:R-:W-:Y:S01]  /*0650*/  UMOV UR4, URZ ;  /* 0x000000ff00047c82 */ /* 0x000fe20008000000 */
[C---:B------:R-:W-:Y:S02]  /*0660*/  LEA R9, P1, R4.reuse, R9, 0x2 ;  /* 0x0000000904097211 */ /* 0x040fe400078210ff */
[----:B------:R-:W-:Y:S02]  /*0670*/  IMAD.IADD R11, R11, 0x1, R13 ;  /* 0x000000010b0b7824 */ /* 0x000fe400078e020d */
[----:B------:R-:W-:Y:S01]  /*0680*/  ISETP.GE.U32.AND P0, PT, R9, R3, PT ;  /* 0x000000030900720c */ /* 0x000fe20003f06070 */
[C---:B------:R-:W-:Y:S01]  /*0690*/  IMAD.WIDE.U32 R12, R4.reuse, 0x6, R10 ;  /* 0x00000006040c7825 */ /* 0x040fe200078e000a */
[----:B------:R-:W-:-:S04]  /*06a0*/  LEA.HI.X R5, R4, R5, RZ, 0x2, P1 ;  /* 0x0000000504057211 */ /* 0x000fc800008f14ff */
[----:B------:R-:W-:Y:S02]  /*06b0*/  IADD3 R13, PT, PT, R13, UR4, RZ ;  /* 0x000000040d0d7c10 */ /* 0x000fe4000fffe0ff */
[----:B------:R-:W-:Y:S01]  /*06c0*/  ISETP.GE.U32.AND.EX P0, PT, R5, R2, PT, P0 ;  /* 0x000000020500720c */ /* 0x000fe20003f06100 */
[----:B------:R-:W-:-:S04]  /*06d0*/  IMAD.WIDE.U32 R14, R4, 0x6, R12 ;  /* 0x00000006040e7825 */ /* 0x000fc800078e000c */
[----:B------:R-:W-:Y:S01]  /*06e0*/  VIADD R15, R15, UR4 ;  /* 0x000000040f0f7c36 */ /* 0x000fe20008000000 */
[----:B--2---:R2:W-:Y:S01]  /*06f0*/  STG.E.U16 desc[UR6][R10.64], R19 ;  /* 0x000000130a007986 */ /* 0x0045e2000c101506 */
[----:B------:R-:W-:-:S03]  /*0700*/  IMAD.WIDE.U32 R16, R4, 0x6, R14 ;  /* 0x0000000604107825 */ /* 0x000fc600078e000e */
[----:B------:R2:W-:Y:S01]  /*0710*/  STG.E.U16 desc[UR6][R10.64+0x2], R19 ;  /* 0x000002130a007986 */ /* 0x0005e2000c101506 */
[----:B------:R-:W-:-:S03]  /*0720*/  VIADD R17, R17, UR4 ;  /* 0x0000000411117c36 */ /* 0x000fc60008000000 */
        /* <DEDUP_REMOVED lines=10> */
[----:B------:R-:W-:Y:S05]  /*07d0*/  @!P0 BRA `(.L_x_109) ;  /* 0xfffffffc00908947 */ /* 0x000fea000383ffff */
.L_x_102:
[----:B------:R-:W-:Y:S05]  /*07e0*/  BSYNC.RECONVERGENT B0 ;  /* 0x0000000000007941 */ /* 0x000fea0003800200 */
.L_x_101:
[----:B------:R-:W3:Y:S01]  /*07f0*/  LDCU.64 UR4, c[0x0][0x390] ;  /* 0x00007200ff0477ac */ /* 0x000ee20008000a00 */
[----:B------:R-:W-:-:S04]  /*0800*/  IMAD.WIDE.U32 R4, R3, 0x3, RZ ;  /* 0x0000000303047825 */ /* 0x000fc800078e00ff */
[----:B0-----:R-:W-:-:S04]  /*0810*/  IMAD R7, R2, 0x3, RZ ;  /* 0x0000000302077824 */ /* 0x001fc800078e02ff */
[----:B------:R-:W-:Y:S01]  /*0820*/  IMAD.IADD R7, R5, 0x1, R7 ;  /* 0x0000000105077824 */ /* 0x000fe200078e0207 */
[----:B---3--:R-:W-:-:S04]  /*0830*/  ISETP.GE.U32.AND P0, PT, R4, UR4, PT ;  /* 0x0000000404007c0c */ /* 0x008fc8000bf06070 */
        /* <DEDUP_REMOVED lines=15> */
[----:B------:R-:W-:Y:S01]  /*0930*/  UMOV UR5, URZ ;  /* 0x000000ff00057c82 */ /* 0x000fe20008000000 */
[----:B0-----:R-:W-:-:S03]  /*0940*/  IMAD.WIDE.U32 R4, R3, 0x6, R4 ;  /* 0x0000000603047825 */ /* 0x001fc600078e0004 */
[----:B------:R-:W-:-:S05]  /*0950*/  IADD3 R0, P1, PT, R4, 0x10, RZ ;  /* 0x0000001004007810 */ /* 0x000fca0007f3e0ff */
[----:B------:R-:W-:-:S08]  /*0960*/  IMAD.X R7, R5, 0x1, R7, P1 ;  /* 0x0000000105077824 */ /* 0x000fd000008e0607 */
.L_x_111:
[----:B0-----:R-:W0:Y:S01]  /*0970*/  LDC.U16 R9, c[0x0][0x388] ;  /* 0x0000e200ff097b82 */ /* 0x001e220000000400 */
[----:B------:R-:W-:Y:S01]  /*0980*/  IMAD.MOV.U32 R4, RZ, RZ, R0 ;  /* 0x000000ffff047224 */ /* 0x000fe200078e0000 */
[----:B------:R-:W-:Y:S01]  /*0990*/  UIADD3 UR4, UP0, UPT, UR4, 0x10, URZ ;  /* 0x0000001004047890 */ /* 0x000fe2000ff1e0ff */
[----:B------:R-:W-:-:S03]  /*09a0*/  IMAD.MOV.U32 R5, RZ, RZ, R7 ;  /* 0x000000ffff057224 */ /* 0x000fc600078e0007 */
[----:B------:R-:W-:Y:S01]  /*09b0*/  UIADD3.X UR5, UPT, UPT, URZ, UR5, URZ, UP0, !UPT ;  /* 0x00000005ff057290 */ /* 0x000fe200087fe4ff */
[----:B------:R-:W-:Y:S01]  /*09c0*/  IADD3 R0, P1, PT, R4, 0x20, RZ ;  /* 0x0000002004007810 */ /* 0x000fe20007f3e0ff */
[----:B------:R-:W-:-:S03]  /*09d0*/  UISETP.NE.U32.AND UP0, UPT, UR4, URZ, UPT ;  /* 0x000000ff0400728c */ /* 0x000fc6000bf05070 */
[----:B------:R-:W-:Y:S01]  /*09e0*/  IADD3.X R7, PT, PT, RZ, R5, RZ, P1, !PT ;  /* 0x00000005ff077210 */ /* 0x000fe20000ffe4ff */
[----:B------:R-:W-:Y:S01]  /*09f0*/  UISETP.NE.AND.EX UP0, UPT, UR5, URZ, UPT, UP0 ;  /* 0x000000ff0500728c */ /* 0x000fe2000bf05300 */
        /* <DEDUP_REMOVED lines=16> */
[----:B------:R-:W-:Y:S05]  /*0b00*/  BRA.U UP0, `(.L_x_111) ;  /* 0xfffffffd00987547 */ /* 0x000fea000b83ffff */
.L_x_110:
[----:B------:R-:W-:Y:S05]  /*0b10*/  @!P0 EXIT ;  /* 0x000000000000894d */ /* 0x000fea0003800000 */
[----:B0-----:R-:W0:Y:S01]  /*0b20*/  LDC.64 R4, c[0x0][0x380] ;  /* 0x0000e000ff047b82 */ /* 0x001e220000000a00 */
[----:B------:R-:W-:-:S07]  /*0b30*/  IMAD R7, R2, 0x6, RZ ;  /* 0x0000000602077824 */ /* 0x000fce00078e02ff */
[----:B------:R-:W3:Y:S01]  /*0b40*/  LDC.U16 R9, c[0x0][0x388] ;  /* 0x0000e200ff097b82 */ /* 0x000ee20000000400 */
[----:B0-----:R-:W-:-:S04]  /*0b50*/  IMAD.WIDE.U32 R4, R3, 0x6, R4 ;  /* 0x0000000603047825 */ /* 0x001fc800078e0004 */
[----:B------:R-:W-:-:S07]  /*0b60*/  IMAD.IADD R5, R5, 0x1, R7 ;  /* 0x0000000105057824 */ /* 0x000fce00078e0207 */
.L_x_112:
[----:B------:R-:W-:Y:S01]  /*0b70*/  IMAD.MOV.U32 R2, RZ, RZ, R4 ;  /* 0x000000ffff027224 */ /* 0x000fe200078e0004 */
[----:B------:R-:W-:Y:S01]  /*0b80*/  IADD3 R6, P0, PT, R6, -0x1, RZ ;  /* 0xffffffff06067810 */ /* 0x000fe20007f1e0ff */
[--C-:B------:R-:W-:Y:S01]  /*0b90*/  IMAD.MOV.U32 R3, RZ, RZ, R5.reuse ;  /* 0x000000ffff037224 */ /* 0x100fe200078e0005 */
[----:B------:R-:W-:Y:S02]  /*0ba0*/  IADD3 R4, P1, PT, R4, 0x2, RZ ;  /* 0x0000000204047810 */ /* 0x000fe40007f3e0ff */
[----:B------:R-:W-:Y:S02]  /*0bb0*/  IADD3.X R8, PT, PT, R8, -0x1, RZ, P0, !PT ;  /* 0xffffffff08087810 */ /* 0x000fe400007fe4ff */
[----:B---3--:R0:W-:Y:S01]  /*0bc0*/  STG.E.U16 desc[UR6][R2.64], R9 ;  /* 0x0000000902007986 */ /* 0x0081e2000c101506 */
[----:B------:R-:W-:Y:S01]  /*0bd0*/  ISETP.NE.U32.AND P0, PT, R6, RZ, PT ;  /* 0x000000ff0600720c */ /* 0x000fe20003f05070 */
[----:B------:R-:W-:-:S03]  /*0be0*/  IMAD.X R5, RZ, RZ, R5, P1 ;  /* 0x000000ffff057224 */ /* 0x000fc600008e0605 */
[----:B------:R-:W-:-:S13]  /*0bf0*/  ISETP.NE.AND.EX P0, PT, R8, RZ, PT, P0 ;  /* 0x000000ff0800720c */ /* 0x000fda0003f05300 */
[----:B0-----:R-:W-:Y:S05]  /*0c00*/  @P0 BRA `(.L_x_112) ;  /* 0xfffffffc00d80947 */ /* 0x001fea000383ffff */
[----:B------:R-:W-:Y:S05]  /*0c10*/  EXIT ;  /* 0x000000000000794d */ /* 0x000fea0003800000 */
        .weak           $__internal_7_$__cuda_sm20_div_u64
        .type           $__internal_7_$__cuda_sm20_div_u64,@function
        .size           $__internal_7_$__cuda_sm20_div_u64,(.L_x_452 - $__internal_7_$__cuda_sm20_div_u64)
$__internal_7_$__cuda_sm20_div_u64:
[----:B------:R-:W-:Y:S02]  /*0c20*/  IMAD.MOV.U32 R14, RZ, RZ, R4 ;  /* 0x000000ffff0e7224 */ /* 0x000fe400078e0004 */
[----:B------:R-:W-:-:S04]  /*0c30*/  IMAD.MOV.U32 R15, RZ, RZ, RZ ;  /* 0x000000ffff0f7224 */ /* 0x000fc800078e00ff */
[----:B------:R-:W0:Y:S08]  /*0c40*/  I2F.U64.RP R9, R14 ;  /* 0x0000000e00097312 */ /* 0x000e300000309000 */
[----:B0-----:R-:W0:Y:S02]  /*0c50*/  MUFU.RCP R9, R9 ;  /* 0x0000000900097308 */ /* 0x001e240000001000 */
[----:B0-----:R-:W-:-:S06]  /*0c60*/  IADD3 R10, PT, PT, R9, 0x1ffffffe, RZ ;  /* 0x1ffffffe090a7810 */ /* 0x001fcc0007ffe0ff */
        /* <DEDUP_REMOVED lines=32> */
[----:B------:R-:W-:-:S04]  /*0e70*/  IADD3 R13, P1, PT, R13, R10, RZ ;  /* 0x0000000a0d0d7210 */ /* 0x000fc80007f3e0ff */
[----:B------:R-:W-:Y:S01]  /*0e80*/  IADD3.X R9, PT, PT, R9, RZ, RZ, P0, !PT ;  /* 0x000000ff09097210 */ /* 0x000fe200007fe4ff */
        /* <DEDUP_REMOVED lines=26> */
[----:B------:R-:W-:Y:S06]  /*1030*/  RET.REL.NODEC R6 `(fill_u16_vec3) ;  /* 0xffffffec06f07950 */ /* 0x000fec0003c3ffff */
.L_x_113:
        /* <DEDUP_REMOVED lines=12> */
.L_x_452:


//--------------------- .text.fill_u16_vec4       --------------------------
	.section	.text.fill_u16_vec4,"ax",@progbits
	.align	128
        .global         fill_u16_vec4
        .type           fill_u16_vec4,@function
        .size           fill_u16_vec4,(.L_x_453 - fill_u16_vec4)
        .other          fill_u16_vec4,@"STO_CUDA_ENTRY STV_DEFAULT"
fill_u16_vec4:
.text.fill_u16_vec4:
        /* <DEDUP_REMOVED lines=50> */
.L_x_117:
[----:B------:R-:W-:-:S07]  /*0320*/  MOV R6, 0x340 ;  /* 0x0000034000067802 */ /* 0x000fce0000000f00 */
[----:B------:R-:W-:Y:S05]  /*0330*/  CALL.REL.NOINC `($__internal_8_$__cuda_sm20_div_u64) ;  /* 0x0000000800e47944 */ /* 0x000fea0003c00000 */
[----:B------:R-:W-:Y:S02]  /*0340*/  IMAD.MOV.U32 R6, RZ, RZ, R8 ;  /* 0x000000ffff067224 */ /* 0x000fe400078e0008 */
[----:B------:R-:W-:-:S07]  /*0350*/  IMAD.MOV.U32 R7, RZ, RZ, R9 ;  /* 0x000000ffff077224 */ /* 0x000fce00078e0009 */
.L_x_118:
[----:B------:R-:W-:Y:S05]  /*0360*/  BSYNC.RECONVERGENT B1 ;  /* 0x0000000000017941 */ /* 0x000fea0003800200 */
.L_x_116:
        /* <DEDUP_REMOVED lines=23> */
.L_x_121:
[----:B------:R-:W-:Y:S01]  /*04e0*/  IMAD.MOV.U32 R11, RZ, RZ, R10 ;  /* 0x000000ffff0b7224 */ /* 0x000fe200078e000a */
        /* <DEDUP_REMOVED lines=12> */
.L_x_120:
[----:B------:R-:W-:Y:S05]  /*05b0*/  BSYNC.RECONVERGENT B1 ;  /* 0x0000000000017941 */ /* 0x000fea0003800200 */
.L_x_119:
[----:B------:R-:W-:Y:S05]  /*05c0*/  @!P0 BRA `(.L_x_115) ;  /* 0x0000000000788947 */ /* 0x000fea0003800000 */
[----:B------:R-:W0:Y:S01]  /*05d0*/  LDCU.U16 UR6, c[0x0][0x388] ;  /* 0x00007100ff0677ac */ /* 0x000e220008000400 */
[----:B------:R-:W-:Y:S01]  /*05e0*/  IMAD.SHL.U32 R17, R4, 0x8, RZ ;  /* 0x0000000804117824 */ /* 0x000fe200078e00ff */
[----:B------:R-:W-:Y:S01]  /*05f0*/  SHF.R.U32.HI R19, RZ, 0x1d, R4 ;  /* 0x0000001dff137819 */ /* 0x000fe20000011604 */
[----:B0-----:R-:W-:Y:S02]  /*0600*/  IMAD.U32 R20, RZ, RZ, UR6 ;  /* 0x00000006ff147e24 */ /* 0x001fe4000f8e00ff */
[----:B------:R-:W-:-:S05]  /*0610*/  IMAD.U32 R9, RZ, RZ, UR6 ;  /* 0x00000006ff097e24 */ /* 0x000fca000f8e00ff */
[----:B------:R-:W-:-:S07]  /*0620*/  PRMT R20, R20, 0x5410, R9 ;  /* 0x0000541014147816 */ /* 0x000fce0000000009 */
.L_x_122:
[C---:B------:R-:W-:Y:S01]  /*0630*/  LEA R14, P0, R5.reuse, UR10, 0x3 ;  /* 0x0000000a050e7c11 */ /* 0x040fe2000f8018ff */
[--C-:B------:R-:W-:Y:S02]  /*0640*/  IMAD.MOV.U32 R21, RZ, RZ, R20.reuse ;  /* 0x000000ffff157224 */ /* 0x100fe400078e0014 */
        /* <DEDUP_REMOVED lines=21> */
[----:B0-----:R-:W-:Y:S05]  /*07a0*/  @!P0 BRA `(.L_x_122) ;  /* 0xfffffffc00a08947 */ /* 0x001fea000383ffff */
.L_x_115:
[----:B------:R-:W-:Y:S05]  /*07b0*/  BSYNC.RECONVERGENT B0 ;  /* 0x0000000000007941 */ /* 0x000fea0003800200 */
.L_x_114:
[----:B------:R-:W0:Y:S08]  /*07c0*/  LDC.64 R8, c[0x0][0x390] ;  /* 0x0000e400ff087b82 */ /* 0x000e300000000a00 */
        /* <DEDUP_REMOVED lines=23> */
[----:B------:R-:W-:Y:S02]  /*0940*/  LOP3.LUT R8, R10, 0xfffffff0, RZ, 0xc0, !PT ;  /* 0xfffffff00a087812 */ /* 0x000fe400078ec0ff */
[----:B0-----:R-:W-:-:S04]  /*0950*/  LEA R6, P1, R3, R6, 0x3 ;  /* 0x0000000603067211 */ /* 0x001fc800078218ff */
[----:B------:R-:W-:Y:S02]  /*0960*/  IADD3 R6, P2, PT, R6, 0x10, RZ ;  /* 0x0000001006067810 */ /* 0x000fe40007f5e0ff */
[----:B------:R-:W-:-:S05]  /*0970*/  LEA.HI.X R2, R3, R7, R2, 0x3, P1 ;  /* 0x0000000703027211 */ /* 0x000fca00008f1c02 */
[----:B------:R-:W-:-:S07]  /*0980*/  IMAD.X R7, RZ, RZ, R2, P2 ;  /* 0x000000ffff077224 */ /* 0x000fce00010e0602 */
.L_x_124:
        /* <DEDUP_REMOVED lines=28> */
.L_x_123:
        /* <DEDUP_REMOVED lines=21> */
.L_x_125:
        /* <DEDUP_REMOVED lines=17> */
.L_x_126:
[----:B------:R-:W-:Y:S05]  /*0db0*/  @!P1 EXIT ;  /* 0x000000000000994d */ /* 0x000fea0003800000 */
[----:B012---:R-:W0:Y:S01]  /*0dc0*/  LDC.64 R2, c[0x0][0x380] ;  /* 0x0000e000ff027b82 */ /* 0x007e220000000a00 */
[----:B------:R-:W-:-:S05]  /*0dd0*/  IADD3 R0, P1, PT, RZ, -R0, RZ ;  /* 0x80000000ff007210 */ /* 0x000fca0007f3e0ff */
[----:B------:R-:W-:Y:S02]  /*0de0*/  IMAD.X R6, RZ, RZ, -0x1, P1 ;  /* 0xffffffffff067424 */ /* 0x000fe400008e06ff */
[----:B------:R-:W1:Y:S01]  /*0df0*/  LDC.U16 R9, c[0x0][0x388] ;  /* 0x0000e200ff097b82 */ /* 0x000e620000000400 */
[----:B0-----:R-:W-:-:S04]  /*0e00*/  LEA R7, P0, R5, R2, 0x1 ;  /* 0x0000000205077211 */ /* 0x001fc800078008ff */
[----:B------:R-:W-:-:S09]  /*0e10*/  LEA.HI.X R4, R5, R3, R4, 0x1, P0 ;  /* 0x0000000305047211 */ /* 0x000fd200000f0c04 */
.L_x_127:
[----:B------:R-:W-:Y:S01]  /*0e20*/  IMAD.MOV.U32 R2, RZ, RZ, R7 ;  /* 0x000000ffff027224 */ /* 0x000fe200078e0007 */
[----:B------:R-:W-:Y:S01]  /*0e30*/  IADD3 R0, P0, PT, R0, 0x1, RZ ;  /* 0x0000000100007810 */ /* 0x000fe20007f1e0ff */
[----:B------:R-:W-:Y:S01]  /*0e40*/  IMAD.MOV.U32 R3, RZ, RZ, R4 ;  /* 0x000000ffff037224 */ /* 0x000fe200078e0004 */
[----:B------:R-:W-:-:S03]  /*0e50*/  IADD3 R7, P1, PT, R7, 0x2, RZ ;  /* 0x0000000207077810 */ /* 0x000fc60007f3e0ff */
[----:B------:R-:W-:Y:S01]  /*0e60*/  IMAD.X R6, RZ, RZ, R6, P0 ;  /* 0x000000ffff067224 */ /* 0x000fe200000e0606 */
[----:B-1----:R0:W-:Y:S01]  /*0e70*/  STG.E.U16 desc[UR4][R2.64], R9 ;  /* 0x0000000902007986 */ /* 0x0021e2000c101504 */
[----:B------:R-:W-:Y:S01]  /*0e80*/  ISETP.NE.U32.AND P0, PT, R0, RZ, PT ;  /* 0x000000ff0000720c */ /* 0x000fe20003f05070 */
[----:B------:R-:W-:-:S03]  /*0e90*/  IMAD.X R4, RZ, RZ, R4, P1 ;  /* 0x000000ffff047224 */ /* 0x000fc600008e0604 */
[----:B------:R-:W-:-:S13]  /*0ea0*/  ISETP.NE.AND.EX P0, PT, R6, RZ, PT, P0 ;  /* 0x000000ff0600720c */ /* 0x000fda0003f05300 */
[----:B0-----:R-:W-:Y:S05]  /*0eb0*/  @P0 BRA `(.L_x_127) ;  /* 0xfffffffc00d80947 */ /* 0x001fea000383ffff */
[----:B------:R-:W-:Y:S05]  /*0ec0*/  EXIT ;  /* 0x000000000000794d */ /* 0x000fea0003800000 */
        .weak           $__internal_8_$__cuda_sm20_div_u64
        .type           $__internal_8_$__cuda_sm20_div_u64,@function
        .size           $__internal_8_$__cuda_sm20_div_u64,(.L_x_453 - $__internal_8_$__cuda_sm20_div_u64)
$__internal_8_$__cuda_sm20_div_u64:
        /* <DEDUP_REMOVED lines=65> */
[----:B------:R-:W-:Y:S06]  /*12e0*/  RET.REL.NODEC R6 `(fill_u16_vec4) ;  /* 0xffffffec06447950 */ /* 0x000fec0003c3ffff */
.L_x_128:
        /* <DEDUP_REMOVED lines=9> */
.L_x_453:


//--------------------- .text.fill_u8_vec2        --------------------------
	.section	.text.fill_u8_vec2,"ax",@progbits
	.align	128
        .global         fill_u8_vec2
        .type           fill_u8_vec2,@function
        .size           fill_u8_vec2,(.L_x_454 - fill_u8_vec2)
        .other          fill_u8_vec2,@"STO_CUDA_ENTRY STV_DEFAULT"
fill_u8_vec2:
.text.fill_u8_vec2:
        /* <DEDUP_REMOVED lines=8> */
[----:B------:R-:W4:Y:S08]  /*0080*/  LDC.64 R6, c[0x0][0x390] ;  /* 0x0000e400ff067b82 */ /* 0x000f300000000a00 */
[----:B------:R-:W5:Y:S01]  /*0090*/  LDC.U8 R0, c[0x0][0x388] ;  /* 0x0000e200ff007b82 */ /* 0x000f620000000000 */
[----:B0-----:R-:W-:-:S02]  /*00a0*/  IMAD R2, R5, UR6, R2 ;  /* 0x0000000605027c24 */ /* 0x001fc4000f8e0202 */
[----:B---3--:R-:W-:Y:S01]  /*00b0*/  IMAD R5, R5, UR7, RZ ;  /* 0x0000000705057c24 */ /* 0x008fe2000f8e02ff */
[--C-:B----4-:R-:W-:Y:S02]  /*00c0*/  SHF.R.U64 R3, R6, 0x1, R7.reuse ;  /* 0x0000000106037819 */ /* 0x110fe40000001207 */
[----:B------:R-:W-:Y:S02]  /*00d0*/  SHF.R.U32.HI R4, RZ, 0x1, R7 ;  /* 0x00000001ff047819 */ /* 0x000fe40000011607 */
[----:B------:R-:W-:-:S04]  /*00e0*/  ISETP.GT.U32.AND P0, PT, R3, R2, PT ;  /* 0x000000020300720c */ /* 0x000fc80003f04070 */
[----:B------:R-:W-:-:S13]  /*00f0*/  ISETP.GT.U32.AND.EX P0, PT, R4, RZ, PT, P0 ;  /* 0x000000ff0400720c */ /* 0x000fda0003f04100 */
[----:B-12--5:R-:W-:Y:S05]  /*0100*/  @!P0 BRA `(.L_x_130) ;  /* 0x0000000400708947 */ /* 0x026fea0003800000 */
        /* <DEDUP_REMOVED lines=35> */
.L_x_132:
[----:B------:R-:W-:-:S07]  /*0340*/  MOV R10, 0x360 ;  /* 0x00000360000a7802 */ /* 0x000fce0000000f00 */
[----:B------:R-:W-:Y:S05]  /*0350*/  CALL.REL.NOINC `($__internal_9_$__cuda_sm20_div_u64) ;  /* 0x00000008007c7944 */ /* 0x000fea0003c00000 */
.L_x_133:
[----:B------:R-:W-:Y:S05]  /*0360*/  BSYNC.RECONVERGENT B1 ;  /* 0x0000000000017941 */ /* 0x000fea0003800200 */
.L_x_131:
        /* <DEDUP_REMOVED lines=12> */
[----:B------:R-:W-:Y:S01]  /*0430*/  VIADD R8, R6, 0x1 ;  /* 0x0000000106087836 */ /* 0x000fe20000000000 */
[----:B------:R-:W-:Y:S01]  /*0440*/  PRMT R9, R0, 0x7604, R0 ;  /* 0x0000760400097816 */ /* 0x000fe20000000000 */
[----:B------:R-:W-:Y:S02]  /*0450*/  IMAD.MOV.U32 R10, RZ, RZ, RZ ;  /* 0x000000ffff0a7224 */ /* 0x000fe400078e00ff */
[----:B------:R-:W-:Y:S01]  /*0460*/  IMAD.MOV.U32 R14, RZ, RZ, R2 ;  /* 0x000000ffff0e7224 */ /* 0x000fe200078e0002 */
[----:B------:R-:W-:Y:S01]  /*0470*/  LOP3.LUT R8, R8, 0x3, RZ, 0xc0, !PT ;  /* 0x0000000308087812 */ /* 0x000fe200078ec0ff */
[----:B------:R-:W-:Y:S01]  /*0480*/  IMAD.MOV.U32 R19, RZ, RZ, RZ ;  /* 0x000000ffff137224 */ /* 0x000fe200078e00ff */
[----:B0-----:R-:W-:-:S04]  /*0490*/  LEA R12, P1, R2, UR6, 0x1 ;  /* 0x00000006020c7c11 */ /* 0x001fc8000f8208ff */
[----:B------:R-:W-:-:S09]  /*04a0*/  LEA.HI.X R13, R2, UR7, RZ, 0x1, P1 ;  /* 0x00000007020d7c11 */ /* 0x000fd200088f0cff */
.L_x_136:
[----:B------:R-:W-:Y:S01]  /*04b0*/  IMAD.MOV.U32 R6, RZ, RZ, R12 ;  /* 0x000000ffff067224 */ /* 0x000fe200078e000c */
[----:B------:R-:W-:Y:S01]  /*04c0*/  IADD3 R8, P1, PT, R8, -0x1, RZ ;  /* 0xffffffff08087810 */ /* 0x000fe20007f3e0ff */
[----:B------:R-:W-:Y:S01]  /*04d0*/  IMAD.MOV.U32 R7, RZ, RZ, R13 ;  /* 0x000000ffff077224 */ /* 0x000fe200078e000d */
[C---:B------:R-:W-:Y:S02]  /*04e0*/  IADD3 R14, P2, PT, R5.reuse, R14, RZ ;  /* 0x0000000e050e7210 */ /* 0x040fe40007f5e0ff */
[----:B------:R-:W-:Y:S02]  /*04f0*/  IADD3.X R10, PT, PT, R10, -0x1, RZ, P1, !PT ;  /* 0xffffffff0a0a7810 */ /* 0x000fe40000ffe4ff */
[----:B------:R0:W-:Y:S01]  /*0500*/  STG.E.U16 desc[UR4][R6.64], R9 ;  /* 0x0000000906007986 */ /* 0x0001e2000c101504 */
[----:B------:R-:W-:Y:S01]  /*0510*/  ISETP.NE.U32.AND P1, PT, R8, RZ, PT ;  /* 0x000000ff0800720c */ /* 0x000fe20003f25070 */
[----:B------:R-:W-:Y:S01]  /*0520*/  IMAD.X R19, RZ, RZ, R19, P2 ;  /* 0x000000ffff137224 */ /* 0x000fe200010e0613 */
[----:B------:R-:W-:-:S02]  /*0530*/  LEA R12, P3, R5, R12, 0x1 ;  /* 0x0000000c050c7211 */ /* 0x000fc400078608ff */
[----:B------:R-:W-:Y:S02]  /*0540*/  ISETP.NE.AND.EX P1, PT, R10, RZ, PT, P1 ;  /* 0x000000ff0a00720c */ /* 0x000fe40003f25310 */
[----:B------:R-:W-:-:S11]  /*0550*/  LEA.HI.X R13, R5, R13, RZ, 0x1, P3 ;  /* 0x0000000d050d7211 */ /* 0x000fd600018f0cff */
[----:B0-----:R-:W-:Y:S05]  /*0560*/  @P1 BRA `(.L_x_136) ;  /* 0xfffffffc00d01947 */ /* 0x001fea000383ffff */
.L_x_135:
[----:B------:R-:W-:Y:S05]  /*0570*/  BSYNC.RECONVERGENT B1 ;  /* 0x0000000000017941 */ /* 0x000fea0003800200 */
.L_x_134:
[----:B------:R-:W-:Y:S05]  /*0580*/  @!P0 BRA `(.L_x_130) ;  /* 0x0000000000508947 */ /* 0x000fea0003800000 */
[----:B------:R-:W-:Y:S01]  /*0590*/  IMAD.SHL.U32 R15, R5, 0x2, RZ ;  /* 0x00000002050f7824 */ /* 0x000fe200078e00ff */
[----:B------:R-:W-:Y:S02]  /*05a0*/  SHF.R.U32.HI R17, RZ, 0x1f, R5 ;  /* 0x0000001fff117819 */ /* 0x000fe40000011605 */
[----:B------:R-:W-:-:S07]  /*05b0*/  PRMT R21, R0, 0x7604, R0 ;  /* 0x0000760400157816 */ /* 0x000fce0000000000 */
.L_x_137:
[----:B------:R-:W-:-:S04]  /*05c0*/  LEA R6, P0, R14, UR8, 0x1 ;  /* 0x000000080e067c11 */ /* 0x000fc8000f8008ff */
[----:B------:R-:W-:Y:S02]  /*05d0*/  LEA.HI.X R7, R14, UR9, R19, 0x1, P0 ;  /* 0x000000090e077c11 */ /* 0x000fe400080f0c13 */
[----:B------:R-:W-:-:S03]  /*05e0*/  IADD3 R8, P0, PT, R15, R6, RZ ;  /* 0x000000060f087210 */ /* 0x000fc60007f1e0ff */
[----:B------:R0:W-:Y:S02]  /*05f0*/  STG.E.U16 desc[UR4][R6.64], R21 ;  /* 0x0000001506007986 */ /* 0x0001e4000c101504 */
[----:B------:R-:W-:Y:S01]  /*0600*/  IMAD.X R9, R17, 0x1, R7, P0 ;  /* 0x0000000111097824 */ /* 0x000fe200000e0607 */
[----:B------:R-:W-:-:S04]  /*0610*/  IADD3 R10, P0, PT, R15, R8, RZ ;  /* 0x000000080f0a7210 */ /* 0x000fc80007f1e0ff */
[----:B------:R0:W-:Y:S01]  /*0620*/  STG.E.U16 desc[UR4][R8.64], R21 ;  /* 0x0000001508007986 */ /* 0x0001e2000c101504 */
[----:B------:R-:W-:Y:S01]  /*0630*/  IMAD.X R11, R17, 0x1, R9, P0 ;  /* 0x00000001110b7824 */ /* 0x000fe200000e0609 */
[----:B------:R-:W-:-:S04]  /*0640*/  IADD3 R12, P0, PT, R15, R10, RZ ;  /* 0x0000000a0f0c7210 */ /* 0x000fc80007f1e0ff */
[----:B------:R0:W-:Y:S01]  /*0650*/  STG.E.U16 desc[UR4][R10.64], R21 ;  /* 0x000000150a007986 */ /* 0x0001e2000c101504 */
[----:B------:R-:W-:Y:S01]  /*0660*/  IMAD.X R13, R17, 0x1, R11, P0 ;  /* 0x00000001110d7824 */ /* 0x000fe200000e060b */
[----:B------:R-:W-:-:S04]  /*0670*/  LEA R14, P0, R5, R14, 0x2 ;  /* 0x0000000e050e7211 */ /* 0x000fc800078010ff */
[----:B------:R0:W-:Y:S01]  /*0680*/  STG.E.U16 desc[UR4][R12.64], R21 ;  /* 0x000000150c007986 */ /* 0x0001e2000c101504 */
[----:B------:R-:W-:Y:S02]  /*0690*/  LEA.HI.X R19, R5, R19, RZ, 0x2, P0 ;  /* 0x0000001305137211 */ /* 0x000fe400000f14ff */
[----:B------:R-:W-:-:S04]  /*06a0*/  ISETP.GE.U32.AND P0, PT, R14, R3, PT ;  /* 0x000000030e00720c */ /* 0x000fc80003f06070 */
[----:B------:R-:W-:-:S13]  /*06b0*/  ISETP.GE.U32.AND.EX P0, PT, R19, R4, PT, P0 ;  /* 0x000000041300720c */ /* 0x000fda0003f06100 */
[----:B0-----:R-:W-:Y:S05]  /*06c0*/  @!P0 BRA `(.L_x_137) ;  /* 0xfffffffc00bc8947 */ /* 0x001fea000383ffff */
.L_x_130:
[----:B------:R-:W-:Y:S05]  /*06d0*/  BSYNC.RECONVERGENT B0 ;  /* 0x0000000000007941 */ /* 0x000fea0003800200 */
.L_x_129:
        /* <DEDUP_REMOVED lines=12> */
[----:B------:R-:W-:Y:S02]  /*07a0*/  SEL R3, R3, R6, P0 ;  /* 0x0000000603037207 */ /* 0x000fe40000000000 */
[----:B------:R-:W-:Y:S02]  /*07b0*/  SEL R4, R4, R7, P0 ;  /* 0x0000000704047207 */ /* 0x000fe40000000000 */
[----:B------:R-:W-:Y:S02]  /*07c0*/  IADD3 R2, P3, PT, -R2, R3, RZ ;  /* 0x0000000302027210 */ /* 0x000fe40007f7e1ff */
[----:B------:R-:W-:Y:S02]  /*07d0*/  IADD3 R6, P2, PT, R3, -R8, RZ ;  /* 0x8000000803067210 */ /* 0x000fe40007f5e0ff */
[----:B------:R-:W-:Y:S01]  /*07e0*/  ISETP.GE.U32.AND P1, PT, R2, 0xf, PT ;  /* 0x0000000f0200780c */ /* 0x000fe20003f26070 */
[----:B------:R-:W-:Y:S01]  /*07f0*/  IMAD.X R2, R4, 0x1, ~R7, P3 ;  /* 0x0000000104027824 */ /* 0x000fe200018e0e07 */
[----:B------:R-:W-:Y:S01]  /*0800*/  LOP3.LUT R10, R6, 0xf, RZ, 0xc0, !PT ;  /* 0x0000000f060a7812 */ /* 0x000fe200078ec0ff */
[----:B------:R-:W-:-:S03]  /*0810*/  IMAD.X R5, R4, 0x1, ~R9, P2 ;  /* 0x0000000104057824 */ /* 0x000fc600010e0e09 */
[----:B------:R-:W-:Y:S02]  /*0820*/  ISETP.GE.U32.AND.EX P1, PT, R2, RZ, PT, P1 ;  /* 0x000000ff0200720c */ /* 0x000fe40003f26110 */
[----:B------:R-:W-:-:S04]  /*0830*/  ISETP.NE.U32.AND P0, PT, R10, RZ, PT ;  /* 0x000000ff0a00720c */ /* 0x000fc80003f05070 */
[----:B------:R-:W-:-:S07]  /*0840*/  ISETP.NE.AND.EX P0, PT, RZ, RZ, PT, P0 ;  /* 0x000000ffff00720c */ /* 0x000fce0003f05300 */
[----:B------:R-:W-:Y:S06]  /*0850*/  @!P1 BRA `(.L_x_138) ;  /* 0x00000000006c9947 */ /* 0x000fec0003800000 */
[----:B------:R-:W-:Y:S01]  /*0860*/  LOP3.LUT R4, R6, 0xfffffff0, RZ, 0xc0, !PT ;  /* 0xfffffff006047812 */ /* 0x000fe200078ec0ff */
[----:B------:R-:W0:Y:S06]  /*0870*/  LDCU.64 UR6, c[0x0][0x380] ;  /* 0x00007000ff0677ac */ /* 0x000e2c0008000a00 */
.L_x_139:
[C---:B01----:R-:W-:Y:S02]  /*0880*/  IADD3 R2, P1, PT, R8.reuse, UR6, RZ ;  /* 0x0000000608027c10 */ /* 0x043fe4000ff3e0ff */
[----:B------:R-:W-:Y:S02]  /*0890*/  IADD3 R8, P2, PT, R8, 0x10, RZ ;  /* 0x0000001008087810 */ /* 0x000fe40007f5e0ff */
[----:B------:R-:W-:Y:S02]  /*08a0*/  IADD3.X R3, PT, PT, R9, UR7, RZ, P1, !PT ;  /* 0x0000000709037c10 */ /* 0x000fe40008ffe4ff */
[----:B------:R-:W-:Y:S01]  /*08b0*/  IADD3 R4, P1, PT, R4, -0x10, RZ ;  /* 0xfffffff004047810 */ /* 0x000fe20007f3e0ff */
[----:B------:R-:W-:Y:S02]  /*08c0*/  IMAD.X R9, RZ, RZ, R9, P2 ;  /* 0x000000ffff097224 */ /* 0x000fe400010e0609 */
[----:B------:R1:W-:Y:S01]  /*08d0*/  STG.E.U8 desc[UR4][R2.64], R0 ;  /* 0x0000000002007986 */ /* 0x0003e2000c101104 */
[----:B------:R-:W-:-:S02]  /*08e0*/  IADD3.X R5, PT, PT, R5, -0x1, RZ, P1, !PT ;  /* 0xffffffff05057810 */ /* 0x000fc40000ffe4ff */
[----:B------:R-:W-:Y:S01]  /*08f0*/  ISETP.NE.U32.AND P1, PT, R4, RZ, PT ;  /* 0x000000ff0400720c */ /* 0x000fe20003f25070 */
[----:B------:R1:W-:Y:S03]  /*0900*/  STG.E.U8 desc[UR4][R2.64+0x1], R0 ;  /* 0x0000010002007986 */ /* 0x0003e6000c101104 */
[----:B------:R-:W-:Y:S01]  /*0910*/  ISETP.NE.AND.EX P1, PT, R5, RZ, PT, P1 ;  /* 0x000000ff0500720c */ /* 0x000fe20003f25310 */
[----:B------:R1:W-:Y:S04]  /*0920*/  STG.E.U8 desc[UR4][R2.64+0x2], R0 ;  /* 0x0000020002007986 */ /* 0x0003e8000c101104 */
        /* <DEDUP_REMOVED lines=12> */
[----:B------:R1:W-:Y:S01]  /*09f0*/  STG.E.U8 desc[UR4][R2.64+0xf], R0 ;  /* 0x00000f0002007986 */ /* 0x0003e2000c101104 */
[----:B------:R-:W-:Y:S05]  /*0a00*/  @P1 BRA `(.L_x_139) ;  /* 0xfffffffc009c1947 */ /* 0x000fea000383ffff */
.L_x_138:
[----:B------:R-:W-:Y:S05]  /*0a10*/  @!P0 EXIT ;  /* 0x000000000000894d */ /* 0x000fea0003800000 */
[----:B------:R-:W-:Y:S02]  /*0a20*/  ISETP.GE.U32.AND P0, PT, R10, 0x8, PT ;  /* 0x000000080a00780c */ /* 0x000fe40003f06070 */
[----:B------:R-:W-:Y:S02]  /*0a30*/  LOP3.LUT R4, R6, 0x7, RZ, 0xc0, !PT ;  /* 0x0000000706047812 */ /* 0x000fe400078ec0ff */
[----:B------:R-:W-:Y:S02]  /*0a40*/  ISETP.GE.U32.AND.EX P0, PT, RZ, RZ, PT, P0 ;  /* 0x000000ffff00720c */ /* 0x000fe40003f06100 */
[----:B------:R-:W-:-:S04]  /*0a50*/  ISETP.NE.U32.AND P1, PT, R4, RZ, PT ;  /* 0x000000ff0400720c */ /* 0x000fc80003f25070 */
[----:B------:R-:W-:-:S07]  /*0a60*/  ISETP.NE.AND.EX P1, PT, RZ, RZ, PT, P1 ;  /* 0x000000ffff00720c */ /* 0x000fce0003f25310 */
[----:B------:R-:W-:Y:S06]  /*0a70*/  @!P0 BRA `(.L_x_140) ;  /* 0x0000000000348947 */ /* 0x000fec0003800000 */
[----:B------:R-:W1:Y:S02]  /*0a80*/  LDCU.64 UR6, c[0x0][0x380] ;  /* 0x00007000ff0677ac */ /* 0x000e640008000a00 */
[----:B-1----:R-:W-:-:S04]  /*0a90*/  IADD3 R2, P0, PT, R8, UR6, RZ ;  /* 0x0000000608027c10 */ /* 0x002fc8000ff1e0ff */
[----:B------:R-:W-:Y:S02]  /*0aa0*/  IADD3.X R3, PT, PT, R9, UR7, RZ, P0, !PT ;  /* 0x0000000709037c10 */ /* 0x000fe400087fe4ff */
[----:B------:R-:W-:-:S03]  /*0ab0*/  IADD3 R8, P0, PT, R8, 0x8, RZ ;  /* 0x0000000808087810 */ /* 0x000fc60007f1e0ff */
[----:B------:R0:W-:Y:S02]  /*0ac0*/  STG.E.U8 desc[UR4][R2.64], R0 ;  /* 0x0000000002007986 */ /* 0x0001e4000c101104 */
[----:B------:R-:W-:Y:S02]  /*0ad0*/  IMAD.X R9, RZ, RZ, R9, P0 ;  /* 0x000000ffff097224 */ /* 0x000fe400000e0609 */
[----:B------:R0:W-:Y:S04]  /*0ae0*/  STG.E.U8 desc[UR4][R2.64+0x1], R0 ;  /* 0x0000010002007986 */ /* 0x0001e8000c101104 */
[----:B------:R0:W-:Y:S04]  /*0af0*/  STG.E.U8 desc[UR4][R2.64+0x2], R0 ;  /* 0x0000020002007986 */ /* 0x0001e8000c101104 */
[----:B------:R0:W-:Y:S04]  /*0b00*/  STG.E.U8 desc[UR4][R2.64+0x3], R0 ;  /* 0x0000030002007986 */ /* 0x0001e8000c101104 */
[----:B------:R0:W-:Y:S04]  /*0b10*/  STG.E.U8 desc[UR4][R2.64+0x4], R0 ;  /* 0x0000040002007986 */ /* 0x0001e8000c101104 */
[----:B------:R0:W-:Y:S04]  /*0b20*/  STG.E.U8 desc[UR4][R2.64+0x5], R0 ;  /* 0x0000050002007986 */ /* 0x0001e8000c101104 */
[----:B------:R0:W-:Y:S04]  /*0b30*/  STG.E.U8 desc[UR4][R2.64+0x6], R0 ;  /* 0x0000060002007986 */ /* 0x0001e8000c101104 */
[----:B------:R0:W-:Y:S02]  /*0b40*/  STG.E.U8 desc[UR4][R2.64+0x7], R0 ;  /* 0x0000070002007986 */ /* 0x0001e4000c101104 */
.L_x_140:
        /* <DEDUP_REMOVED lines=8> */
[----:B------:R-:W0:Y:S02]  /*0bd0*/  LDCU.64 UR6, c[0x0][0x380] ;  /* 0x00007000ff0677ac */ /* 0x000e240008000a00 */
[----:B01----:R-:W-:-:S04]  /*0be0*/  IADD3 R2, P0, PT, R8, UR6, RZ ;  /* 0x0000000608027c10 */ /* 0x003fc8000ff1e0ff */
[----:B------:R-:W-:Y:S02]  /*0bf0*/  IADD3.X R3, PT, PT, R9, UR7, RZ, P0, !PT ;  /* 0x0000000709037c10 */ /* 0x000fe400087fe4ff */
[----:B------:R-:W-:-:S03]  /*0c00*/  IADD3 R8, P0, PT, R8, 0x4, RZ ;  /* 0x0000000408087810 */ /* 0x000fc60007f1e0ff */
[----:B------:R2:W-:Y:S02]  /*0c10*/  STG.E.U8 desc[UR4][R2.64], R0 ;  /* 0x0000000002007986 */ /* 0x0005e4000c101104 */
[----:B------:R-:W-:Y:S02]  /*0c20*/  IMAD.X R9, RZ, RZ, R9, P0 ;  /* 0x000000ffff097224 */ /* 0x000fe400000e0609 */
[----:B------:R2:W-:Y:S04]  /*0c30*/  STG.E.U8 desc[UR4][R2.64+0x1], R0 ;  /* 0x0000010002007986 */ /* 0x0005e8000c101104 */
[----:B------:R2:W-:Y:S04]  /*0c40*/  STG.E.U8 desc[UR4][R2.64+0x2], R0 ;  /* 0x0000020002007986 */ /* 0x0005e8000c101104 */
[----:B------:R2:W-:Y:S02]  /*0c50*/  STG.E.U8 desc[UR4][R2.64+0x3], R0 ;  /* 0x0000030002007986 */ /* 0x0005e4000c101104 */
.L_x_141:
[----:B------:R-:W-:Y:S05]  /*0c60*/  @!P1 EXIT ;  /* 0x000000000000994d */ /* 0x000fea0003800000 */
[----:B------:R-:W3:Y:S02]  /*0c70*/  LDCU.64 UR6, c[0x0][0x380] ;  /* 0x00007000ff0677ac */ /* 0x000ee40008000a00 */
[----:B---3--:R-:W-:-:S04]  /*0c80*/  IADD3 R4, P0, PT, R8, UR6, RZ ;  /* 0x0000000608047c10 */ /* 0x008fc8000ff1e0ff */
[----:B------:R-:W-:-:S09]  /*0c90*/  IADD3.X R5, PT, PT, R9, UR7, RZ, P0, !PT ;  /* 0x0000000709057c10 */ /* 0x000fd200087fe4ff */
.L_x_142:
[----:B012---:R-:W-:Y:S01]  /*0ca0*/  IMAD.MOV.U32 R2, RZ, RZ, R4 ;  /* 0x000000ffff027224 */ /* 0x007fe200078e0004 */
[----:B------:R-:W-:Y:S01]  /*0cb0*/  IADD3 R6, P0, PT, R6, -0x1, RZ ;  /* 0xffffffff06067810 */ /* 0x000fe20007f1e0ff */
[--C-:B------:R-:W-:Y:S01]  /*0cc0*/  IMAD.MOV.U32 R3, RZ, RZ, R5.reuse ;  /* 0x000000ffff037224 */ /* 0x100fe200078e0005 */
[----:B------:R-:W-:Y:S02]  /*0cd0*/  IADD3 R4, P1, PT, R4, 0x1, RZ ;  /* 0x0000000104047810 */ /* 0x000fe40007f3e0ff */
[----:B------:R-:W-:Y:S02]  /*0ce0*/  IADD3.X R7, PT, PT, R7, -0x1, RZ, P0, !PT ;  /* 0xffffffff07077810 */ /* 0x000fe400007fe4ff */
[----:B------:R3:W-:Y:S01]  /*0cf0*/  STG.E.U8 desc[UR4][R2.64], R0 ;  /* 0x0000000002007986 */ /* 0x0007e2000c101104 */
[----:B------:R-:W-:Y:S01]  /*0d00*/  ISETP.NE.U32.AND P0, PT, R6, RZ, PT ;  /* 0x000000ff0600720c */ /* 0x000fe20003f05070 */
[----:B------:R-:W-:-:S03]  /*0d10*/  IMAD.X R5, RZ, RZ, R5, P1 ;  /* 0x000000ffff057224 */ /* 0x000fc600008e0605 */
[----:B------:R-:W-:-:S13]  /*0d20*/  ISETP.NE.AND.EX P0, PT, R7, RZ, PT, P0 ;  /* 0x000000ff0700720c */ /* 0x000fda0003f05300 */
[----:B---3--:R-:W-:Y:S05]  /*0d30*/  @P0 BRA `(.L_x_142) ;  /* 0xfffffffc00d80947 */ /* 0x008fea000383ffff */
[----:B------:R-:W-:Y:S05]  /*0d40*/  EXIT ;  /* 0x000000000000794d */ /* 0x000fea0003800000 */
        .weak           $__internal_9_$__cuda_sm20_div_u64
        .type           $__internal_9_$__cuda_sm20_div_u64,@function
        .size           $__internal_9_$__cuda_sm20_div_u64,(.L_x_454 - $__internal_9_$__cuda_sm20_div_u64)
$__internal_9_$__cuda_sm20_div_u64:
        /* <DEDUP_REMOVED lines=54> */
[----:B------:R-:W-:Y:S02]  /*10b0*/  ISETP.GE.U32.AND P0, PT, R8, R5, PT ;  /* 0x000000050800720c */ /* 0x000fe40003f06070 */
[----:B------:R-:W-:Y:S02]  /*10c0*/  IADD3 R8, P2, PT, R7, 0x1, RZ ;  /* 0x0000000107087810 */ /* 0x000fe40007f5e0ff */
[----:B------:R-:W-:Y:S02]  /*10d0*/  ISETP.NE.U32.AND P1, PT, R5, RZ, PT ;  /* 0x000000ff0500720c */ /* 0x000fe40003f25070 */
[----:B------:R-:W-:Y:S01]  /*10e0*/  ISETP.GE.U32.AND.EX P0, PT, R11, RZ, PT, P0 ;  /* 0x000000ff0b00720c */ /* 0x000fe20003f06100 */
[----:B------:R-:W-:Y:S01]  /*10f0*/  IMAD.X R9, RZ, RZ, R12, P2 ;  /* 0x000000ffff097224 */ /* 0x000fe200010e060c */
[----:B------:R-:W-:Y:S01]  /*1100*/  ISETP.NE.AND.EX P1, PT, RZ, RZ, PT, P1 ;  /* 0x000000ffff00720c */ /* 0x000fe20003f25310 */
[----:B------:R-:W-:Y:S01]  /*1110*/  IMAD.MOV.U32 R11, RZ, RZ, 0x0 ;  /* 0x00000000ff0b7424 */ /* 0x000fe200078e00ff */
[----:B------:R-:W-:-:S02]  /*1120*/  SEL R8, R8, R7, P0 ;  /* 0x0000000708087207 */ /* 0x000fc40000000000 */
[----:B------:R-:W-:Y:S02]  /*1130*/  SEL R9, R9, R12, P0 ;  /* 0x0000000c09097207 */ /* 0x000fe40000000000 */
[----:B------:R-:W-:Y:S02]  /*1140*/  SEL R8, R8, 0xffffffff, P1 ;  /* 0xffffffff08087807 */ /* 0x000fe40000800000 */
[----:B------:R-:W-:Y:S01]  /*1150*/  SEL R9, R9, 0xffffffff, P1 ;  /* 0xffffffff09097807 */ /* 0x000fe20000800000 */
[----:B------:R-:W-:Y:S06]  /*1160*/  RET.REL.NODEC R10 `(fill_u8_vec2) ;  /* 0xffffffec0aa47950 */ /* 0x000fec0003c3ffff */
.L_x_143:
        /* <DEDUP_REMOVED lines=9> */
.L_x_454:


//--------------------- .text.fill_u8_vec3        --------------------------
	.section	.text.fill_u8_vec3,"ax",@progbits
	.align	128
        .global         fill_u8_vec3
        .type           fill_u8_vec3,@function
        .size           fill_u8_vec3,(.L_x_455 - fill_u8_vec3)
        .other          fill_u8_vec3,@"STO_CUDA_ENTRY STV_DEFAULT"
fill_u8_vec3:
.text.fill_u8_vec3:
        /* <DEDUP_REMOVED lines=8> */
[----:B0-----:R-:W-:-:S06]  /*0080*/  IMAD.WIDE.U32 R2, R11, -0x55555555, RZ ;  /* 0xaaaaaaab0b027825 */ /* 0x001fcc00078e00ff */
[----:B------:R-:W0:Y:S01]  /*0090*/  LDC.U8 R0, c[0x0][0x388] ;  /* 0x0000e200ff007b82 */ /* 0x000e220000000000 */
[----:B------:R-:W-:-:S04]  /*00a0*/  IMAD.WIDE.U32 R4, P0, R10, -0x55555556, R2 ;  /* 0xaaaaaaaa0a047825 */ /* 0x000fc80007800002 */
[----:B------:R-:W-:-:S04]  /*00b0*/  IMAD.WIDE.U32 R2, R10, -0x55555555, RZ ;  /* 0xaaaaaaab0a027825 */ /* 0x000fc800078e00ff */
[----:B------:R-:W-:Y:S01]  /*00c0*/  IMAD.X R7, RZ, RZ, RZ, P0 ;  /* 0x000000ffff077224 */ /* 0x000fe200000e06ff */
[----:B------:R-:W-:Y:S01]  /*00d0*/  IADD3 RZ, P0, PT, R3, R4, RZ ;  /* 0x0000000403ff7210 */ /* 0x000fe20007f1e0ff */
[----:B------:R-:W-:Y:S02]  /*00e0*/  IMAD.MOV.U32 R6, RZ, RZ, R5 ;  /* 0x000000ffff067224 */ /* 0x000fe400078e0005 */
[----:B-1----:R-:W-:Y:S02]  /*00f0*/  IMAD R2, R8, UR4, R9 ;  /* 0x0000000408027c24 */ /* 0x002fe4000f8e0209 */
[----:B------:R-:W-:-:S05]  /*0100*/  IMAD.WIDE.U32.X R4, R11, -0x55555556, R6, P0 ;  /* 0xaaaaaaaa0b047825 */ /* 0x000fca00000e0406 */
[--C-:B------:R-:W-:Y:S02]  /*0110*/  SHF.R.U64 R3, R4, 0x1, R5.reuse ;  /* 0x0000000104037819 */ /* 0x100fe40000001205 */
[----:B------:R-:W-:Y:S01]  /*0120*/  SHF.R.U32.HI R4, RZ, 0x1, R5 ;  /* 0x00000001ff047819 */ /* 0x000fe20000011605 */
[----:B---3--:R-:W-:Y:S01]  /*0130*/  IMAD R5, R8, UR5, RZ ;  /* 0x0000000508057c24 */ /* 0x008fe2000f8e02ff */
        /* <DEDUP_REMOVED lines=17> */
[----:B------:R-:W1:Y:S01]  /*0250*/  I2F.U32.RP R7, R5 ;  /* 0x0000000500077306 */ /* 0x000e620000209000 */
[----:B------:R-:W-:Y:S01]  /*0260*/  IMAD.MOV R9, RZ, RZ, -R5 ;  /* 0x000000ffff097224 */ /* 0x000fe200078e0a05 */
[----:B------:R-:W-:-:S06]  /*0270*/  ISETP.NE.U32.AND P2, PT, R5, RZ, PT ;  /* 0x000000ff0500720c */ /* 0x000fcc0003f45070 */
[----:B-1----:R-:W1:Y:S02]  /*0280*/  MUFU.RCP R7, R7 ;  /* 0x0000000700077308 */ /* 0x002e640000001000 */
[----:B-1----:R-:W-:-:S06]  /*0290*/  VIADD R10, R7, 0xffffffe ;  /* 0x0ffffffe070a7836 */ /* 0x002fcc0000000000 */
[----:B------:R1:W2:Y:S02]  /*02a0*/  F2I.FTZ.U32.TRUNC.NTZ R11, R10 ;  /* 0x0000000a000b7305 */ /* 0x0002a4000021f000 */
[----:B-1----:R-:W-:Y:S02]  /*02b0*/  IMAD.MOV.U32 R10, RZ, RZ, RZ ;  /* 0x000000ffff0a7224 */ /* 0x002fe400078e00ff */
[----:B--2---:R-:W-:-:S04]  /*02c0*/  IMAD R9, R9, R11, RZ ;  /* 0x0000000b09097224 */ /* 0x004fc800078e02ff */
        /* <DEDUP_REMOVED lines=13> */
.L_x_147:
[----:B------:R-:W-:-:S07]  /*03a0*/  MOV R10, 0x3c0 ;  /* 0x000003c0000a7802 */ /* 0x000fce0000000f00 */
[----:B0-----:R-:W-:Y:S05]  /*03b0*/  CALL.REL.NOINC `($__internal_10_$__cuda_sm20_div_u64) ;  /* 0x0000000800007944 */ /* 0x001fea0003c00000 */
.L_x_148:
[----:B------:R-:W-:Y:S05]  /*03c0*/  BSYNC.RECONVERGENT B1 ;  /* 0x0000000000017941 */ /* 0x000fea0003800200 */
.L_x_146:
[----:B------:R-:W-:Y:S01]  /*03d0*/  IADD3 R12, P0, PT, R8, R6, RZ ;  /* 0x00000006080c7210 */ /* 0x000fe20007f1e0ff */
[----:B------:R-:W-:Y:S01]  /*03e0*/  BSSY.RECONVERGENT B1, `(.L_x_149) ;  /* 0x0000024000017945 */ /* 0x000fe20003800200 */
[----:B------:R-:W1:Y:S02]  /*03f0*/  LDC.64 R6, c[0x0][0x380] ;  /* 0x0000e000ff067b82 */ /* 0x000e640000000a00 */
        /* <DEDUP_REMOVED lines=9> */
[----:B------:R-:W2:Y:S01]  /*0490*/  LDC.64 R8, c[0x0][0x380] ;  /* 0x0000e000ff087b82 */ /* 0x000ea20000000a00 */
[----:B------:R-:W-:Y:S01]  /*04a0*/  VIADD R12, R12, 0x1 ;  /* 0x000000010c0c7836 */ /* 0x000fe20000000000 */
[----:B------:R-:W-:Y:S01]  /*04b0*/  UMOV UR4, URZ ;  /* 0x000000ff00047c82 */ /* 0x000fe20008000000 */
[----:B------:R-:W-:Y:S02]  /*04c0*/  IMAD.MOV.U32 R11, RZ, RZ, RZ ;  /* 0x000000ffff0b7224 */ /* 0x000fe400078e00ff */
[----:B------:R-:W-:Y:S02]  /*04d0*/  IMAD.MOV.U32 R10, RZ, RZ, R2 ;  /* 0x000000ffff0a7224 */ /* 0x000fe400078e0002 */
[----:B------:R-:W-:Y:S02]  /*04e0*/  IMAD.MOV.U32 R17, RZ, RZ, RZ ;  /* 0x000000ffff117224 */ /* 0x000fe400078e00ff */
[----:B--2---:R-:W-:-:S03]  /*04f0*/  IMAD.WIDE.U32 R8, R2, 0x3, R8 ;  /* 0x0000000302087825 */ /* 0x004fc600078e0008 */
[----:B------:R-:W-:Y:S01]  /*0500*/  IADD3 R14, P1, PT, R8, 0x2, RZ ;  /* 0x00000002080e7810 */ /* 0x000fe20007f3e0ff */
[----:B------:R-:W-:-:S03]  /*0510*/  IMAD.MOV.U32 R8, RZ, RZ, RZ ;  /* 0x000000ffff087224 */ /* 0x000fc600078e00ff */
[----:B------:R-:W-:Y:S02]  /*0520*/  IADD3.X R15, PT, PT, R9, UR4, RZ, P1, !PT ;  /* 0x00000004090f7c10 */ /* 0x000fe40008ffe4ff */
[----:B------:R-:W-:-:S07]  /*0530*/  LOP3.LUT R9, R12, 0x3, RZ, 0xc0, !PT ;  /* 0x000000030c097812 */ /* 0x000fce00078ec0ff */
.L_x_151:
[----:B--2---:R-:W-:Y:S01]  /*0540*/  IMAD.MOV.U32 R12, RZ, RZ, R14 ;  /* 0x000000ffff0c7224 */ /* 0x004fe200078e000e */
[----:B------:R-:W-:Y:S01]  /*0550*/  IADD3 R9, P1, PT, R9, -0x1, RZ ;  /* 0xffffffff09097810 */ /* 0x000fe20007f3e0ff */
[----:B------:R-:W-:Y:S01]  /*0560*/  IMAD.MOV.U32 R13, RZ, RZ, R15 ;  /* 0x000000ffff0d7224 */ /* 0x000fe200078e000f */
[----:B------:R-:W-:Y:S02]  /*0570*/  IADD3 R10, P2, PT, R5, R10, RZ ;  /* 0x0000000a050a7210 */ /* 0x000fe40007f5e0ff */
[----:B------:R-:W-:Y:S01]  /*0580*/  IADD3.X R11, PT, PT, R11, -0x1, RZ, P1, !PT ;  /* 0xffffffff0b0b7810 */ /* 0x000fe20000ffe4ff */
[----:B------:R-:W-:Y:S01]  /*0590*/  IMAD.WIDE.U32 R14, R5, 0x3, R12 ;  /* 0x00000003050e7825 */ /* 0x000fe200078e000c */
[----:B0-----:R2:W-:Y:S01]  /*05a0*/  STG.E.U8 desc[UR6][R12.64+-0x2], R0 ;  /* 0xfffffe000c007986 */ /* 0x0015e2000c101106 */
[----:B------:R-:W-:Y:S02]  /*05b0*/  ISETP.NE.U32.AND P1, PT, R9, RZ, PT ;  /* 0x000000ff0900720c */ /* 0x000fe40003f25070 */
[----:B------:R-:W-:Y:S01]  /*05c0*/  IMAD.IADD R15, R15, 0x1, R17 ;  /* 0x000000010f0f7824 */ /* 0x000fe200078e0211 */
[----:B------:R2:W-:Y:S01]  /*05d0*/  STG.E.U8 desc[UR6][R12.64+-0x1], R0 ;  /* 0xffffff000c007986 */ /* 0x0005e2000c101106 */
[----:B------:R-:W-:Y:S01]  /*05e0*/  ISETP.NE.AND.EX P1, PT, R11, RZ, PT, P1 ;  /* 0x000000ff0b00720c */ /* 0x000fe20003f25310 */
[----:B------:R-:W-:-:S02]  /*05f0*/  IMAD.X R8, RZ, RZ, R8, P2 ;  /* 0x000000ffff087224 */ /* 0x000fc400010e0608 */
[----:B------:R2:W-:Y:S10]  /*0600*/  STG.E.U8 desc[UR6][R12.64], R0 ;  /* 0x000000000c007986 */ /* 0x0005f4000c101106 */
[----:B------:R-:W-:Y:S05]  /*0610*/  @P1 BRA `(.L_x_151) ;  /* 0xfffffffc00c81947 */ /* 0x000fea000383ffff */
.L_x_150:
[----:B------:R-:W-:Y:S05]  /*0620*/  BSYNC.RECONVERGENT B1 ;  /* 0x0000000000017941 */ /* 0x000fea0003800200 */
.L_x_149:
[----:B------:R-:W-:Y:S05]  /*0630*/  @!P0 BRA `(.L_x_145) ;  /* 0x00000000006c8947 */ /* 0x000fea0003800000 */
.L_x_152:
[----:B------:R-:W-:Y:S01]  /*0640*/  IMAD R9, R8, 0x3, RZ ;  /* 0x0000000308097824 */ /* 0x000fe200078e02ff */
[----:B------:R-:W-:Y:S01]  /*0650*/  UMOV UR4, URZ ;  /* 0x000000ff00047c82 */ /* 0x000fe20008000000 */
[----:B-123--:R-:W-:Y:S01]  /*0660*/  IMAD.WIDE.U32 R12, R10, 0x3, R6 ;  /* 0x000000030a0c7825 */ /* 0x00efe200078e0006 */
[----:B------:R-:W-:-:S04]  /*0670*/  LEA R10, P1, R5, R10, 0x2 ;  /* 0x0000000a050a7211 */ /* 0x000fc800078210ff */
[----:B------:R-:W-:Y:S02]  /*0680*/  IADD3 R13, PT, PT, R13, R9, RZ ;  /* 0x000000090d0d7210 */ /* 0x000fe40007ffe0ff */
[----:B------:R-:W-:Y:S02]  /*0690*/  ISETP.GE.U32.AND P0, PT, R10, R3, PT ;  /* 0x000000030a00720c */ /* 0x000fe40003f06070 */
[C---:B------:R-:W-:Y:S01]  /*06a0*/  LEA.HI.X R8, R5.reuse, R8, RZ, 0x2, P1 ;  /* 0x0000000805087211 */ /* 0x040fe200008f14ff */
[----:B------:R-:W-:Y:S01]  /*06b0*/  IMAD.WIDE.U32 R14, R5, 0x3, R12 ;  /* 0x00000003050e7825 */ /* 0x000fe200078e000c */
[----:B0-----:R3:W-:Y:S02]  /*06c0*/  STG.E.U8 desc[UR6][R12.64], R0 ;  /* 0x000000000c007986 */ /* 0x0017e4000c101106 */
[----:B------:R-:W-:Y:S01]  /*06d0*/  ISETP.GE.U32.AND.EX P0, PT, R8, R4, PT, P0 ;  /* 0x000000040800720c */ /* 0x000fe20003f06100 */
[----:B------:R-:W-:Y:S01]  /*06e0*/  VIADD R15, R15, UR4 ;  /* 0x000000040f0f7c36 */ /* 0x000fe20008000000 */
[----:B------:R3:W-:Y:S01]  /*06f0*/  STG.E.U8 desc[UR6][R12.64+0x1], R0 ;  /* 0x000001000c007986 */ /* 0x0007e2000c101106 */
[----:B------:R-:W-:-:S03]  /*0700*/  IMAD.WIDE.U32 R16, R5, 0x3, R14 ;  /* 0x0000000305107825 */ /* 0x000fc600078e000e */
[----:B------:R3:W-:Y:S01]  /*0710*/  STG.E.U8 desc[UR6][R12.64+0x2], R0 ;  /* 0x000002000c007986 */ /* 0x0007e2000c101106 */
[----:B------:R-:W-:-:S03]  /*0720*/  VIADD R17, R17, UR4 ;  /* 0x0000000411117c36 */ /* 0x000fc60008000000 */
[----:B------:R3:W-:Y:S01]  /*0730*/  STG.E.U8 desc[UR6][R14.64], R0 ;  /* 0x000000000e007986 */ /* 0x0007e2000c101106 */
[----:B------:R-:W-:-:S03]  /*0740*/  IMAD.WIDE.U32 R18, R5, 0x3, R16 ;  /* 0x0000000305127825 */ /* 0x000fc600078e0010 */
[----:B------:R3:W-:Y:S01]  /*0750*/  STG.E.U8 desc[UR6][R14.64+0x1], R0 ;  /* 0x000001000e007986 */ /* 0x0007e2000c101106 */
[----:B------:R-:W-:-:S03]  /*0760*/  VIADD R19, R19, UR4 ;  /* 0x0000000413137c36 */ /* 0x000fc60008000000 */
[----:B------:R3:W-:Y:S04]  /*0770*/  STG.E.U8 desc[UR6][R14.64+0x2], R0 ;  /* 0x000002000e007986 */ /* 0x0007e8000c101106 */
[----:B------:R3:W-:Y:S04]  /*0780*/  STG.E.U8 desc[UR6][R16.64], R0 ;  /* 0x0000000010007986 */ /* 0x0007e8000c101106 */
[----:B------:R3:W-:Y:S04]  /*0790*/  STG.E.U8 desc[UR6][R16.64+0x1], R0 ;  /* 0x0000010010007986 */ /* 0x0007e8000c101106 */
[----:B------:R3:W-:Y:S04]  /*07a0*/  STG.E.U8 desc[UR6][R16.64+0x2], R0 ;  /* 0x0000020010007986 */ /* 0x0007e8000c101106 */
[----:B------:R3:W-:Y:S04]  /*07b0*/  STG.E.U8 desc[UR6][R18.64], R0 ;  /* 0x0000000012007986 */ /* 0x0007e8000c101106 */
[----:B------:R3:W-:Y:S04]  /*07c0*/  STG.E.U8 desc[UR6][R18.64+0x1], R0 ;  /* 0x0000010012007986 */ /* 0x0007e8000c101106 */
[----:B------:R3:W-:Y:S01]  /*07d0*/  STG.E.U8 desc[UR6][R18.64+0x2], R0 ;  /* 0x0000020012007986 */ /* 0x0007e2000c101106 */
[----:B------:R-:W-:Y:S05]  /*07e0*/  @!P0 BRA `(.L_x_152) ;  /* 0xfffffffc00948947 */ /* 0x000fea000383ffff */
.L_x_145:
[----:B------:R-:W-:Y:S05]  /*07f0*/  BSYNC.RECONVERGENT B0 ;  /* 0x0000000000007941 */ /* 0x000fea0003800200 */
.L_x_144:
[----:B------:R-:W4:Y:S01]  /*0800*/  LDCU.64 UR4, c[0x0][0x390] ;  /* 0x00007200ff0477ac */ /* 0x000f220008000a00 */
[----:B-1----:R-:W-:Y:S02]  /*0810*/  IMAD R7, R4, 0x3, RZ ;  /* 0x0000000304077824 */ /* 0x002fe400078e02ff */
[----:B------:R-:W-:-:S04]  /*0820*/  IMAD.WIDE.U32 R4, R3, 0x3, RZ ;  /* 0x0000000303047825 */ /* 0x000fc800078e00ff */
        /* <DEDUP_REMOVED lines=14> */
[----:B------:R-:W1:Y:S01]  /*0910*/  LDCU.64 UR8, c[0x0][0x380] ;  /* 0x00007000ff0877ac */ /* 0x000e620008000a00 */
[----:B------:R-:W-:Y:S01]  /*0920*/  UMOV UR4, URZ ;  /* 0x000000ff00047c82 */ /* 0x000fe20008000000 */
[----:B------:R-:W-:-:S05]  /*0930*/  UMOV UR5, URZ ;  /* 0x000000ff00057c82 */ /* 0x000fca0008000000 */
.L_x_154:
[----:B-1--4-:R-:W-:Y:S01]  /*0940*/  IADD3 R2, P1, PT, R4, UR8, RZ ;  /* 0x0000000804027c10 */ /* 0x012fe2000ff3e0ff */
[----:B------:R-:W-:-:S03]  /*0950*/  UIADD3 UR4, UP0, UPT, UR4, -0x10, URZ ;  /* 0xfffffff004047890 */ /* 0x000fc6000ff1e0ff */
[----:B------:R-:W-:Y:S01]  /*0960*/  IADD3.X R3, PT, PT, R5, UR9, RZ, P1, !PT ;  /* 0x0000000905037c10 */ /* 0x000fe20008ffe4ff */
[----:B------:R-:W-:Y:S01]  /*0970*/  UIADD3.X UR5, UPT, UPT, UR5, -0x1, URZ, UP0, !UPT ;  /* 0xffffffff05057890 */ /* 0x000fe200087fe4ff */
[----:B------:R-:W-:Y:S01]  /*0980*/  IADD3 R4, P1, PT, R4, 0x10, RZ ;  /* 0x0000001004047810 */ /* 0x000fe20007f3e0ff */
[----:B------:R-:W-:Y:S02]  /*0990*/  UISETP.NE.U32.AND UP0, UPT, UR4, URZ, UPT ;  /* 0x000000ff0400728c */ /* 0x000fe4000bf05070 */
[----:B0-----:R4:W-:Y:S02]  /*09a0*/  STG.E.U8 desc[UR6][R2.64], R0 ;  /* 0x0000000002007986 */ /* 0x0019e4000c101106 */
[----:B------:R-:W-:Y:S01]  /*09b0*/  UISETP.NE.AND.EX UP0, UPT, UR5, URZ, UPT, UP0 ;  /* 0x000000ff0500728c */ /* 0x000fe2000bf05300 */
[----:B------:R-:W-:Y:S01]  /*09c0*/  IMAD.X R5, RZ, RZ, R5, P1 ;  /* 0x000000ffff057224 */ /* 0x000fe200008e0605 */
        /* <DEDUP_REMOVED lines=15> */
[----:B------:R-:W-:Y:S05]  /*0ac0*/  BRA.U UP0, `(.L_x_154) ;  /* 0xfffffffd009c7547 */ /* 0x000fea000b83ffff */
.L_x_153:
[----:B------:R-:W-:Y:S05]  /*0ad0*/  @!P0 EXIT ;  /* 0x000000000000894d */ /* 0x000fea0003800000 */
[----:B------:R-:W1:Y:S02]  /*0ae0*/  LDCU.64 UR4, c[0x0][0x380] ;  /* 0x00007000ff0477ac */ /* 0x000e640008000a00 */
[----:B-1----:R-:W-:-:S04]  /*0af0*/  IADD3 R4, P0, PT, R4, UR4, RZ ;  /* 0x0000000404047c10 */ /* 0x002fc8000ff1e0ff */
[----:B------:R-:W-:-:S09]  /*0b00*/  IADD3.X R5, PT, PT, R5, UR5, RZ, P0, !PT ;  /* 0x0000000505057c10 */ /* 0x000fd200087fe4ff */
.L_x_155:
[----:B----4-:R-:W-:Y:S01]  /*0b10*/  IMAD.MOV.U32 R2, RZ, RZ, R4 ;  /* 0x000000ffff027224 */ /* 0x010fe200078e0004 */
[----:B------:R-:W-:Y:S01]  /*0b20*/  IADD3 R6, P0, PT, R6, -0x1, RZ ;  /* 0xffffffff06067810 */ /* 0x000fe20007f1e0ff */
[--C-:B------:R-:W-:Y:S01]  /*0b30*/  IMAD.MOV.U32 R3, RZ, RZ, R5.reuse ;  /* 0x000000ffff037224 */ /* 0x100fe200078e0005 */
[----:B------:R-:W-:Y:S02]  /*0b40*/  IADD3 R4, P1, PT, R4, 0x1, RZ ;  /* 0x0000000104047810 */ /* 0x000fe40007f3e0ff */
[----:B------:R-:W-:Y:S02]  /*0b50*/  IADD3.X R7, PT, PT, R7, -0x1, RZ, P0, !PT ;  /* 0xffffffff07077810 */ /* 0x000fe400007fe4ff */
[----:B0-----:R1:W-:Y:S01]  /*0b60*/  STG.E.U8 desc[UR6][R2.64], R0 ;  /* 0x0000000002007986 */ /* 0x0013e2000c101106 */
[----:B------:R-:W-:Y:S01]  /*0b70*/  ISETP.NE.U32.AND P0, PT, R6, RZ, PT ;  /* 0x000000ff0600720c */ /* 0x000fe20003f05070 */
[----:B------:R-:W-:-:S03]  /*0b80*/  IMAD.X R5, RZ, RZ, R5, P1 ;  /* 0x000000ffff057224 */ /* 0x000fc600008e0605 */
[----:B------:R-:W-:-:S13]  /*0b90*/  ISETP.NE.AND.EX P0, PT, R7, RZ, PT, P0 ;  /* 0x000000ff0700720c */ /* 0x000fda0003f05300 */
[----:B-1----:R-:W-:Y:S05]  /*0ba0*/  @P0 BRA `(.L_x_155) ;  /* 0xfffffffc00d80947 */ /* 0x002fea000383ffff */
[----:B------:R-:W-:Y:S05]  /*0bb0*/  EXIT ;  /* 0x000000000000794d */ /* 0x000fea0003800000 */
        .weak           $__internal_10_$__cuda_sm20_div_u64
        .type           $__internal_10_$__cuda_sm20_div_u64,@function
        .size           $__internal_10_$__cuda_sm20_div_u64,(.L_x_455 - $__internal_10_$__cuda_sm20_div_u64)
$__internal_10_$__cuda_sm20_div_u64:
        /* <DEDUP_REMOVED lines=65> */
[----:B------:R-:W-:Y:S06]  /*0fd0*/  RET.REL.NODEC R10 `(fill_u8_vec3) ;  /* 0xfffffff00a087950 */ /* 0x000fec0003c3ffff */
.L_x_156:
        /* <DEDUP_REMOVED lines=10> */
.L_x_455:


//--------------------- .text.fill_u8_vec4        --------------------------
	.section	.text.fill_u8_vec4,"ax",@progbits
	.align	128
        .global         fill_u8_vec4
        .type           fill_u8_vec4,@function
        .size           fill_u8_vec4,(.L_x_456 - fill_u8_vec4)
        .other          fill_u8_vec4,@"STO_CUDA_ENTRY STV_DEFAULT"
fill_u8_vec4:
.text.fill_u8_vec4:
        /* <DEDUP_REMOVED lines=52> */
.L_x_160:
[----:B------:R-:W-:-:S07]  /*0340*/  MOV R10, 0x360 ;  /* 0x00000360000a7802 */ /* 0x000fce0000000f00 */
[----:B------:R-:W-:Y:S05]  /*0350*/  CALL.REL.NOINC `($__internal_11_$__cuda_sm20_div_u64) ;  /* 0x0000000800847944 */ /* 0x000fea0003c00000 */
.L_x_161:
[----:B------:R-:W-:Y:S05]  /*0360*/  BSYNC.RECONVERGENT B1 ;  /* 0x0000000000017941 */ /* 0x000fea0003800200 */
.L_x_159:
        /* <DEDUP_REMOVED lines=18> */
[----:B------:R-:W-:Y:S02]  /*0490*/  PRMT R9, R6, 0x5410, R6 ;  /* 0x0000541006097816 */ /* 0x000fe40000000006 */
[----:B0-----:R-:W-:-:S04]  /*04a0*/  LEA R12, P1, R2, UR6, 0x2 ;  /* 0x00000006020c7c11 */ /* 0x001fc8000f8210ff */
[----:B------:R-:W-:-:S09]  /*04b0*/  LEA.HI.X R13, R2, UR7, RZ, 0x2, P1 ;  /* 0x00000007020d7c11 */ /* 0x000fd200088f14ff */
.L_x_164:
[----:B------:R-:W-:Y:S01]  /*04c0*/  IMAD.MOV.U32 R6, RZ, RZ, R12 ;  /* 0x000000ffff067224 */ /* 0x000fe200078e000c */
[----:B------:R-:W-:Y:S01]  /*04d0*/  IADD3 R8, P1, PT, R8, -0x1, RZ ;  /* 0xffffffff08087810 */ /* 0x000fe20007f3e0ff */
[----:B------:R-:W-:Y:S01]  /*04e0*/  IMAD.MOV.U32 R7, RZ, RZ, R13 ;  /* 0x000000ffff077224 */ /* 0x000fe200078e000d */
[C---:B------:R-:W-:Y:S02]  /*04f0*/  IADD3 R14, P2, PT, R5.reuse, R14, RZ ;  /* 0x0000000e050e7210 */ /* 0x040fe40007f5e0ff */
        /* <DEDUP_REMOVED lines=8> */
.L_x_163:
[----:B------:R-:W-:Y:S05]  /*0580*/  BSYNC.RECONVERGENT B1 ;  /* 0x0000000000017941 */ /* 0x000fea0003800200 */
.L_x_162:
[----:B------:R-:W-:Y:S05]  /*0590*/  @!P0 BRA `(.L_x_158) ;  /* 0x0000000000548947 */ /* 0x000fea0003800000 */
[----:B------:R-:W-:Y:S01]  /*05a0*/  PRMT R6, R0, 0x3340, R0 ;  /* 0x0000334000067816 */ /* 0x000fe20000000000 */
[----:B------:R-:W-:Y:S01]  /*05b0*/  IMAD.SHL.U32 R15, R5, 0x4, RZ ;  /* 0x00000004050f7824 */ /* 0x000fe200078e00ff */
[----:B------:R-:W-:Y:S02]  /*05c0*/  SHF.R.U32.HI R5, RZ, 0x1e, R5 ;  /* 0x0000001eff057819 */ /* 0x000fe40000011605 */
[----:B------:R-:W-:-:S07]  /*05d0*/  PRMT R19, R6, 0x5410, R6 ;  /* 0x0000541006137816 */ /* 0x000fce0000000006 */
.L_x_165:
        /* <DEDUP_REMOVED lines=17> */
.L_x_158:
[----:B------:R-:W-:Y:S05]  /*06f0*/  BSYNC.RECONVERGENT B0 ;  /* 0x0000000000007941 */ /* 0x000fea0003800200 */
.L_x_157:
        /* <DEDUP_REMOVED lines=23> */
[----:B------:R-:W-:Y:S01]  /*0870*/  LOP3.LUT R4, R8, 0xfffffff0, RZ, 0xc0, !PT ;  /* 0xfffffff008047812 */ /* 0x000fe200078ec0ff */
[----:B------:R-:W0:Y:S06]  /*0880*/  LDCU.64 UR6, c[0x0][0x380] ;  /* 0x00007000ff0677ac */ /* 0x000e2c0008000a00 */
.L_x_167:
        /* <DEDUP_REMOVED lines=25> */
.L_x_166:
        /* <DEDUP_REMOVED lines=20> */
.L_x_168:
[----:B------:R-:W-:Y:S05]  /*0b60*/  @!P1 EXIT ;  /* 0x000000000000994d */ /* 0x000fea0003800000 */
[----:B------:R-:W-:Y:S02]  /*0b70*/  ISETP.GE.U32.AND P0, PT, R8, 0x4, PT ;  /* 0x000000040800780c */ /* 0x000fe40003f06070 */
[----:B------:R-:W-:Y:S02]  /*0b80*/  LOP3.LUT R4, R6, 0x3, RZ, 0xc0, !PT ;  /* 0x0000000306047812 */ /* 0x000fe400078ec0ff */
[----:B------:R-:W-:Y:S02]  /*0b90*/  ISETP.GE.U32.AND.EX P0, PT, RZ, RZ, PT, P0 ;  /* 0x000000ffff00720c */ /* 0x000fe40003f06100 */
[----:B------:R-:W-:-:S04]  /*0ba0*/  ISETP.NE.U32.AND P1, PT, R4, RZ, PT ;  /* 0x000000ff0400720c */ /* 0x000fc80003f25070 */
[----:B------:R-:W-:-:S07]  /*0bb0*/  ISETP.NE.AND.EX P1, PT, RZ, RZ, PT, P1 ;  /* 0x000000ffff00720c */ /* 0x000fce0003f25310 */
        /* <DEDUP_REMOVED lines=10> */
.L_x_169:
[----:B------:R-:W-:Y:S05]  /*0c60*/  @!P1 EXIT ;  /* 0x000000000000994d */ /* 0x000fea0003800000 */
[----:B------:R-:W3:Y:S01]  /*0c70*/  LDCU.64 UR6, c[0x0][0x380] ;  /* 0x00007000ff0677ac */ /* 0x000ee20008000a00 */
[----:B------:R-:W-:-:S05]  /*0c80*/  IADD3 R4, P1, PT, RZ, -R4, RZ ;  /* 0x80000004ff047210 */ /* 0x000fca0007f3e0ff */
[----:B------:R-:W-:Y:S01]  /*0c90*/  IMAD.X R5, RZ, RZ, -0x1, P1 ;  /* 0xffffffffff057424 */ /* 0x000fe200008e06ff */
[----:B---3--:R-:W-:-:S04]  /*0ca0*/  IADD3 R6, P0, PT, R7, UR6, RZ ;  /* 0x0000000607067c10 */ /* 0x008fc8000ff1e0ff */
[----:B------:R-:W-:-:S09]  /*0cb0*/  IADD3.X R7, PT, PT, R9, UR7, RZ, P0, !PT ;  /* 0x0000000709077c10 */ /* 0x000fd200087fe4ff */
.L_x_170:
[----:B012---:R-:W-:Y:S01]  /*0cc0*/  IMAD.MOV.U32 R2, RZ, RZ, R6 ;  /* 0x000000ffff027224 */ /* 0x007fe200078e0006 */
[----:B------:R-:W-:Y:S01]  /*0cd0*/  IADD3 R4, P0, PT, R4, 0x1, RZ ;  /* 0x0000000104047810 */ /* 0x000fe20007f1e0ff */
[----:B------:R-:W-:Y:S01]  /*0ce0*/  IMAD.MOV.U32 R3, RZ, RZ, R7 ;  /* 0x000000ffff037224 */ /* 0x000fe200078e0007 */
[----:B------:R-:W-:-:S03]  /*0cf0*/  IADD3 R6, P1, PT, R6, 0x1, RZ ;  /* 0x0000000106067810 */ /* 0x000fc60007f3e0ff */
[----:B------:R-:W-:Y:S01]  /*0d00*/  IMAD.X R5, RZ, RZ, R5, P0 ;  /* 0x000000ffff057224 */ /* 0x000fe200000e0605 */
[----:B------:R3:W-:Y:S01]  /*0d10*/  STG.E.U8 desc[UR4][R2.64], R0 ;  /* 0x0000000002007986 */ /* 0x0007e2000c101104 */
[----:B------:R-:W-:Y:S01]  /*0d20*/  ISETP.NE.U32.AND P0, PT, R4, RZ, PT ;  /* 0x000000ff0400720c */ /* 0x000fe20003f05070 */
[----:B------:R-:W-:-:S03]  /*0d30*/  IMAD.X R7, RZ, RZ, R7, P1 ;  /* 0x000000ffff077224 */ /* 0x000fc600008e0607 */
[----:B------:R-:W-:-:S13]  /*0d40*/  ISETP.NE.AND.EX P0, PT, R5, RZ, PT, P0 ;  /* 0x000000ff0500720c */ /* 0x000fda0003f05300 */
[----:B---3--:R-:W-:Y:S05]  /*0d50*/  @P0 BRA `(.L_x_170) ;  /* 0xfffffffc00d80947 */ /* 0x008fea000383ffff */
[----:B------:R-:W-:Y:S05]  /*0d60*/  EXIT ;  /* 0x000000000000794d */ /* 0x000fea0003800000 */
        .weak           $__internal_11_$__cuda_sm20_div_u64
        .type           $__internal_11_$__cuda_sm20_div_u64,@function
        .size           $__internal_11_$__cuda_sm20_div_u64,(.L_x_456 - $__internal_11_$__cuda_sm20_div_u64)
$__internal_11_$__cuda_sm20_div_u64:
        /* <DEDUP_REMOVED lines=65> */
[----:B------:R-:W-:Y:S06]  /*1180*/  RET.REL.NODEC R10 `(fill_u8_vec4) ;  /* 0xffffffec0a9c7950 */ /* 0x000fec0003c3ffff */
.L_x_171:
        /* <DEDUP_REMOVED lines=15> */
.L_x_456:


//--------------------- .text.fill_i64_vec2       --------------------------
	.section	.text.fill_i64_vec2,"ax",@progbits
	.align	128
        .global         fill_i64_vec2
        .type           fill_i64_vec2,@function
        .size           fill_i64_vec2,(.L_x_457 - fill_i64_vec2)
        .other          fill_i64_vec2,@"STO_CUDA_ENTRY STV_DEFAULT"
fill_i64_vec2:
.text.fill_i64_vec2:
        /* <DEDUP_REMOVED lines=50> */
.L_x_175:
[----:B------:R-:W-:-:S07]  /*0320*/  MOV R6, 0x340 ;  /* 0x0000034000067802 */ /* 0x000fce0000000f00 */
[----:B------:R-:W-:Y:S05]  /*0330*/  CALL.REL.NOINC `($__internal_12_$__cuda_sm20_div_u64) ;  /* 0x0000000800ec7944 */ /* 0x000fea0003c00000 */
[----:B------:R-:W-:Y:S02]  /*0340*/  IMAD.MOV.U32 R6, RZ, RZ, R8 ;  /* 0x000000ffff067224 */ /* 0x000fe400078e0008 */
[----:B------:R-:W-:-:S07]  /*0350*/  IMAD.MOV.U32 R7, RZ, RZ, R9 ;  /* 0x000000ffff077224 */ /* 0x000fce00078e0009 */
.L_x_176:
[----:B------:R-:W-:Y:S05]  /*0360*/  BSYNC.RECONVERGENT B1 ;  /* 0x0000000000017941 */ /* 0x000fea0003800200 */
.L_x_174:
        /* <DEDUP_REMOVED lines=20> */
.L_x_179:
        /* <DEDUP_REMOVED lines=14> */
.L_x_178:
[----:B------:R-:W-:Y:S05]  /*0590*/  BSYNC.RECONVERGENT B1 ;  /* 0x0000000000017941 */ /* 0x000fea0003800200 */
.L_x_177:
[----:B------:R-:W-:Y:S05]  /*05a0*/  @!P0 BRA `(.L_x_173) ;  /* 0x0000000000888947 */ /* 0x000fea0003800000 */
[----:B0-----:R-:W0:Y:S01]  /*05b0*/  LDC.64 R8, c[0x0][0x388] ;  /* 0x0000e200ff087b82 */ /* 0x001e220000000a00 */
[----:B------:R-:W-:Y:S01]  /*05c0*/  IMAD.SHL.U32 R29, R4, 0x10, RZ ;  /* 0x00000010041d7824 */ /* 0x000fe200078e00ff */
[----:B------:R-:W-:-:S07]  /*05d0*/  SHF.R.U32.HI R25, RZ, 0x1c, R4 ;  /* 0x0000001cff197819 */ /* 0x000fce0000011604 */
.L_x_180:
        /* <DEDUP_REMOVED lines=31> */
.L_x_173:
[----:B------:R-:W-:Y:S05]  /*07d0*/  BSYNC.RECONVERGENT B0 ;  /* 0x0000000000007941 */ /* 0x000fea0003800200 */
.L_x_172:
        /* <DEDUP_REMOVED lines=31> */
.L_x_182:
        /* <DEDUP_REMOVED lines=27> */
.L_x_181:
        /* <DEDUP_REMOVED lines=21> */
.L_x_183:
        /* <DEDUP_REMOVED lines=18> */
.L_x_184:
[----:B------:R-:W-:Y:S05]  /*0df0*/  @!P1 EXIT ;  /* 0x000000000000994d */ /* 0x000fea0003800000 */
[----:B012---:R-:W0:Y:S08]  /*0e00*/  LDC.64 R2, c[0x0][0x380] ;  /* 0x0000e000ff027b82 */ /* 0x007e300000000a00 */
[----:B------:R-:W1:Y:S01]  /*0e10*/  LDC.64 R6, c[0x0][0x388] ;  /* 0x0000e200ff067b82 */ /* 0x000e620000000a00 */
[----:B0-----:R-:W-:-:S04]  /*0e20*/  LEA R0, P0, R5, R2, 0x3 ;  /* 0x0000000205007211 */ /* 0x001fc800078018ff */
[----:B------:R-:W-:-:S09]  /*0e30*/  LEA.HI.X R5, R5, R3, R4, 0x3, P0 ;  /* 0x0000000305057211 */ /* 0x000fd200000f1c04 */
.L_x_185:
        /* <DEDUP_REMOVED lines=11> */
        .weak           $__internal_12_$__cuda_sm20_div_u64
        .type           $__internal_12_$__cuda_sm20_div_u64,@function
        .size           $__internal_12_$__cuda_sm20_div_u64,(.L_x_457 - $__internal_12_$__cuda_sm20_div_u64)
$__internal_12_$__cuda_sm20_div_u64:
        /* <DEDUP_REMOVED lines=65> */
[----:B------:R-:W-:Y:S06]  /*1300*/  RET.REL.NODEC R6 `(fill_i64_vec2) ;  /* 0xffffffec063c7950 */ /* 0x000fec0003c3ffff */
.L_x_186:
        /* <DEDUP_REMOVED lines=15> */
.L_x_457:


//--------------------- .text.fill_i64_vec3       --------------------------
	.section	.text.fill_i64_vec3,"ax",@progbits
	.align	128
        .global         fill_i64_vec3
        .type           fill_i64_vec3,@function
        .size           fill_i64_vec3,(.L_x_458 - fill_i64_vec3)
        .other          fill_i64_vec3,@"STO_CUDA_ENTRY STV_DEFAULT"
fill_i64_vec3:
.text.fill_i64_vec3:
        /* <DEDUP_REMOVED lines=56> */
.L_x_190:
[----:B------:R-:W-:-:S07]  /*0380*/  MOV R6, 0x3a0 ;  /* 0x000003a000067802 */ /* 0x000fce0000000f00 */
[----:B------:R-:W-:Y:S05]  /*0390*/  CALL.REL.NOINC `($__internal_13_$__cuda_sm20_div_u64) ;  /* 0x0000000800247944 */ /* 0x000fea0003c00000 */
.L_x_191:
[----:B------:R-:W-:Y:S05]  /*03a0*/  BSYNC.RECONVERGENT B1 ;  /* 0x0000000000017941 */ /* 0x000fea0003800200 */
.L_x_189:
        /* <DEDUP_REMOVED lines=24> */
.L_x_194:
        /* <DEDUP_REMOVED lines=15> */
.L_x_193:
[----:B------:R-:W-:Y:S05]  /*0620*/  BSYNC.RECONVERGENT B1 ;  /* 0x0000000000017941 */ /* 0x000fea0003800200 */
.L_x_192:
[----:B------:R-:W-:Y:S05]  /*0630*/  @!P0 BRA `(.L_x_188) ;  /* 0x00000000006c8947 */ /* 0x000fea0003800000 */
.L_x_195:
        /* <DEDUP_REMOVED lines=27> */
.L_x_188:
[----:B------:R-:W-:Y:S05]  /*07f0*/  BSYNC.RECONVERGENT B0 ;  /* 0x0000000000007941 */ /* 0x000fea0003800200 */
.L_x_187:
        /* <DEDUP_REMOVED lines=25> */
.L_x_197:
        /* <DEDUP_REMOVED lines=25> */
.L_x_196:
[----:B------:R-:W-:Y:S05]  /*0b20*/  @!P0 EXIT ;  /* 0x000000000000894d */ /* 0x000fea0003800000 */
[----:B0-----:R-:W0:Y:S01]  /*0b30*/  LDC.64 R4, c[0x0][0x380] ;  /* 0x0000e000ff047b82 */ /* 0x001e220000000a00 */
[----:B------:R-:W-:-:S07]  /*0b40*/  IMAD R9, R2, 0x18, RZ ;  /* 0x0000001802097824 */ /* 0x000fce00078e02ff */
[----:B------:R-:W1:Y:S01]  /*0b50*/  LDC.64 R6, c[0x0][0x388] ;  /* 0x0000e200ff067b82 */ /* 0x000e620000000a00 */
[----:B0-----:R-:W-:-:S04]  /*0b60*/  IMAD.WIDE.U32 R4, R3, 0x18, R4 ;  /* 0x0000001803047825 */ /* 0x001fc800078e0004 */
[----:B------:R-:W-:-:S07]  /*0b70*/  IMAD.IADD R5, R5, 0x1, R9 ;  /* 0x0000000105057824 */ /* 0x000fce00078e0209 */
.L_x_198:
        /* <DEDUP_REMOVED lines=11> */
        .weak           $__internal_13_$__cuda_sm20_div_u64
        .type           $__internal_13_$__cuda_sm20_div_u64,@function
        .size           $__internal_13_$__cuda_sm20_div_u64,(.L_x_458 - $__internal_13_$__cuda_sm20_div_u64)
$__internal_13_$__cuda_sm20_div_u64:
        /* <DEDUP_REMOVED lines=65> */
[----:B------:R-:W-:Y:S06]  /*1040*/  RET.REL.NODEC R6 `(fill_i64_vec3) ;  /* 0xffffffec06ec7950 */ /* 0x000fec0003c3ffff */
.L_x_199:
        /* <DEDUP_REMOVED lines=11> */
.L_x_458:


//--------------------- .text.fill_i64_vec4       --------------------------
	.section	.text.fill_i64_vec4,"ax",@progbits
	.align	128
        .global         fill_i64_vec4
        .type           fill_i64_vec4,@function
        .size           fill_i64_vec4,(.L_x_459 - fill_i64_vec4)
        .other          fill_i64_vec4,@"STO_CUDA_ENTRY STV_DEFAULT"
fill_i64_vec4:
.text.fill_i64_vec4:
        /* <DEDUP_REMOVED lines=51> */
.L_x_203:
[----:B------:R-:W-:-:S07]  /*0330*/  MOV R6, 0x350 ;  /* 0x0000035000067802 */ /* 0x000fce0000000f00 */
[----:B------:R-:W-:Y:S05]  /*0340*/  CALL.REL.NOINC `($__internal_14_$__cuda_sm20_div_u64) ;  /* 0x0000000c00007944 */ /* 0x000fea0003c00000 */
.L_x_204:
[----:B------:R-:W-:Y:S05]  /*0350*/  BSYNC.RECONVERGENT B1 ;  /* 0x0000000000017941 */ /* 0x000fea0003800200 */
.L_x_202:
        /* <DEDUP_REMOVED lines=22> */
.L_x_207:
        /* <DEDUP_REMOVED lines=19> */
.L_x_206:
[----:B------:R-:W-:Y:S05]  /*05f0*/  BSYNC.RECONVERGENT B1 ;  /* 0x0000000000017941 */ /* 0x000fea0003800200 */
.L_x_205:
[----:B------:R-:W-:Y:S05]  /*0600*/  @!P0 BRA `(.L_x_201) ;  /* 0x0000000000888947 */ /* 0x000fea0003800000 */
[----:B0-----:R-:W0:Y:S01]  /*0610*/  LDC.64 R4, c[0x0][0x388] ;  /* 0x0000e200ff047b82 */ /* 0x001e220000000a00 */
[----:B------:R-:W-:Y:S01]  /*0620*/  IMAD.SHL.U32 R20, R17, 0x20, RZ ;  /* 0x0000002011147824 */ /* 0x000fe200078e00ff */
[----:B------:R-:W-:-:S07]  /*0630*/  SHF.R.U32.HI R19, RZ, 0x1b, R17 ;  /* 0x0000001bff137819 */ /* 0x000fce0000011611 */
.L_x_208:
        /* <DEDUP_REMOVED lines=31> */
.L_x_201:
[----:B------:R-:W-:Y:S05]  /*0830*/  BSYNC.RECONVERGENT B0 ;  /* 0x0000000000007941 */ /* 0x000fea0003800200 */
.L_x_200:
        /* <DEDUP_REMOVED lines=30> */
.L_x_210:
        /* <DEDUP_REMOVED lines=27> */
.L_x_209:
        /* <DEDUP_REMOVED lines=21> */
.L_x_211:
        /* <DEDUP_REMOVED lines=17> */
.L_x_212:
[----:B------:R-:W-:Y:S05]  /*0e30*/  @!P1 EXIT ;  /* 0x000000000000994d */ /* 0x000fea0003800000 */
[----:B--2---:R-:W2:Y:S01]  /*0e40*/  LDC.64 R8, c[0x0][0x380] ;  /* 0x0000e000ff087b82 */ /* 0x004ea20000000a00 */
[----:B------:R-:W-:-:S05]  /*0e50*/  IADD3 R0, P1, PT, RZ, -R0, RZ ;  /* 0x80000000ff007210 */ /* 0x000fca0007f3e0ff */
[----:B------:R-:W-:Y:S02]  /*0e60*/  IMAD.X R5, RZ, RZ, -0x1, P1 ;  /* 0xffffffffff057424 */ /* 0x000fe400008e06ff */
[----:B01----:R-:W0:Y:S01]  /*0e70*/  LDC.64 R6, c[0x0][0x388] ;  /* 0x0000e200ff067b82 */ /* 0x003e220000000a00 */
[----:B--2---:R-:W-:-:S04]  /*0e80*/  LEA R8, P0, R3, R8, 0x3 ;  /* 0x0000000803087211 */ /* 0x004fc800078018ff */
[----:B------:R-:W-:-:S09]  /*0e90*/  LEA.HI.X R9, R3, R9, R4, 0x3, P0 ;  /* 0x0000000903097211 */ /* 0x000fd200000f1c04 */
.L_x_213:
        /* <DEDUP_REMOVED lines=11> */
        .weak           $__internal_14_$__cuda_sm20_div_u64
        .type           $__internal_14_$__cuda_sm20_div_u64,@function
        .size           $__internal_14_$__cuda_sm20_div_u64,(.L_x_459 - $__internal_14_$__cuda_sm20_div_u64)
$__internal_14_$__cuda_sm20_div_u64:
        /* <DEDUP_REMOVED lines=65> */
[----:B------:R-:W-:Y:S06]  /*1360*/  RET.REL.NODEC R6 `(fill_i64_vec4) ;  /* 0xffffffec06247950 */ /* 0x000fec0003c3ffff */
.L_x_214:
        /* <DEDUP_REMOVED lines=9> */
.L_x_459:


//--------------------- .text.fill_i32_vec2       --------------------------
	.section	.text.fill_i32_vec2,"ax",@progbits
	.align	128
        .global         fill_i32_vec2
        .type           fill_i32_vec2,@function
        .size           fill_i32_vec2,(.L_x_460 - fill_i32_vec2)
        .other          fill_i32_vec2,@"STO_CUDA_ENTRY STV_DEFAULT"
fill_i32_vec2:
.text.fill_i32_vec2:
        /* <DEDUP_REMOVED lines=50> */
.L_x_218:
[----:B------:R-:W-:-:S07]  /*0320*/  MOV R6, 0x340 ;  /* 0x0000034000067802 */ /* 0x000fce0000000f00 */
[----:B------:R-:W-:Y:S05]  /*0330*/  CALL.REL.NOINC `($__internal_15_$__cuda_sm20_div_u64) ;  /* 0x0000000800cc7944 */ /* 0x000fea0003c00000 */
[----:B------:R-:W-:Y:S02]  /*0340*/  IMAD.MOV.U32 R6, RZ, RZ, R8 ;  /* 0x000000ffff067224 */ /* 0x000fe400078e0008 */
[----:B------:R-:W-:-:S07]  /*0350*/  IMAD.MOV.U32 R7, RZ, RZ, R9 ;  /* 0x000000ffff077224 */ /* 0x000fce00078e0009 */
.L_x_219:
[----:B------:R-:W-:Y:S05]  /*0360*/  BSYNC.RECONVERGENT B1 ;  /* 0x0000000000017941 */ /* 0x000fea0003800200 */
.L_x_217:
        /* <DEDUP_REMOVED lines=20> */
.L_x_222:
        /* <DEDUP_REMOVED lines=13> */
.L_x_221:
[----:B------:R-:W-:Y:S05]  /*0580*/  BSYNC.RECONVERGENT B1 ;  /* 0x0000000000017941 */ /* 0x000fea0003800200 */
.L_x_220:
[----:B------:R-:W-:Y:S05]  /*0590*/  @!P0 BRA `(.L_x_216) ;  /* 0x00000000006c8947 */ /* 0x000fea0003800000 */
[----:B------:R-:W0:Y:S01]  /*05a0*/  LDC R18, c[0x0][0x388] ;  /* 0x0000e200ff127b82 */ /* 0x000e220000000800 */
[----:B------:R-:W-:Y:S01]  /*05b0*/  IMAD.SHL.U32 R7, R4, 0x8, RZ ;  /* 0x0000000804077824 */ /* 0x000fe200078e00ff */
[----:B------:R-:W-:-:S07]  /*05c0*/  SHF.R.U32.HI R17, RZ, 0x1d, R4 ;  /* 0x0000001dff117819 */ /* 0x000fce0000011604 */
.L_x_223:
        /* <DEDUP_REMOVED lines=24> */
.L_x_216:
[----:B------:R-:W-:Y:S05]  /*0750*/  BSYNC.RECONVERGENT B0 ;  /* 0x0000000000007941 */ /* 0x000fea0003800200 */
.L_x_215:
        /* <DEDUP_REMOVED lines=31> */
.L_x_225:
        /* <DEDUP_REMOVED lines=27> */
.L_x_224:
        /* <DEDUP_REMOVED lines=21> */
.L_x_226:
        /* <DEDUP_REMOVED lines=18> */
.L_x_227:
[----:B------:R-:W-:Y:S05]  /*0d70*/  @!P1 EXIT ;  /* 0x000000000000994d */ /* 0x000fea0003800000 */
[----:B01----:R-:W0:Y:S08]  /*0d80*/  LDC.64 R2, c[0x0][0x380] ;  /* 0x0000e000ff027b82 */ /* 0x003e300000000a00 */
[----:B------:R-:W1:Y:S01]  /*0d90*/  LDC R9, c[0x0][0x388] ;  /* 0x0000e200ff097b82 */ /* 0x000e620000000800 */
[----:B0-----:R-:W-:-:S04]  /*0da0*/  LEA R0, P0, R5, R2, 0x2 ;  /* 0x0000000205007211 */ /* 0x001fc800078010ff */
[----:B------:R-:W-:-:S09]  /*0db0*/  LEA.HI.X R5, R5, R3, R4, 0x2, P0 ;  /* 0x0000000305057211 */ /* 0x000fd200000f1404 */
.L_x_228:
        /* <DEDUP_REMOVED lines=11> */
        .weak           $__internal_15_$__cuda_sm20_div_u64
        .type           $__internal_15_$__cuda_sm20_div_u64,@function
        .size           $__internal_15_$__cuda_sm20_div_u64,(.L_x_460 - $__internal_15_$__cuda_sm20_div_u64)
$__internal_15_$__cuda_sm20_div_u64:
        /* <DEDUP_REMOVED lines=65> */
[----:B------:R-:W-:Y:S06]  /*1280*/  RET.REL.NODEC R6 `(fill_i32_vec2) ;  /* 0xffffffec065c7950 */ /* 0x000fec0003c3ffff */
.L_x_229:
        /* <DEDUP_REMOVED lines=15> */
.L_x_460:


//--------------------- .text.fill_i32_vec3       --------------------------
	.section	.text.fill_i32_vec3,"ax",@progbits
	.align	128
        .global         fill_i32_vec3
        .type           fill_i32_vec3,@function
        .size           fill_i32_vec3,(.L_x_461 - fill_i32_vec3)
        .other          fill_i32_vec3,@"STO_CUDA_ENTRY STV_DEFAULT"
fill_i32_vec3:
.text.fill_i32_vec3:
        /* <DEDUP_REMOVED lines=56> */
.L_x_233:
[----:B------:R-:W-:-:S07]  /*0380*/  MOV R6, 0x3a0 ;  /* 0x000003a000067802 */ /* 0x000fce0000000f00 */
[----:B------:R-:W-:Y:S05]  /*0390*/  CALL.REL.NOINC `($__internal_16_$__cuda_sm20_div_u64) ;  /* 0x0000000800247944 */ /* 0x000fea0003c00000 */
.L_x_234:
[----:B------:R-:W-:Y:S05]  /*03a0*/  BSYNC.RECONVERGENT B1 ;  /* 0x0000000000017941 */ /* 0x000fea0003800200 */
.L_x_232:
        /* <DEDUP_REMOVED lines=25> */
.L_x_237:
        /* <DEDUP_REMOVED lines=14> */
.L_x_236:
[----:B------:R-:W-:Y:S05]  /*0620*/  BSYNC.RECONVERGENT B1 ;  /* 0x0000000000017941 */ /* 0x000fea0003800200 */
.L_x_235:
[----:B------:R-:W-:Y:S05]  /*0630*/  @!P0 BRA `(.L_x_231) ;  /* 0x00000000006c8947 */ /* 0x000fea0003800000 */
.L_x_238:
        /* <DEDUP_REMOVED lines=27> */
.L_x_231:
[----:B------:R-:W-:Y:S05]  /*07f0*/  BSYNC.RECONVERGENT B0 ;  /* 0x0000000000007941 */ /* 0x000fea0003800200 */
.L_x_230:
        /* <DEDUP_REMOVED lines=25> */
.L_x_240:
        /* <DEDUP_REMOVED lines=25> */
.L_x_239:
[----:B------:R-:W-:Y:S05]  /*0b20*/  @!P0 EXIT ;  /* 0x000000000000894d */ /* 0x000fea0003800000 */
[----:B0-----:R-:W0:Y:S01]  /*0b30*/  LDC.64 R4, c[0x0][0x380] ;  /* 0x0000e000ff047b82 */ /* 0x001e220000000a00 */
[----:B------:R-:W-:-:S07]  /*0b40*/  IMAD R7, R2, 0xc, RZ ;  /* 0x0000000c02077824 */ /* 0x000fce00078e02ff */
[----:B------:R-:W1:Y:S01]  /*0b50*/  LDC R9, c[0x0][0x388] ;  /* 0x0000e200ff097b82 */ /* 0x000e620000000800 */
[----:B0-----:R-:W-:-:S04]  /*0b60*/  IMAD.WIDE.U32 R4, R3, 0xc, R4 ;  /* 0x0000000c03047825 */ /* 0x001fc800078e0004 */
[----:B------:R-:W-:-:S07]  /*0b70*/  IMAD.IADD R5, R5, 0x1, R7 ;  /* 0x0000000105057824 */ /* 0x000fce00078e0207 */
.L_x_241:
        /* <DEDUP_REMOVED lines=11> */
        .weak           $__internal_16_$__cuda_sm20_div_u64
        .type           $__internal_16_$__cuda_sm20_div_u64,@function
        .size           $__internal_16_$__cuda_sm20_div_u64,(.L_x_461 - $__internal_16_$__cuda_sm20_div_u64)
$__internal_16_$__cuda_sm20_div_u64:
        /* <DEDUP_REMOVED lines=65> */
[----:B------:R-:W-:Y:S06]  /*1040*/  RET.REL.NODEC R6 `(fill_i32_vec3) ;  /* 0xffffffec06ec7950 */ /* 0x000fec0003c3ffff */
.L_x_242:
        /* <DEDUP_REMOVED lines=11> */
.L_x_461:


//--------------------- .text.fill_i32_vec4       --------------------------
	.section	.text.fill_i32_vec4,"ax",@progbits
	.align	128
        .global         fill_i32_vec4
        .type           fill_i32_vec4,@function
        .size           fill_i32_vec4,(.L_x_462 - fill_i32_vec4)
        .other          fill_i32_vec4,@"STO_CUDA_ENTRY STV_DEFAULT"
fill_i32_vec4:
.text.fill_i32_vec4:
        /* <DEDUP_REMOVED lines=50> */
.L_x_246:
[----:B------:R-:W-:-:S07]  /*0320*/  MOV R6, 0x340 ;  /* 0x0000034000067802 */ /* 0x000fce0000000f00 */
[----:B------:R-:W-:Y:S05]  /*0330*/  CALL.REL.NOINC `($__internal_17_$__cuda_sm20_div_u64) ;  /* 0x0000000800f47944 */ /* 0x000fea0003c00000 */
[----:B------:R-:W-:Y:S02]  /*0340*/  IMAD.MOV.U32 R6, RZ, RZ, R5 ;  /* 0x000000ffff067224 */ /* 0x000fe400078e0005 */
[----:B------:R-:W-:-:S07]  /*0350*/  IMAD.MOV.U32 R7, RZ, RZ, R8 ;  /* 0x000000ffff077224 */ /* 0x000fce00078e0008 */
.L_x_247:
[----:B------:R-:W-:Y:S05]  /*0360*/  BSYNC.RECONVERGENT B1 ;  /* 0x0000000000017941 */ /* 0x000fea0003800200 */
.L_x_245:
        /* <DEDUP_REMOVED lines=20> */
.L_x_250:
        /* <DEDUP_REMOVED lines=15> */
.L_x_249:
[----:B------:R-:W-:Y:S05]  /*05a0*/  BSYNC.RECONVERGENT B1 ;  /* 0x0000000000017941 */ /* 0x000fea0003800200 */
.L_x_248:
[----:B------:R-:W-:Y:S05]  /*05b0*/  @!P0 BRA `(.L_x_244) ;  /* 0x00000000008c8947 */ /* 0x000fea0003800000 */
[----:B------:R-:W1:Y:S01]  /*05c0*/  LDC R12, c[0x0][0x388] ;  /* 0x0000e200ff0c7b82 */ /* 0x000e620000000800 */
[----:B------:R-:W-:Y:S01]  /*05d0*/  IMAD.SHL.U32 R29, R20, 0x10, RZ ;  /* 0x00000010141d7824 */ /* 0x000fe200078e00ff */
[----:B------:R-:W-:-:S07]  /*05e0*/  SHF.R.U32.HI R23, RZ, 0x1c, R20 ;  /* 0x0000001cff177819 */ /* 0x000fce0000011614 */
.L_x_251:
        /* <DEDUP_REMOVED lines=32> */
.L_x_244:
[----:B------:R-:W-:Y:S05]  /*07f0*/  BSYNC.RECONVERGENT B0 ;  /* 0x0000000000007941 */ /* 0x000fea0003800200 */
.L_x_243:
        /* <DEDUP_REMOVED lines=30> */
.L_x_253:
        /* <DEDUP_REMOVED lines=27> */
.L_x_252:
        /* <DEDUP_REMOVED lines=21> */
.L_x_254:
        /* <DEDUP_REMOVED lines=17> */
.L_x_255:
[----:B------:R-:W-:Y:S05]  /*0df0*/  @!P1 EXIT ;  /* 0x000000000000994d */ /* 0x000fea0003800000 */
[----:B012---:R-:W0:Y:S01]  /*0e00*/  LDC.64 R2, c[0x0][0x380] ;  /* 0x0000e000ff027b82 */ /* 0x007e220000000a00 */
[----:B------:R-:W-:-:S05]  /*0e10*/  IADD3 R0, P1, PT, RZ, -R0, RZ ;  /* 0x80000000ff007210 */ /* 0x000fca0007f3e0ff */
[----:B------:R-:W-:Y:S02]  /*0e20*/  IMAD.X R6, RZ, RZ, -0x1, P1 ;  /* 0xffffffffff067424 */ /* 0x000fe400008e06ff */
[----:B------:R-:W1:Y:S01]  /*0e30*/  LDC R9, c[0x0][0x388] ;  /* 0x0000e200ff097b82 */ /* 0x000e620000000800 */
[----:B0-----:R-:W-:-:S04]  /*0e40*/  LEA R7, P0, R5, R2, 0x2 ;  /* 0x0000000205077211 */ /* 0x001fc800078010ff */
[----:B------:R-:W-:-:S09]  /*0e50*/  LEA.HI.X R4, R5, R3, R4, 0x2, P0 ;  /* 0x0000000305047211 */ /* 0x000fd200000f1404 */
.L_x_256:
        /* <DEDUP_REMOVED lines=11> */
        .weak           $__internal_17_$__cuda_sm20_div_u64
        .type           $__internal_17_$__cuda_sm20_div_u64,@function
        .size           $__internal_17_$__cuda_sm20_div_u64,(.L_x_462 - $__internal_17_$__cuda_sm20_div_u64)
$__internal_17_$__cuda_sm20_div_u64:
        /* <DEDUP_REMOVED lines=64> */
[----:B------:R-:W-:Y:S06]  /*1310*/  RET.REL.NODEC R6 `(fill_i32_vec4) ;  /* 0xffffffec06387950 */ /* 0x000fec0003c3ffff */
.L_x_257:
        /* <DEDUP_REMOVED lines=14> */
.L_x_462:


//--------------------- .text.fill_i16_vec2       --------------------------
	.section	.text.fill_i16_vec2,"ax",@progbits
	.align	128
        .global         fill_i16_vec2
        .type           fill_i16_vec2,@function
        .size           fill_i16_vec2,(.L_x_463 - fill_i16_vec2)
        .other          fill_i16_vec2,@"STO_CUDA_ENTRY STV_DEFAULT"
fill_i16_vec2:
.text.fill_i16_vec2:
        /* <DEDUP_REMOVED lines=50> */
.L_x_261:
[----:B------:R-:W-:-:S07]  /*0320*/  MOV R6, 0x340 ;  /* 0x0000034000067802 */ /* 0x000fce0000000f00 */
[----:B------:R-:W-:Y:S05]  /*0330*/  CALL.REL.NOINC `($__internal_18_$__cuda_sm20_div_u64) ;  /* 0x0000000800c47944 */ /* 0x000fea0003c00000 */
[----:B------:R-:W-:Y:S02]  /*0340*/  IMAD.MOV.U32 R6, RZ, RZ, R8 ;  /* 0x000000ffff067224 */ /* 0x000fe400078e0008 */
[----:B------:R-:W-:-:S07]  /*0350*/  IMAD.MOV.U32 R7, RZ, RZ, R9 ;  /* 0x000000ffff077224 */ /* 0x000fce00078e0009 */
.L_x_262:
[----:B------:R-:W-:Y:S05]  /*0360*/  BSYNC.RECONVERGENT B1 ;  /* 0x0000000000017941 */ /* 0x000fea0003800200 */
.L_x_260:
        /* <DEDUP_REMOVED lines=23> */
.L_x_265:
        /* <DEDUP_REMOVED lines=12> */
.L_x_264:
[----:B------:R-:W-:Y:S05]  /*05a0*/  BSYNC.RECONVERGENT B1 ;  /* 0x0000000000017941 */ /* 0x000fea0003800200 */
.L_x_263:
[----:B------:R-:W-:Y:S05]  /*05b0*/  @!P0 BRA `(.L_x_259) ;  /* 0x00000000005c8947 */ /* 0x000fea0003800000 */
[----:B------:R-:W0:Y:S01]  /*05c0*/  LDCU.U16 UR6, c[0x0][0x388] ;  /* 0x00007100ff0677ac */ /* 0x000e220008000400 */
[----:B------:R-:W-:Y:S01]  /*05d0*/  IMAD.SHL.U32 R7, R4, 0x4, RZ ;  /* 0x0000000404077824 */ /* 0x000fe200078e00ff */
[----:B------:R-:W-:Y:S01]  /*05e0*/  SHF.R.U32.HI R17, RZ, 0x1e, R4 ;  /* 0x0000001eff117819 */ /* 0x000fe20000011604 */
[----:B0-----:R-:W-:Y:S02]  /*05f0*/  IMAD.U32 R19, RZ, RZ, UR6 ;  /* 0x00000006ff137e24 */ /* 0x001fe4000f8e00ff */
[----:B------:R-:W-:-:S05]  /*0600*/  IMAD.U32 R4, RZ, RZ, UR6 ;  /* 0x00000006ff047e24 */ /* 0x000fca000f8e00ff */
[----:B------:R-:W-:-:S07]  /*0610*/  PRMT R19, R19, 0x5410, R4 ;  /* 0x0000541013137816 */ /* 0x000fce0000000004 */
.L_x_266:
        /* <DEDUP_REMOVED lines=17> */
.L_x_259:
[----:B------:R-:W-:Y:S05]  /*0730*/  BSYNC.RECONVERGENT B0 ;  /* 0x0000000000007941 */ /* 0x000fea0003800200 */
.L_x_258:
        /* <DEDUP_REMOVED lines=30> */
.L_x_268:
        /* <DEDUP_REMOVED lines=28> */
.L_x_267:
        /* <DEDUP_REMOVED lines=21> */
.L_x_269:
        /* <DEDUP_REMOVED lines=18> */
.L_x_270:
[----:B------:R-:W-:Y:S05]  /*0d50*/  @!P1 EXIT ;  /* 0x000000000000994d */ /* 0x000fea0003800000 */
[----:B01----:R-:W0:Y:S08]  /*0d60*/  LDC.64 R2, c[0x0][0x380] ;  /* 0x0000e000ff027b82 */ /* 0x003e300000000a00 */
[----:B------:R-:W1:Y:S01]  /*0d70*/  LDC.U16 R9, c[0x0][0x388] ;  /* 0x0000e200ff097b82 */ /* 0x000e620000000400 */
[----:B0-----:R-:W-:-:S04]  /*0d80*/  LEA R0, P0, R5, R2, 0x1 ;  /* 0x0000000205007211 */ /* 0x001fc800078008ff */
[----:B------:R-:W-:-:S09]  /*0d90*/  LEA.HI.X R5, R5, R3, R4, 0x1, P0 ;  /* 0x0000000305057211 */ /* 0x000fd200000f0c04 */
.L_x_271:
        /* <DEDUP_REMOVED lines=11> */
        .weak           $__internal_18_$__cuda_sm20_div_u64
        .type           $__internal_18_$__cuda_sm20_div_u64,@function
        .size           $__internal_18_$__cuda_sm20_div_u64,(.L_x_463 - $__internal_18_$__cuda_sm20_div_u64)
$__internal_18_$__cuda_sm20_div_u64:
        /* <DEDUP_REMOVED lines=65> */
[----:B------:R-:W-:Y:S06]  /*1260*/  RET.REL.NODEC R6 `(fill_i16_vec2) ;  /* 0xffffffec06647950 */ /* 0x000fec0003c3ffff */
.L_x_272:
        /* <DEDUP_REMOVED lines=9> */
.L_x_463:


//--------------------- .text.fill_i16_vec3       --------------------------
	.section	.text.fill_i16_vec3,"ax",@progbits
	.align	128
        .global         fill_i16_vec3
        .type           fill_i16_vec3,@function
        .size           fill_i16_vec3,(.L_x_464 - fill_i16_vec3)
        .other          fill_i16_vec3,@"STO_CUDA_ENTRY STV_DEFAULT"
fill_i16_vec3:
.text.fill_i16_vec3:
        /* <DEDUP_REMOVED lines=56> */
.L_x_276:
[----:B------:R-:W-:-:S07]  /*0380*/  MOV R6, 0x3a0 ;  /* 0x000003a000067802 */ /* 0x000fce0000000f00 */
[----:B------:R-:W-:Y:S05]  /*0390*/  CALL.REL.NOINC `($__internal_19_$__cuda_sm20_div_u64) ;  /* 0x0000000800207944 */ /* 0x000fea0003c00000 */
.L_x_277:
[----:B------:R-:W-:Y:S05]  /*03a0*/  BSYNC.RECONVERGENT B1 ;  /* 0x0000000000017941 */ /* 0x000fea0003800200 */
.L_x_275:
        /* <DEDUP_REMOVED lines=23> */
.L_x_280:
        /* <DEDUP_REMOVED lines=14> */
.L_x_279:
[----:B------:R-:W-:Y:S05]  /*0600*/  BSYNC.RECONVERGENT B1 ;  /* 0x0000000000017941 */ /* 0x000fea0003800200 */
.L_x_278:
[----:B------:R-:W-:Y:S05]  /*0610*/  @!P0 BRA `(.L_x_274) ;  /* 0x0000000000708947 */ /* 0x000fea0003800000 */
.L_x_281:
        /* <DEDUP_REMOVED lines=28> */
.L_x_274:
[----:B------:R-:W-:Y:S05]  /*07e0*/  BSYNC.RECONVERGENT B0 ;  /* 0x0000000000007941 */ /* 0x000fea0003800200 */
.L_x_273:
        /* <DEDUP_REMOVED lines=24> */
.L_x_283:
        /* <DEDUP_REMOVED lines=26> */
.L_x_282:
[----:B------:R-:W-:Y:S05]  /*0b10*/  @!P0 EXIT ;  /* 0x000000000000894d */ /* 0x000fea0003800000 */
[----:B0-----:R-:W0:Y:S01]  /*0b20*/  LDC.64 R4, c[0x0][0x380] ;  /* 0x0000e000ff047b82 */ /* 0x001e220000000a00 */
[----:B------:R-:W-:-:S07]  /*0b30*/  IMAD R7, R2, 0x6, RZ ;  /* 0x0000000602077824 */ /* 0x000fce00078e02ff */
[----:B------:R-:W3:Y:S01]  /*0b40*/  LDC.U16 R9, c[0x0][0x388] ;  /* 0x0000e200ff097b82 */ /* 0x000ee20000000400 */
[----:B0-----:R-:W-:-:S04]  /*0b50*/  IMAD.WIDE.U32 R4, R3, 0x6, R4 ;  /* 0x0000000603047825 */ /* 0x001fc800078e0004 */
[----:B------:R-:W-:-:S07]  /*0b60*/  IMAD.IADD R5, R5, 0x1, R7 ;  /* 0x0000000105057824 */ /* 0x000fce00078e0207 */
.L_x_284:
        /* <DEDUP_REMOVED lines=11> */
        .weak           $__internal_19_$__cuda_sm20_div_u64
        .type           $__internal_19_$__cuda_sm20_div_u64,@function
        .size           $__internal_19_$__cuda_sm20_div_u64,(.L_x_464 - $__internal_19_$__cuda_sm20_div_u64)
$__internal_19_$__cuda_sm20_div_u64:
        /* <DEDUP_REMOVED lines=65> */
[----:B------:R-:W-:Y:S06]  /*1030*/  RET.REL.NODEC R6 `(fill_i16_vec3) ;  /* 0xffffffec06f07950 */ /* 0x000fec0003c3ffff */
.L_x_285:
        /* <DEDUP_REMOVED lines=12> */
.L_x_464:


//--------------------- .text.fill_i16_vec4       --------------------------
	.section	.text.fill_i16_vec4,"ax",@progbits
	.align	128
        .global         fill_i16_vec4
        .type           fill_i16_vec4,@function
        .size           fill_i16_vec4,(.L_x_465 - fill_i16_vec4)
        .other          fill_i16_vec4,@"STO_CUDA_ENTRY STV_DEFAULT"
fill_i16_vec4:
.text.fill_i16_vec4:
        /* <DEDUP_REMOVED lines=50> */
.L_x_289:
[----:B------:R-:W-:-:S07]  /*0320*/  MOV R6, 0x340 ;  /* 0x0000034000067802 */ /* 0x000fce0000000f00 */
[----:B------:R-:W-:Y:S05]  /*0330*/  CALL.REL.NOINC `($__internal_20_$__cuda_sm20_div_u64) ;  /* 0x0000000800e47944 */ /* 0x000fea0003c00000 */
[----:B------:R-:W-:Y:S02]  /*0340*/  IMAD.MOV.U32 R6, RZ, RZ, R8 ;  /* 0x000000ffff067224 */ /* 0x000fe400078e0008 */
[----:B------:R-:W-:-:S07]  /*0350*/  IMAD.MOV.U32 R7, RZ, RZ, R9 ;  /* 0x000000ffff077224 */ /* 0x000fce00078e0009 */
.L_x_290:
[----:B------:R-:W-:Y:S05]  /*0360*/  BSYNC.RECONVERGENT B1 ;  /* 0x0000000000017941 */ /* 0x000fea0003800200 */
.L_x_288:
        /* <DEDUP_REMOVED lines=23> */
.L_x_293:
        /* <DEDUP_REMOVED lines=13> */
.L_x_292:
[----:B------:R-:W-:Y:S05]  /*05b0*/  BSYNC.RECONVERGENT B1 ;  /* 0x0000000000017941 */ /* 0x000fea0003800200 */
.L_x_291:
[----:B------:R-:W-:Y:S05]  /*05c0*/  @!P0 BRA `(.L_x_287) ;  /* 0x0000000000788947 */ /* 0x000fea0003800000 */
[----:B------:R-:W0:Y:S01]  /*05d0*/  LDCU.U16 UR6, c[0x0][0x388] ;  /* 0x00007100ff0677ac */ /* 0x000e220008000400 */
[----:B------:R-:W-:Y:S01]  /*05e0*/  IMAD.SHL.U32 R17, R4, 0x8, RZ ;  /* 0x0000000804117824 */ /* 0x000fe200078e00ff */
[----:B------:R-:W-:Y:S01]  /*05f0*/  SHF.R.U32.HI R19, RZ, 0x1d, R4 ;  /* 0x0000001dff137819 */ /* 0x000fe20000011604 */
[----:B0-----:R-:W-:Y:S02]  /*0600*/  IMAD.U32 R20, RZ, RZ, UR6 ;  /* 0x00000006ff147e24 */ /* 0x001fe4000f8e00ff */
[----:B------:R-:W-:-:S05]  /*0610*/  IMAD.U32 R9, RZ, RZ, UR6 ;  /* 0x00000006ff097e24 */ /* 0x000fca000f8e00ff */
[----:B------:R-:W-:-:S07]  /*0620*/  PRMT R20, R20, 0x5410, R9 ;  /* 0x0000541014147816 */ /* 0x000fce0000000009 */
.L_x_294:
        /* <DEDUP_REMOVED lines=24> */
.L_x_287:
[----:B------:R-:W-:Y:S05]  /*07b0*/  BSYNC.RECONVERGENT B0 ;  /* 0x0000000000007941 */ /* 0x000fea0003800200 */
.L_x_286:
        /* <DEDUP_REMOVED lines=29> */
.L_x_296:
        /* <DEDUP_REMOVED lines=28> */
.L_x_295:
        /* <DEDUP_REMOVED lines=21> */
.L_x_297:
        /* <DEDUP_REMOVED lines=17> */
.L_x_298:
[----:B------:R-:W-:Y:S05]  /*0db0*/  @!P1 EXIT ;  /* 0x000000000000994d */ /* 0x000fea0003800000 */
[----:B012---:R-:W0:Y:S01]  /*0dc0*/  LDC.64 R2, c[0x0][0x380] ;  /* 0x0000e000ff027b82 */ /* 0x007e220000000a00 */
[----:B------:R-:W-:-:S05]  /*0dd0*/  IADD3 R0, P1, PT, RZ, -R0, RZ ;  /* 0x80000000ff007210 */ /* 0x000fca0007f3e0ff */
[----:B------:R-:W-:Y:S02]  /*0de0*/  IMAD.X R6, RZ, RZ, -0x1, P1 ;  /* 0xffffffffff067424 */ /* 0x000fe400008e06ff */
[----:B------:R-:W1:Y:S01]  /*0df0*/  LDC.U16 R9, c[0x0][0x388] ;  /* 0x0000e200ff097b82 */ /* 0x000e620000000400 */
[----:B0-----:R-:W-:-:S04]  /*0e00*/  LEA R7, P0, R5, R2, 0x1 ;  /* 0x0000000205077211 */ /* 0x001fc800078008ff */
[----:B------:R-:W-:-:S09]  /*0e10*/  LEA.HI.X R4, R5, R3, R4, 0x1, P0 ;  /* 0x0000000305047211 */ /* 0x000fd200000f0c04 */
.L_x_299:
        /* <DEDUP_REMOVED lines=11> */
        .weak           $__internal_20_$__cuda_sm20_div_u64
        .type           $__internal_20_$__cuda_sm20_div_u64,@function
        .size           $__internal_20_$__cuda_sm20_div_u64,(.L_x_465 - $__internal_20_$__cuda_sm20_div_u64)
$__internal_20_$__cuda_sm20_div_u64:
        /* <DEDUP_REMOVED lines=65> */
[----:B------:R-:W-:Y:S06]  /*12e0*/  RET.REL.NODEC R6 `(fill_i16_vec4) ;  /* 0xffffffec06447950 */ /* 0x000fec0003c3ffff */
.L_x_300:
        /* <DEDUP_REMOVED lines=9> */
.L_x_465:


//--------------------- .text.fill_i8_vec2        --------------------------
	.section	.text.fill_i8_vec2,"ax",@progbits
	.align	128
        .global         fill_i8_vec2
        .type           fill_i8_vec2,@function
        .size           fill_i8_vec2,(.L_x_466 - fill_i8_vec2)
        .other          fill_i8_vec2,@"STO_CUDA_ENTRY STV_DEFAULT"
fill_i8_vec2:
.text.fill_i8_vec2:
        /* <DEDUP_REMOVED lines=15> */
[----:B------:R-:W-:Y:S02]  /*00f0*/  ISETP.GT.U32.AND.EX P0, PT, R4, RZ, PT, P0 ;  /* 0x000000ff0400720c */ /* 0x000fe40003f04100 */
[----:B-----5:R-:W-:-:S04]  /*0100*/  PRMT R0, R0, 0x8880, RZ ;  /* 0x0000888000007816 */ /* 0x020fc800000000ff */
[----:B------:R-:W-:-:S07]  /*0110*/  PRMT R0, R0, 0x7710, RZ ;  /* 0x0000771000007816 */ /* 0x000fce00000000ff */
        /* <DEDUP_REMOVED lines=36> */
.L_x_304:
[----:B------:R-:W-:-:S07]  /*0360*/  MOV R10, 0x380 ;  /* 0x00000380000a7802 */ /* 0x000fce0000000f00 */
[----:B------:R-:W-:Y:S05]  /*0370*/  CALL.REL.NOINC `($__internal_21_$__cuda_sm20_div_u64) ;  /* 0x00000008007c7944 */ /* 0x000fea0003c00000 */
.L_x_305:
[----:B------:R-:W-:Y:S05]  /*0380*/  BSYNC.RECONVERGENT B1 ;  /* 0x0000000000017941 */ /* 0x000fea0003800200 */
.L_x_303:
        /* <DEDUP_REMOVED lines=20> */
.L_x_308:
        /* <DEDUP_REMOVED lines=12> */
.L_x_307:
[----:B------:R-:W-:Y:S05]  /*0590*/  BSYNC.RECONVERGENT B1 ;  /* 0x0000000000017941 */ /* 0x000fea0003800200 */
.L_x_306:
[----:B------:R-:W-:Y:S05]  /*05a0*/  @!P0 BRA `(.L_x_302) ;  /* 0x0000000000508947 */ /* 0x000fea0003800000 */
[----:B------:R-:W-:Y:S01]  /*05b0*/  IMAD.SHL.U32 R15, R5, 0x2, RZ ;  /* 0x00000002050f7824 */ /* 0x000fe200078e00ff */
[----:B------:R-:W-:Y:S02]  /*05c0*/  SHF.R.U32.HI R17, RZ, 0x1f, R5 ;  /* 0x0000001fff117819 */ /* 0x000fe40000011605 */
[----:B------:R-:W-:-:S07]  /*05d0*/  PRMT R21, R0, 0x7604, R0 ;  /* 0x0000760400157816 */ /* 0x000fce0000000000 */
.L_x_309:
        /* <DEDUP_REMOVED lines=17> */
.L_x_302:
[----:B------:R-:W-:Y:S05]  /*06f0*/  BSYNC.RECONVERGENT B0 ;  /* 0x0000000000007941 */ /* 0x000fea0003800200 */
.L_x_301:
        /* <DEDUP_REMOVED lines=26> */
.L_x_311:
        /* <DEDUP_REMOVED lines=25> */
.L_x_310:
        /* <DEDUP_REMOVED lines=20> */
.L_x_312:
        /* <DEDUP_REMOVED lines=17> */
.L_x_313:
[----:B------:R-:W-:Y:S05]  /*0c80*/  @!P1 EXIT ;  /* 0x000000000000994d */ /* 0x000fea0003800000 */
[----:B------:R-:W3:Y:S02]  /*0c90*/  LDCU.64 UR6, c[0x0][0x380] ;  /* 0x00007000ff0677ac */ /* 0x000ee40008000a00 */
[----:B---3--:R-:W-:-:S04]  /*0ca0*/  IADD3 R4, P0, PT, R8, UR6, RZ ;  /* 0x0000000608047c10 */ /* 0x008fc8000ff1e0ff */
[----:B------:R-:W-:-:S09]  /*0cb0*/  IADD3.X R5, PT, PT, R9, UR7, RZ, P0, !PT ;  /* 0x0000000709057c10 */ /* 0x000fd200087fe4ff */
.L_x_314:
        /* <DEDUP_REMOVED lines=11> */
        .weak           $__internal_21_$__cuda_sm20_div_u64
        .type           $__internal_21_$__cuda_sm20_div_u64,@function
        .size           $__internal_21_$__cuda_sm20_div_u64,(.L_x_466 - $__internal_21_$__cuda_sm20_div_u64)
$__internal_21_$__cuda_sm20_div_u64:
        /* <DEDUP_REMOVED lines=65> */
[----:B------:R-:W-:Y:S06]  /*1180*/  RET.REL.NODEC R10 `(fill_i8_vec2) ;  /* 0xffffffec0a9c7950 */ /* 0x000fec0003c3ffff */
.L_x_315:
        /* <DEDUP_REMOVED lines=15> */
.L_x_466:


//--------------------- .text.fill_i8_vec3        --------------------------
	.section	.text.fill_i8_vec3,"ax",@progbits
	.align	128
        .global         fill_i8_vec3
        .type           fill_i8_vec3,@function
        .size           fill_i8_vec3,(.L_x_467 - fill_i8_vec3)
        .other          fill_i8_vec3,@"STO_CUDA_ENTRY STV_DEFAULT"
fill_i8_vec3:
.text.fill_i8_vec3:
        /* <DEDUP_REMOVED lines=20> */
[----:B------:R-:W-:Y:S02]  /*0140*/  ISETP.GT.U32.AND P0, PT, R3, R2, PT ;  /* 0x000000020300720c */ /* 0x000fe40003f04070 */
[----:B0-----:R-:W-:Y:S02]  /*0150*/  PRMT R8, R8, 0x8880, RZ ;  /* 0x0000888008087816 */ /* 0x001fe400000000ff */
[----:B------:R-:W-:Y:S02]  /*0160*/  ISETP.GT.U32.AND.EX P0, PT, R4, RZ, PT, P0 ;  /* 0x000000ff0400720c */ /* 0x000fe40003f04100 */
[----:B------:R-:W-:-:S11]  /*0170*/  PRMT R0, R8, 0x7710, RZ ;  /* 0x0000771008007816 */ /* 0x000fd600000000ff */
        /* <DEDUP_REMOVED lines=36> */
.L_x_319:
[----:B------:R-:W-:-:S07]  /*03c0*/  MOV R10, 0x3e0 ;  /* 0x000003e0000a7802 */ /* 0x000fce0000000f00 */
[----:B------:R-:W-:Y:S05]  /*03d0*/  CALL.REL.NOINC `($__internal_22_$__cuda_sm20_div_u64) ;  /* 0x0000000800007944 */ /* 0x000fea0003c00000 */
.L_x_320:
[----:B------:R-:W-:Y:S05]  /*03e0*/  BSYNC.RECONVERGENT B1 ;  /* 0x0000000000017941 */ /* 0x000fea0003800200 */
.L_x_318:
[----:B------:R-:W-:Y:S01]  /*03f0*/  IADD3 R12, P0, PT, R8, R6, RZ ;  /* 0x00000006080c7210 */ /* 0x000fe20007f1e0ff */
[----:B------:R-:W-:Y:S01]  /*0400*/  BSSY.RECONVERGENT B1, `(.L_x_321) ;  /* 0x0000024000017945 */ /* 0x000fe20003800200 */
[----:B------:R-:W0:Y:S02]  /*0410*/  LDC.64 R6, c[0x0][0x380] ;  /* 0x0000e000ff067b82 */ /* 0x000e240000000a00 */
        /* <DEDUP_REMOVED lines=9> */
[----:B------:R-:W1:Y:S01]  /*04b0*/  LDC.64 R8, c[0x0][0x380] ;  /* 0x0000e000ff087b82 */ /* 0x000e620000000a00 */
[----:B------:R-:W-:Y:S01]  /*04c0*/  VIADD R12, R12, 0x1 ;  /* 0x000000010c0c7836 */ /* 0x000fe20000000000 */
[----:B------:R-:W-:Y:S01]  /*04d0*/  UMOV UR4, URZ ;  /* 0x000000ff00047c82 */ /* 0x000fe20008000000 */
[----:B------:R-:W-:Y:S02]  /*04e0*/  IMAD.MOV.U32 R11, RZ, RZ, RZ ;  /* 0x000000ffff0b7224 */ /* 0x000fe400078e00ff */
[----:B------:R-:W-:Y:S02]  /*04f0*/  IMAD.MOV.U32 R10, RZ, RZ, R2 ;  /* 0x000000ffff0a7224 */ /* 0x000fe400078e0002 */
[----:B------:R-:W-:Y:S02]  /*0500*/  IMAD.MOV.U32 R17, RZ, RZ, RZ ;  /* 0x000000ffff117224 */ /* 0x000fe400078e00ff */
[----:B-1----:R-:W-:-:S03]  /*0510*/  IMAD.WIDE.U32 R8, R2, 0x3, R8 ;  /* 0x0000000302087825 */ /* 0x002fc600078e0008 */
[----:B------:R-:W-:Y:S01]  /*0520*/  IADD3 R14, P1, PT, R8, 0x2, RZ ;  /* 0x00000002080e7810 */ /* 0x000fe20007f3e0ff */
[----:B------:R-:W-:-:S03]  /*0530*/  IMAD.MOV.U32 R8, RZ, RZ, RZ ;  /* 0x000000ffff087224 */ /* 0x000fc600078e00ff */
[----:B------:R-:W-:Y:S02]  /*0540*/  IADD3.X R15, PT, PT, R9, UR4, RZ, P1, !PT ;  /* 0x00000004090f7c10 */ /* 0x000fe40008ffe4ff */
[----:B------:R-:W-:-:S07]  /*0550*/  LOP3.LUT R9, R12, 0x3, RZ, 0xc0, !PT ;  /* 0x000000030c097812 */ /* 0x000fce00078ec0ff */
.L_x_323:
[----:B-1----:R-:W-:Y:S01]  /*0560*/  IMAD.MOV.U32 R12, RZ, RZ, R14 ;  /* 0x000000ffff0c7224 */ /* 0x002fe200078e000e */
[----:B------:R-:W-:Y:S01]  /*0570*/  IADD3 R9, P1, PT, R9, -0x1, RZ ;  /* 0xffffffff09097810 */ /* 0x000fe20007f3e0ff */
[----:B------:R-:W-:Y:S01]  /*0580*/  IMAD.MOV.U32 R13, RZ, RZ, R15 ;  /* 0x000000ffff0d7224 */ /* 0x000fe200078e000f */
[----:B------:R-:W-:Y:S02]  /*0590*/  IADD3 R10, P2, PT, R5, R10, RZ ;  /* 0x0000000a050a7210 */ /* 0x000fe40007f5e0ff */
[----:B------:R-:W-:Y:S01]  /*05a0*/  IADD3.X R11, PT, PT, R11, -0x1, RZ, P1, !PT ;  /* 0xffffffff0b0b7810 */ /* 0x000fe20000ffe4ff */
[----:B------:R-:W-:Y:S01]  /*05b0*/  IMAD.WIDE.U32 R14, R5, 0x3, R12 ;  /* 0x00000003050e7825 */ /* 0x000fe200078e000c */
[----:B------:R1:W-:Y:S01]  /*05c0*/  STG.E.U8 desc[UR6][R12.64+-0x2], R0 ;  /* 0xfffffe000c007986 */ /* 0x0003e2000c101106 */
[----:B------:R-:W-:Y:S02]  /*05d0*/  ISETP.NE.U32.AND P1, PT, R9, RZ, PT ;  /* 0x000000ff0900720c */ /* 0x000fe40003f25070 */
[----:B------:R-:W-:Y:S01]  /*05e0*/  IMAD.IADD R15, R15, 0x1, R17 ;  /* 0x000000010f0f7824 */ /* 0x000fe200078e0211 */
[----:B------:R1:W-:Y:S01]  /*05f0*/  STG.E.U8 desc[UR6][R12.64+-0x1], R0 ;  /* 0xffffff000c007986 */ /* 0x0003e2000c101106 */
[----:B------:R-:W-:Y:S01]  /*0600*/  ISETP.NE.AND.EX P1, PT, R11, RZ, PT, P1 ;  /* 0x000000ff0b00720c */ /* 0x000fe20003f25310 */
[----:B------:R-:W-:-:S02]  /*0610*/  IMAD.X R8, RZ, RZ, R8, P2 ;  /* 0x000000ffff087224 */ /* 0x000fc400010e0608 */
[----:B------:R1:W-:Y:S10]  /*0620*/  STG.E.U8 desc[UR6][R12.64], R0 ;  /* 0x000000000c007986 */ /* 0x0003f4000c101106 */
[----:B------:R-:W-:Y:S05]  /*0630*/  @P1 BRA `(.L_x_323) ;  /* 0xfffffffc00c81947 */ /* 0x000fea000383ffff */
.L_x_322:
[----:B------:R-:W-:Y:S05]  /*0640*/  BSYNC.RECONVERGENT B1 ;  /* 0x0000000000017941 */ /* 0x000fea0003800200 */
.L_x_321:
[----:B------:R-:W-:Y:S05]  /*0650*/  @!P0 BRA `(.L_x_317) ;  /* 0x00000000006c8947 */ /* 0x000fea0003800000 */
.L_x_324:
[----:B------:R-:W-:Y:S01]  /*0660*/  IMAD R9, R8, 0x3, RZ ;  /* 0x0000000308097824 */ /* 0x000fe200078e02ff */
[----:B------:R-:W-:Y:S01]  /*0670*/  UMOV UR4, URZ ;  /* 0x000000ff00047c82 */ /* 0x000fe20008000000 */
[----:B012---:R-:W-:Y:S01]  /*0680*/  IMAD.WIDE.U32 R12, R10, 0x3, R6 ;  /* 0x000000030a0c7825 */ /* 0x007fe200078e0006 */
[----:B------:R-:W-:-:S03]  /*0690*/  LEA R10, P1, R5, R10, 0x2 ;  /* 0x0000000a050a7211 */ /* 0x000fc600078210ff */
[----:B------:R-:W-:Y:S01]  /*06a0*/  IMAD.IADD R13, R13, 0x1, R9 ;  /* 0x000000010d0d7824 */ /* 0x000fe200078e0209 */
[----:B------:R-:W-:Y:S02]  /*06b0*/  ISETP.GE.U32.AND P0, PT, R10, R3, PT ;  /* 0x000000030a00720c */ /* 0x000fe40003f06070 */
[C---:B------:R-:W-:Y:S01]  /*06c0*/  LEA.HI.X R8, R5.reuse, R8, RZ, 0x2, P1 ;  /* 0x0000000805087211 */ /* 0x040fe200008f14ff */
[----:B------:R-:W-:Y:S01]  /*06d0*/  IMAD.WIDE.U32 R14, R5, 0x3, R12 ;  /* 0x00000003050e7825 */ /* 0x000fe200078e000c */
[----:B------:R2:W-:Y:S02]  /*06e0*/  STG.E.U8 desc[UR6][R12.64], R0 ;  /* 0x000000000c007986 */ /* 0x0005e4000c101106 */
        /* <DEDUP_REMOVED lines=18> */
.L_x_317:
[----:B------:R-:W-:Y:S05]  /*0810*/  BSYNC.RECONVERGENT B0 ;  /* 0x0000000000007941 */ /* 0x000fea0003800200 */
.L_x_316:
[----:B------:R-:W3:Y:S01]  /*0820*/  LDCU.64 UR4, c[0x0][0x390] ;  /* 0x00007200ff0477ac */ /* 0x000ee20008000a00 */
[----:B0-----:R-:W-:Y:S02]  /*0830*/  IMAD R7, R4, 0x3, RZ ;  /* 0x0000000304077824 */ /* 0x001fe400078e02ff */
[----:B------:R-:W-:-:S04]  /*0840*/  IMAD.WIDE.U32 R4, R3, 0x3, RZ ;  /* 0x0000000303047825 */ /* 0x000fc800078e00ff */
        /* <DEDUP_REMOVED lines=14> */
[----:B------:R-:W0:Y:S01]  /*0930*/  LDCU.64 UR8, c[0x0][0x380] ;  /* 0x00007000ff0877ac */ /* 0x000e220008000a00 */
[----:B------:R-:W-:Y:S01]  /*0940*/  UMOV UR4, URZ ;  /* 0x000000ff00047c82 */ /* 0x000fe20008000000 */
[----:B------:R-:W-:-:S05]  /*0950*/  UMOV UR5, URZ ;  /* 0x000000ff00057c82 */ /* 0x000fca0008000000 */
.L_x_326:
[----:B0--3--:R-:W-:Y:S01]  /*0960*/  IADD3 R2, P1, PT, R4, UR8, RZ ;  /* 0x0000000804027c10 */ /* 0x009fe2000ff3e0ff */
[----:B------:R-:W-:-:S03]  /*0970*/  UIADD3 UR4, UP0, UPT, UR4, -0x10, URZ ;  /* 0xfffffff004047890 */ /* 0x000fc6000ff1e0ff */
[----:B------:R-:W-:Y:S01]  /*0980*/  IADD3.X R3, PT, PT, R5, UR9, RZ, P1, !PT ;  /* 0x0000000905037c10 */ /* 0x000fe20008ffe4ff */
[----:B------:R-:W-:Y:S01]  /*0990*/  UIADD3.X UR5, UPT, UPT, UR5, -0x1, URZ, UP0, !UPT ;  /* 0xffffffff05057890 */ /* 0x000fe200087fe4ff */
[----:B------:R-:W-:Y:S01]  /*09a0*/  IADD3 R4, P1, PT, R4, 0x10, RZ ;  /* 0x0000001004047810 */ /* 0x000fe20007f3e0ff */
[----:B------:R-:W-:Y:S02]  /*09b0*/  UISETP.NE.U32.AND UP0, UPT, UR4, URZ, UPT ;  /* 0x000000ff0400728c */ /* 0x000fe4000bf05070 */
[----:B------:R3:W-:Y:S02]  /*09c0*/  STG.E.U8 desc[UR6][R2.64], R0 ;  /* 0x0000000002007986 */ /* 0x0007e4000c101106 */
        /* <DEDUP_REMOVED lines=18> */
.L_x_325:
[----:B------:R-:W-:Y:S05]  /*0af0*/  @!P0 EXIT ;  /* 0x000000000000894d */ /* 0x000fea0003800000 */
[----:B------:R-:W0:Y:S02]  /*0b00*/  LDCU.64 UR4, c[0x0][0x380] ;  /* 0x00007000ff0477ac */ /* 0x000e240008000a00 */
[----:B0-----:R-:W-:-:S04]  /*0b10*/  IADD3 R4, P0, PT, R4, UR4, RZ ;  /* 0x0000000404047c10 */ /* 0x001fc8000ff1e0ff */
[----:B------:R-:W-:-:S09]  /*0b20*/  IADD3.X R5, PT, PT, R5, UR5, RZ, P0, !PT ;  /* 0x0000000505057c10 */ /* 0x000fd200087fe4ff */
.L_x_327:
[----:B---3--:R-:W-:Y:S01]  /*0b30*/  IMAD.MOV.U32 R2, RZ, RZ, R4 ;  /* 0x000000ffff027224 */ /* 0x008fe200078e0004 */
        /* <DEDUP_REMOVED lines=8> */
[----:B0-----:R-:W-:Y:S05]  /*0bc0*/  @P0 BRA `(.L_x_327) ;  /* 0xfffffffc00d80947 */ /* 0x001fea000383ffff */
[----:B------:R-:W-:Y:S05]  /*0bd0*/  EXIT ;  /* 0x000000000000794d */ /* 0x000fea0003800000 */
        .weak           $__internal_22_$__cuda_sm20_div_u64
        .type           $__internal_22_$__cuda_sm20_div_u64,@function
        .size           $__internal_22_$__cuda_sm20_div_u64,(.L_x_467 - $__internal_22_$__cuda_sm20_div_u64)
$__internal_22_$__cuda_sm20_div_u64:
        /* <DEDUP_REMOVED lines=65> */
[----:B------:R-:W-:Y:S06]  /*0ff0*/  RET.REL.NODEC R10 `(fill_i8_vec3) ;  /* 0xfffffff00a007950 */ /* 0x000fec0003c3ffff */
.L_x_328:
        /* <DEDUP_REMOVED lines=16> */
.L_x_467:


//--------------------- .text.fill_i8_vec4        --------------------------
	.section	.text.fill_i8_vec4,"ax",@progbits
	.align	128
        .global         fill_i8_vec4
        .type           fill_i8_vec4,@function
        .size           fill_i8_vec4,(.L_x_468 - fill_i8_vec4)
        .other          fill_i8_vec4,@"STO_CUDA_ENTRY STV_DEFAULT"
fill_i8_vec4:
.text.fill_i8_vec4:
        /* <DEDUP_REMOVED lines=54> */
.L_x_332:
[----:B------:R-:W-:-:S07]  /*0360*/  MOV R10, 0x380 ;  /* 0x00000380000a7802 */ /* 0x000fce0000000f00 */
[----:B------:R-:W-:Y:S05]  /*0370*/  CALL.REL.NOINC `($__internal_23_$__cuda_sm20_div_u64) ;  /* 0x0000000800847944 */ /* 0x000fea0003c00000 */
.L_x_333:
[----:B------:R-:W-:Y:S05]  /*0380*/  BSYNC.RECONVERGENT B1 ;  /* 0x0000000000017941 */ /* 0x000fea0003800200 */
.L_x_331:
        /* <DEDUP_REMOVED lines=21> */
.L_x_336:
        /* <DEDUP_REMOVED lines=12> */
.L_x_335:
[----:B------:R-:W-:Y:S05]  /*05a0*/  BSYNC.RECONVERGENT B1 ;  /* 0x0000000000017941 */ /* 0x000fea0003800200 */
.L_x_334:
[----:B------:R-:W-:Y:S05]  /*05b0*/  @!P0 BRA `(.L_x_330) ;  /* 0x0000000000548947 */ /* 0x000fea0003800000 */
[----:B------:R-:W-:Y:S01]  /*05c0*/  PRMT R6, R0, 0x3340, R0 ;  /* 0x0000334000067816 */ /* 0x000fe20000000000 */
[----:B------:R-:W-:Y:S01]  /*05d0*/  IMAD.SHL.U32 R15, R5, 0x4, RZ ;  /* 0x00000004050f7824 */ /* 0x000fe200078e00ff */
[----:B------:R-:W-:Y:S02]  /*05e0*/  SHF.R.U32.HI R5, RZ, 0x1e, R5 ;  /* 0x0000001eff057819 */ /* 0x000fe40000011605 */
[----:B------:R-:W-:-:S07]  /*05f0*/  PRMT R19, R6, 0x5410, R6 ;  /* 0x0000541006137816 */ /* 0x000fce0000000006 */
.L_x_337:
        /* <DEDUP_REMOVED lines=17> */
.L_x_330:
[----:B------:R-:W-:Y:S05]  /*0710*/  BSYNC.RECONVERGENT B0 ;  /* 0x0000000000007941 */ /* 0x000fea0003800200 */
.L_x_329:
        /* <DEDUP_REMOVED lines=25> */
.L_x_339:
        /* <DEDUP_REMOVED lines=25> */
.L_x_338:
        /* <DEDUP_REMOVED lines=20> */
.L_x_340:
        /* <DEDUP_REMOVED lines=16> */
.L_x_341:
[----:B------:R-:W-:Y:S05]  /*0c80*/  @!P1 EXIT ;  /* 0x000000000000994d */ /* 0x000fea0003800000 */
[----:B------:R-:W3:Y:S01]  /*0c90*/  LDCU.64 UR6, c[0x0][0x380] ;  /* 0x00007000ff0677ac */ /* 0x000ee20008000a00 */
[----:B------:R-:W-:-:S05]  /*0ca0*/  IADD3 R4, P1, PT, RZ, -R4, RZ ;  /* 0x80000004ff047210 */ /* 0x000fca0007f3e0ff */
[----:B------:R-:W-:Y:S01]  /*0cb0*/  IMAD.X R5, RZ, RZ, -0x1, P1 ;  /* 0xffffffffff057424 */ /* 0x000fe200008e06ff */
[----:B---3--:R-:W-:-:S04]  /*0cc0*/  IADD3 R6, P0, PT, R7, UR6, RZ ;  /* 0x0000000607067c10 */ /* 0x008fc8000ff1e0ff */
[----:B------:R-:W-:-:S09]  /*0cd0*/  IADD3.X R7, PT, PT, R9, UR7, RZ, P0, !PT ;  /* 0x0000000709077c10 */ /* 0x000fd200087fe4ff */
.L_x_342:
        /* <DEDUP_REMOVED lines=11> */
        .weak           $__internal_23_$__cuda_sm20_div_u64
        .type           $__internal_23_$__cuda_sm20_div_u64,@function
        .size           $__internal_23_$__cuda_sm20_div_u64,(.L_x_468 - $__internal_23_$__cuda_sm20_div_u64)
$__internal_23_$__cuda_sm20_div_u64:
        /* <DEDUP_REMOVED lines=65> */
[----:B------:R-:W-:Y:S06]  /*11a0*/  RET.REL.NODEC R10 `(fill_i8_vec4) ;  /* 0xffffffec0a947950 */ /* 0x000fec0003c3ffff */
.L_x_343:
        /* <DEDUP_REMOVED lines=13> */
.L_x_468:


//--------------------- .text.fill_f64_vec2       --------------------------
	.section	.text.fill_f64_vec2,"ax",@progbits
	.align	128
        .global         fill_f64_vec2
        .type           fill_f64_vec2,@function
        .size           fill_f64_vec2,(.L_x_469 - fill_f64_vec2)
        .other          fill_f64_vec2,@"STO_CUDA_ENTRY STV_DEFAULT"
fill_f64_vec2:
.text.fill_f64_vec2:
        /* <DEDUP_REMOVED lines=50> */
.L_x_347:
[----:B------:R-:W-:-:S07]  /*0320*/  MOV R6, 0x340 ;  /* 0x0000034000067802 */ /* 0x000fce0000000f00 */
[----:B------:R-:W-:Y:S05]  /*0330*/  CALL.REL.NOINC `($__internal_24_$__cuda_sm20_div_u64) ;  /* 0x0000000800ec7944 */ /* 0x000fea0003c00000 */
[----:B------:R-:W-:Y:S02]  /*0340*/  IMAD.MOV.U32 R6, RZ, RZ, R8 ;  /* 0x000000ffff067224 */ /* 0x000fe400078e0008 */
[----:B------:R-:W-:-:S07]  /*0350*/  IMAD.MOV.U32 R7, RZ, RZ, R9 ;  /* 0x000000ffff077224 */ /* 0x000fce00078e0009 */
.L_x_348:
[----:B------:R-:W-:Y:S05]  /*0360*/  BSYNC.RECONVERGENT B1 ;  /* 0x0000000000017941 */ /* 0x000fea0003800200 */
.L_x_346:
        /* <DEDUP_REMOVED lines=20> */
.L_x_351:
        /* <DEDUP_REMOVED lines=14> */
.L_x_350:
[----:B------:R-:W-:Y:S05]  /*0590*/  BSYNC.RECONVERGENT B1 ;  /* 0x0000000000017941 */ /* 0x000fea0003800200 */
.L_x_349:
[----:B------:R-:W-:Y:S05]  /*05a0*/  @!P0 BRA `(.L_x_345) ;  /* 0x0000000000888947 */ /* 0x000fea0003800000 */
[----:B0-----:R-:W0:Y:S01]  /*05b0*/  LDC.64 R8, c[0x0][0x388] ;  /* 0x0000e200ff087b82 */ /* 0x001e220000000a00 */
[----:B------:R-:W-:Y:S01]  /*05c0*/  IMAD.SHL.U32 R29, R4, 0x10, RZ ;  /* 0x00000010041d7824 */ /* 0x000fe200078e00ff */
[----:B------:R-:W-:-:S07]  /*05d0*/  SHF.R.U32.HI R25, RZ, 0x1c, R4 ;  /* 0x0000001cff197819 */ /* 0x000fce0000011604 */
.L_x_352:
        /* <DEDUP_REMOVED lines=31> */
.L_x_345:
[----:B------:R-:W-:Y:S05]  /*07d0*/  BSYNC.RECONVERGENT B0 ;  /* 0x0000000000007941 */ /* 0x000fea0003800200 */
.L_x_344:
        /* <DEDUP_REMOVED lines=31> */
.L_x_354:
        /* <DEDUP_REMOVED lines=27> */
.L_x_353:
        /* <DEDUP_REMOVED lines=21> */
.L_x_355:
        /* <DEDUP_REMOVED lines=18> */
.L_x_356:
[----:B------:R-:W-:Y:S05]  /*0df0*/  @!P1 EXIT ;  /* 0x000000000000994d */ /* 0x000fea0003800000 */
[----:B012---:R-:W0:Y:S08]  /*0e00*/  LDC.64 R2, c[0x0][0x380] ;  /* 0x0000e000ff027b82 */ /* 0x007e300000000a00 */
[----:B------:R-:W1:Y:S01]  /*0e10*/  LDC.64 R6, c[0x0][0x388] ;  /* 0x0000e200ff067b82 */ /* 0x000e620000000a00 */
[----:B0-----:R-:W-:-:S04]  /*0e20*/  LEA R0, P0, R5, R2, 0x3 ;  /* 0x0000000205007211 */ /* 0x001fc800078018ff */
[----:B------:R-:W-:-:S09]  /*0e30*/  LEA.HI.X R5, R5, R3, R4, 0x3, P0 ;  /* 0x0000000305057211 */ /* 0x000fd200000f1c04 */
.L_x_357:
        /* <DEDUP_REMOVED lines=11> */
        .weak           $__internal_24_$__cuda_sm20_div_u64
        .type           $__internal_24_$__cuda_sm20_div_u64,@function
        .size           $__internal_24_$__cuda_sm20_div_u64,(.L_x_469 - $__internal_24_$__cuda_sm20_div_u64)
$__internal_24_$__cuda_sm20_div_u64:
        /* <DEDUP_REMOVED lines=65> */
[----:B------:R-:W-:Y:S06]  /*1300*/  RET.REL.NODEC R6 `(fill_f64_vec2) ;  /* 0xffffffec063c7950 */ /* 0x000fec0003c3ffff */
.L_x_358:
        /* <DEDUP_REMOVED lines=15> */
.L_x_469:


//--------------------- .text.fill_f64_vec3       --------------------------
	.section	.text.fill_f64_vec3,"ax",@progbits
	.align	128
        .global         fill_f64_vec3
        .type           fill_f64_vec3,@function
        .size           fill_f64_vec3,(.L_x_470 - fill_f64_vec3)
        .other          fill_f64_vec3,@"STO_CUDA_ENTRY STV_DEFAULT"
fill_f64_vec3:
.text.fill_f64_vec3:
        /* <DEDUP_REMOVED lines=56> */
.L_x_362:
[----:B------:R-:W-:-:S07]  /*0380*/  MOV R6, 0x3a0 ;  /* 0x000003a000067802 */ /* 0x000fce0000000f00 */
[----:B------:R-:W-:Y:S05]  /*0390*/  CALL.REL.NOINC `($__internal_25_$__cuda_sm20_div_u64) ;  /* 0x0000000800247944 */ /* 0x000fea0003c00000 */
.L_x_363:
[----:B------:R-:W-:Y:S05]  /*03a0*/  BSYNC.RECONVERGENT B1 ;  /* 0x0000000000017941 */ /* 0x000fea0003800200 */
.L_x_361:
        /* <DEDUP_REMOVED lines=24> */
.L_x_366:
        /* <DEDUP_REMOVED lines=15> */
.L_x_365:
[----:B------:R-:W-:Y:S05]  /*0620*/  BSYNC.RECONVERGENT B1 ;  /* 0x0000000000017941 */ /* 0x000fea0003800200 */
.L_x_364:
[----:B------:R-:W-:Y:S05]  /*0630*/  @!P0 BRA `(.L_x_360) ;  /* 0x00000000006c8947 */ /* 0x000fea0003800000 */
.L_x_367:
        /* <DEDUP_REMOVED lines=27> */
.L_x_360:
[----:B------:R-:W-:Y:S05]  /*07f0*/  BSYNC.RECONVERGENT B0 ;  /* 0x0000000000007941 */ /* 0x000fea0003800200 */
.L_x_359:
        /* <DEDUP_REMOVED lines=25> */
.L_x_369:
        /* <DEDUP_REMOVED lines=25> */
.L_x_368:
[----:B------:R-:W-:Y:S05]  /*0b20*/  @!P0 EXIT ;  /* 0x000000000000894d */ /* 0x000fea0003800000 */
[----:B0-----:R-:W0:Y:S01]  /*0b30*/  LDC.64 R4, c[0x0][0x380] ;  /* 0x0000e000ff047b82 */ /* 0x001e220000000a00 */
[----:B------:R-:W-:-:S07]  /*0b40*/  IMAD R9, R2, 0x18, RZ ;  /* 0x0000001802097824 */ /* 0x000fce00078e02ff */
[----:B------:R-:W1:Y:S01]  /*0b50*/  LDC.64 R6, c[0x0][0x388] ;  /* 0x0000e200ff067b82 */ /* 0x000e620000000a00 */
[----:B0-----:R-:W-:-:S04]  /*0b60*/  IMAD.WIDE.U32 R4, R3, 0x18, R4 ;  /* 0x0000001803047825 */ /* 0x001fc800078e0004 */
[----:B------:R-:W-:-:S07]  /*0b70*/  IMAD.IADD R5, R5, 0x1, R9 ;  /* 0x0000000105057824 */ /* 0x000fce00078e0209 */
.L_x_370:
        /* <DEDUP_REMOVED lines=11> */
        .weak           $__internal_25_$__cuda_sm20_div_u64
        .type           $__internal_25_$__cuda_sm20_div_u64,@function
        .size           $__internal_25_$__cuda_sm20_div_u64,(.L_x_470 - $__internal_25_$__cuda_sm20_div_u64)
$__internal_25_$__cuda_sm20_div_u64:
        /* <DEDUP_REMOVED lines=65> */
[----:B------:R-:W-:Y:S06]  /*1040*/  RET.REL.NODEC R6 `(fill_f64_vec3) ;  /* 0xffffffec06ec7950 */ /* 0x000fec0003c3ffff */
.L_x_371:
        /* <DEDUP_REMOVED lines=11> */
.L_x_470:


//--------------------- .text.fill_f64_vec4       --------------------------
	.section	.text.fill_f64_vec4,"ax",@progbits
	.align	128
        .global         fill_f64_vec4
        .type           fill_f64_vec4,@function
        .size           fill_f64_vec4,(.L_x_471 - fill_f64_vec4)
        .other          fill_f64_vec4,@"STO_CUDA_ENTRY STV_DEFAULT"
fill_f64_vec4:
.text.fill_f64_vec4:
        /* <DEDUP_REMOVED lines=51> */
.L_x_375:
[----:B------:R-:W-:-:S07]  /*0330*/  MOV R6, 0x350 ;  /* 0x0000035000067802 */ /* 0x000fce0000000f00 */
[----:B------:R-:W-:Y:S05]  /*0340*/  CALL.REL.NOINC `($__internal_26_$__cuda_sm20_div_u64) ;  /* 0x0000000c00007944 */ /* 0x000fea0003c00000 */
.L_x_376:
[----:B------:R-:W-:Y:S05]  /*0350*/  BSYNC.RECONVERGENT B1 ;  /* 0x0000000000017941 */ /* 0x000fea0003800200 */
.L_x_374:
        /* <DEDUP_REMOVED lines=22> */
.L_x_379:
        /* <DEDUP_REMOVED lines=19> */
.L_x_378:
[----:B------:R-:W-:Y:S05]  /*05f0*/  BSYNC.RECONVERGENT B1 ;  /* 0x0000000000017941 */ /* 0x000fea0003800200 */
.L_x_377:
[----:B------:R-:W-:Y:S05]  /*0600*/  @!P0 BRA `(.L_x_373) ;  /* 0x0000000000888947 */ /* 0x000fea0003800000 */
[----:B0-----:R-:W0:Y:S01]  /*0610*/  LDC.64 R4, c[0x0][0x388] ;  /* 0x0000e200ff047b82 */ /* 0x001e220000000a00 */
[----:B------:R-:W-:Y:S01]  /*0620*/  IMAD.SHL.U32 R20, R17, 0x20, RZ ;  /* 0x0000002011147824 */ /* 0x000fe200078e00ff */
[----:B------:R-:W-:-:S07]  /*0630*/  SHF.R.U32.HI R19, RZ, 0x1b, R17 ;  /* 0x0000001bff137819 */ /* 0x000fce0000011611 */
.L_x_380:
        /* <DEDUP_REMOVED lines=31> */
.L_x_373:
[----:B------:R-:W-:Y:S05]  /*0830*/  BSYNC.RECONVERGENT B0 ;  /* 0x0000000000007941 */ /* 0x000fea0003800200 */
.L_x_372:
        /* <DEDUP_REMOVED lines=30> */
.L_x_382:
        /* <DEDUP_REMOVED lines=27> */
.L_x_381:
        /* <DEDUP_REMOVED lines=21> */
.L_x_383:
        /* <DEDUP_REMOVED lines=17> */
.L_x_384:
[----:B------:R-:W-:Y:S05]  /*0e30*/  @!P1 EXIT ;  /* 0x000000000000994d */ /* 0x000fea0003800000 */
[----:B--2---:R-:W2:Y:S01]  /*0e40*/  LDC.64 R8, c[0x0][0x380] ;  /* 0x0000e000ff087b82 */ /* 0x004ea20000000a00 */
[----:B------:R-:W-:-:S05]  /*0e50*/  IADD3 R0, P1, PT, RZ, -R0, RZ ;  /* 0x80000000ff007210 */ /* 0x000fca0007f3e0ff */
[----:B------:R-:W-:Y:S02]  /*0e60*/  IMAD.X R5, RZ, RZ, -0x1, P1 ;  /* 0xffffffffff057424 */ /* 0x000fe400008e06ff */
[----:B01----:R-:W0:Y:S01]  /*0e70*/  LDC.64 R6, c[0x0][0x388] ;  /* 0x0000e200ff067b82 */ /* 0x003e220000000a00 */
[----:B--2---:R-:W-:-:S04]  /*0e80*/  LEA R8, P0, R3, R8, 0x3 ;  /* 0x0000000803087211 */ /* 0x004fc800078018ff */
[----:B------:R-:W-:-:S09]  /*0e90*/  LEA.HI.X R9, R3, R9, R4, 0x3, P0 ;  /* 0x0000000903097211 */ /* 0x000fd200000f1c04 */
.L_x_385:
        /* <DEDUP_REMOVED lines=11> */
        .weak           $__internal_26_$__cuda_sm20_div_u64
        .type           $__internal_26_$__cuda_sm20_div_u64,@function
        .size           $__internal_26_$__cuda_sm20_div_u64,(.L_x_471 - $__internal_26_$__cuda_sm20_div_u64)
$__internal_26_$__cuda_sm20_div_u64:
        /* <DEDUP_REMOVED lines=65> */
[----:B------:R-:W-:Y:S06]  /*1360*/  RET.REL.NODEC R6 `(fill_f64_vec4) ;  /* 0xffffffec06247950 */ /* 0x000fec0003c3ffff */
.L_x_386:
        /* <DEDUP_REMOVED lines=9> */
.L_x_471:


//--------------------- .text.fill_f32_vec2       --------------------------
	.section	.text.fill_f32_vec2,"ax",@progbits
	.align	128
        .global         fill_f32_vec2
        .type           fill_f32_vec2,@function
        .size           fill_f32_vec2,(.L_x_472 - fill_f32_vec2)
        .other          fill_f32_vec2,@"STO_CUDA_ENTRY STV_DEFAULT"
fill_f32_vec2:
.text.fill_f32_vec2:
        /* <DEDUP_REMOVED lines=50> */
.L_x_390:
[----:B------:R-:W-:-:S07]  /*0320*/  MOV R6, 0x340 ;  /* 0x0000034000067802 */ /* 0x000fce0000000f00 */
[----:B------:R-:W-:Y:S05]  /*0330*/  CALL.REL.NOINC `($__internal_27_$__cuda_sm20_div_u64) ;  /* 0x0000000800cc7944 */ /* 0x000fea0003c00000 */
[----:B------:R-:W-:Y:S02]  /*0340*/  IMAD.MOV.U32 R6, RZ, RZ, R8 ;  /* 0x000000ffff067224 */ /* 0x000fe400078e0008 */
[----:B------:R-:W-:-:S07]  /*0350*/  IMAD.MOV.U32 R7, RZ, RZ, R9 ;  /* 0x000000ffff077224 */ /* 0x000fce00078e0009 */
.L_x_391:
[----:B------:R-:W-:Y:S05]  /*0360*/  BSYNC.RECONVERGENT B1 ;  /* 0x0000000000017941 */ /* 0x000fea0003800200 */
.L_x_389:
        /* <DEDUP_REMOVED lines=20> */
.L_x_394:
        /* <DEDUP_REMOVED lines=13> */
.L_x_393:
[----:B------:R-:W-:Y:S05]  /*0580*/  BSYNC.RECONVERGENT B1 ;  /* 0x0000000000017941 */ /* 0x000fea0003800200 */
.L_x_392:
[----:B------:R-:W-:Y:S05]  /*0590*/  @!P0 BRA `(.L_x_388) ;  /* 0x00000000006c8947 */ /* 0x000fea0003800000 */
[----:B------:R-:W0:Y:S01]  /*05a0*/  LDC R18, c[0x0][0x388] ;  /* 0x0000e200ff127b82 */ /* 0x000e220000000800 */
[----:B------:R-:W-:Y:S01]  /*05b0*/  IMAD.SHL.U32 R7, R4, 0x8, RZ ;  /* 0x0000000804077824 */ /* 0x000fe200078e00ff */
[----:B------:R-:W-:-:S07]  /*05c0*/  SHF.R.U32.HI R17, RZ, 0x1d, R4 ;  /* 0x0000001dff117819 */ /* 0x000fce0000011604 */
.L_x_395:
        /* <DEDUP_REMOVED lines=24> */
.L_x_388:
[----:B------:R-:W-:Y:S05]  /*0750*/  BSYNC.RECONVERGENT B0 ;  /* 0x0000000000007941 */ /* 0x000fea0003800200 */
.L_x_387:
        /* <DEDUP_REMOVED lines=31> */
.L_x_397:
        /* <DEDUP_REMOVED lines=27> */
.L_x_396:
        /* <DEDUP_REMOVED lines=21> */
.L_x_398:
        /* <DEDUP_REMOVED lines=18> */
.L_x_399:
[----:B------:R-:W-:Y:S05]  /*0d70*/  @!P1 EXIT ;  /* 0x000000000000994d */ /* 0x000fea0003800000 */
[----:B01----:R-:W0:Y:S08]  /*0d80*/  LDC.64 R2, c[0x0][0x380] ;  /* 0x0000e000ff027b82 */ /* 0x003e300000000a00 */
[----:B------:R-:W1:Y:S01]  /*0d90*/  LDC R9, c[0x0][0x388] ;  /* 0x0000e200ff097b82 */ /* 0x000e620000000800 */
[----:B0-----:R-:W-:-:S04]  /*0da0*/  LEA R0, P0, R5, R2, 0x2 ;  /* 0x0000000205007211 */ /* 0x001fc800078010ff */
[----:B------:R-:W-:-:S09]  /*0db0*/  LEA.HI.X R5, R5, R3, R4, 0x2, P0 ;  /* 0x0000000305057211 */ /* 0x000fd200000f1404 */
.L_x_400:
        /* <DEDUP_REMOVED lines=11> */
        .weak           $__internal_27_$__cuda_sm20_div_u64
        .type           $__internal_27_$__cuda_sm20_div_u64,@function
        .size           $__internal_27_$__cuda_sm20_div_u64,(.L_x_472 - $__internal_27_$__cuda_sm20_div_u64)
$__internal_27_$__cuda_sm20_div_u64:
        /* <DEDUP_REMOVED lines=65> */
[----:B------:R-:W-:Y:S06]  /*1280*/  RET.REL.NODEC R6 `(fill_f32_vec2) ;  /* 0xffffffec065c7950 */ /* 0x000fec0003c3ffff */
.L_x_401:
        /* <DEDUP_REMOVED lines=15> */
.L_x_472:


//--------------------- .text.fill_f32_vec3       --------------------------
	.section	.text.fill_f32_vec3,"ax",@progbits
	.align	128
        .global         fill_f32_vec3
        .type           fill_f32_vec3,@function
        .size           fill_f32_vec3,(.L_x_473 - fill_f32_vec3)
        .other          fill_f32_vec3,@"STO_CUDA_ENTRY STV_DEFAULT"
fill_f32_vec3:
.text.fill_f32_vec3:
        /* <DEDUP_REMOVED lines=56> */
.L_x_405:
[----:B------:R-:W-:-:S07]  /*0380*/  MOV R6, 0x3a0 ;  /* 0x000003a000067802 */ /* 0x000fce0000000f00 */
[----:B------:R-:W-:Y:S05]  /*0390*/  CALL.REL.NOINC `($__internal_28_$__cuda_sm20_div_u64) ;  /* 0x0000000800247944 */ /* 0x000fea0003c00000 */
.L_x_406:
[----:B------:R-:W-:Y:S05]  /*03a0*/  BSYNC.RECONVERGENT B1 ;  /* 0x0000000000017941 */ /* 0x000fea0003800200 */
.L_x_404:
        /* <DEDUP_REMOVED lines=25> */
.L_x_409:
        /* <DEDUP_REMOVED lines=14> */
.L_x_408:
[----:B------:R-:W-:Y:S05]  /*0620*/  BSYNC.RECONVERGENT B1 ;  /* 0x0000000000017941 */ /* 0x000fea0003800200 */
.L_x_407:
[----:B------:R-:W-:Y:S05]  /*0630*/  @!P0 BRA `(.L_x_403) ;  /* 0x00000000006c8947 */ /* 0x000fea0003800000 */
.L_x_410:
        /* <DEDUP_REMOVED lines=27> */
.L_x_403:
[----:B------:R-:W-:Y:S05]  /*07f0*/  BSYNC.RECONVERGENT B0 ;  /* 0x0000000000007941 */ /* 0x000fea0003800200 */
.L_x_402:
        /* <DEDUP_REMOVED lines=25> */
.L_x_412:
        /* <DEDUP_REMOVED lines=25> */
.L_x_411:
[----:B------:R-:W-:Y:S05]  /*0b20*/  @!P0 EXIT ;  /* 0x000000000000894d */ /* 0x000fea0003800000 */
[----:B0-----:R-:W0:Y:S01]  /*0b30*/  LDC.64 R4, c[0x0][0x380] ;  /* 0x0000e000ff047b82 */ /* 0x001e220000000a00 */
[----:B------:R-:W-:-:S07]  /*0b40*/  IMAD R7, R2, 0xc, RZ ;  /* 0x0000000c02077824 */ /* 0x000fce00078e02ff */
[----:B------:R-:W1:Y:S01]  /*0b50*/  LDC R9, c[0x0][0x388] ;  /* 0x0000e200ff097b82 */ /* 0x000e620000000800 */
[----:B0-----:R-:W-:-:S04]  /*0b60*/  IMAD.WIDE.U32 R4, R3, 0xc, R4 ;  /* 0x0000000c03047825 */ /* 0x001fc800078e0004 */
[----:B------:R-:W-:-:S07]  /*0b70*/  IMAD.IADD R5, R5, 0x1, R7 ;  /* 0x0000000105057824 */ /* 0x000fce00078e0207 */
.L_x_413:
        /* <DEDUP_REMOVED lines=11> */
        .weak           $__internal_28_$__cuda_sm20_div_u64
        .type           $__internal_28_$__cuda_sm20_div_u64,@function
        .size           $__internal_28_$__cuda_sm20_div_u64,(.L_x_473 - $__internal_28_$__cuda_sm20_div_u64)
$__internal_28_$__cuda_sm20_div_u64:
        /* <DEDUP_REMOVED lines=65> */
[----:B------:R-:W-:Y:S06]  /*1040*/  RET.REL.NODEC R6 `(fill_f32_vec3) ;  /* 0xffffffec06ec7950 */ /* 0x000fec0003c3ffff */
.L_x_414:
        /* <DEDUP_REMOVED lines=11> */
.L_x_473:


//--------------------- .text.fill_f32_vec4       --------------------------
	.section	.text.fill_f32_vec4,"ax",@progbits
	.align	128
        .global         fill_f32_vec4
        .type           fill_f32_vec4,@function
        .size           fill_f32_vec4,(.L_x_474 - fill_f32_vec4)
        .other          fill_f32_vec4,@"STO_CUDA_ENTRY STV_DEFAULT"
fill_f32_vec4:
.text.fill_f32_vec4:
        /* <DEDUP_REMOVED lines=50> */
.L_x_418:
[----:B------:R-:W-:-:S07]  /*0320*/  MOV R6, 0x340 ;  /* 0x0000034000067802 */ /* 0x000fce0000000f00 */
[----:B------:R-:W-:Y:S05]  /*0330*/  CALL.REL.NOINC `($__internal_29_$__cuda_sm20_div_u64) ;  /* 0x0000000800f47944 */ /* 0x000fea0003c00000 */
[----:B------:R-:W-:Y:S02]  /*0340*/  IMAD.MOV.U32 R6, RZ, RZ, R5 ;  /* 0x000000ffff067224 */ /* 0x000fe400078e0005 */
[----:B------:R-:W-:-:S07]  /*0350*/  IMAD.MOV.U32 R7, RZ, RZ, R8 ;  /* 0x000000ffff077224 */ /* 0x000fce00078e0008 */
.L_x_419:
[----:B------:R-:W-:Y:S05]  /*0360*/  BSYNC.RECONVERGENT B1 ;  /* 0x0000000000017941 */ /* 0x000fea0003800200 */
.L_x_417:
        /* <DEDUP_REMOVED lines=20> */
.L_x_422:
        /* <DEDUP_REMOVED lines=15> */
.L_x_421:
[----:B------:R-:W-:Y:S05]  /*05a0*/  BSYNC.RECONVERGENT B1 ;  /* 0x0000000000017941 */ /* 0x000fea0003800200 */
.L_x_420:
[----:B------:R-:W-:Y:S05]  /*05b0*/  @!P0 BRA `(.L_x_416) ;  /* 0x00000000008c8947 */ /* 0x000fea0003800000 */
[----:B------:R-:W1:Y:S01]  /*05c0*/  LDC R12, c[0x0][0x388] ;  /* 0x0000e200ff0c7b82 */ /* 0x000e620000000800 */
[----:B------:R-:W-:Y:S01]  /*05d0*/  IMAD.SHL.U32 R29, R20, 0x10, RZ ;  /* 0x00000010141d7824 */ /* 0x000fe200078e00ff */
[----:B------:R-:W-:-:S07]  /*05e0*/  SHF.R.U32.HI R23, RZ, 0x1c, R20 ;  /* 0x0000001cff177819 */ /* 0x000fce0000011614 */
.L_x_423:
        /* <DEDUP_REMOVED lines=32> */
.L_x_416:
[----:B------:R-:W-:Y:S05]  /*07f0*/  BSYNC.RECONVERGENT B0 ;  /* 0x0000000000007941 */ /* 0x000fea0003800200 */
.L_x_415:
        /* <DEDUP_REMOVED lines=30> */
.L_x_425:
        /* <DEDUP_REMOVED lines=27> */
.L_x_424:
        /* <DEDUP_REMOVED lines=21> */
.L_x_426:
        /* <DEDUP_REMOVED lines=17> */
.L_x_427:
[----:B------:R-:W-:Y:S05]  /*0df0*/  @!P1 EXIT ;  /* 0x000000000000994d */ /* 0x000fea0003800000 */
[----:B012---:R-:W0:Y:S01]  /*0e00*/  LDC.64 R2, c[0x0][0x380] ;  /* 0x0000e000ff027b82 */ /* 0x007e220000000a00 */
[----:B------:R-:W-:-:S05]  /*0e10*/  IADD3 R0, P1, PT, RZ, -R0, RZ ;  /* 0x80000000ff007210 */ /* 0x000fca0007f3e0ff */
[----:B------:R-:W-:Y:S02]  /*0e20*/  IMAD.X R6, RZ, RZ, -0x1, P1 ;  /* 0xffffffffff067424 */ /* 0x000fe400008e06ff */
[----:B------:R-:W1:Y:S01]  /*0e30*/  LDC R9, c[0x0][0x388] ;  /* 0x0000e200ff097b82 */ /* 0x000e620000000800 */
[----:B0-----:R-:W-:-:S04]  /*0e40*/  LEA R7, P0, R5, R2, 0x2 ;  /* 0x0000000205077211 */ /* 0x001fc800078010ff */
[----:B------:R-:W-:-:S09]  /*0e50*/  LEA.HI.X R4, R5, R3, R4, 0x2, P0 ;  /* 0x0000000305047211 */ /* 0x000fd200000f1404 */
.L_x_428:
        /* <DEDUP_REMOVED lines=11> */
        .weak           $__internal_29_$__cuda_sm20_div_u64
        .type           $__internal_29_$__cuda_sm20_div_u64,@function
        .size           $__internal_29_$__cuda_sm20_div_u64,(.L_x_474 - $__internal_29_$__cuda_sm20_div_u64)
$__internal_29_$__cuda_sm20_div_u64:
        /* <DEDUP_REMOVED lines=64> */
[----:B------:R-:W-:Y:S06]  /*1310*/  RET.REL.NODEC R6 `(fill_f32_vec4) ;  /* 0xffffffec06387950 */ /* 0x000fec0003c3ffff */
.L_x_429:
        /* <DEDUP_REMOVED lines=14> */
.L_x_474:


//--------------------- .text.fill_f16_vec2       --------------------------
	.section	.text.fill_f16_vec2,"ax",@progbits
	.align	128
        .global         fill_f16_vec2
        .type           fill_f16_vec2,@function
        .size           fill_f16_vec2,(.L_x_475 - fill_f16_vec2)
        .other          fill_f16_vec2,@"STO_CUDA_ENTRY STV_DEFAULT"
fill_f16_vec2:
.text.fill_f16_vec2:
        /* <DEDUP_REMOVED lines=50> */
.L_x_433:
[----:B------:R-:W-:-:S07]  /*0320*/  MOV R6, 0x340 ;  /* 0x0000034000067802 */ /* 0x000fce0000000f00 */
[----:B------:R-:W-:Y:S05]  /*0330*/  CALL.REL.NOINC `($__internal_30_$__cuda_sm20_div_u64) ;  /* 0x0000000800b47944 */ /* 0x000fea0003c00000 */
[----:B------:R-:W-:Y:S02]  /*0340*/  IMAD.MOV.U32 R6, RZ, RZ, R8 ;  /* 0x000000ffff067224 */ /* 0x000fe400078e0008 */
[----:B------:R-:W-:-:S07]  /*0350*/  IMAD.MOV.U32 R7, RZ, RZ, R9 ;  /* 0x000000ffff077224 */ /* 0x000fce00078e0009 */
.L_x_434:
[----:B------:R-:W-:Y:S05]  /*0360*/  BSYNC.RECONVERGENT B1 ;  /* 0x0000000000017941 */ /* 0x000fea0003800200 */
.L_x_432:
[----:B------:R-:W-:Y:S01]  /*0370*/  IADD3 R5, P0, PT, R6, R5, RZ ;  /* 0x0000000506057210 */ /* 0x000fe20007f1e0ff */
[----:B------:R-:W0:Y:S01]  /*0380*/  LDCU.U16 UR6, c[0x0][0x388] ;  /* 0x00007100ff0677ac */ /* 0x000e220008000400 */
[----:B------:R-:W-:Y:S01]  /*0390*/  BSSY.RECONVERGENT B1, `(.L_x_435) ;  /* 0x0000021000017945 */ /* 0x000fe20003800200 */
[----:B------:R-:W-:Y:S01]  /*03a0*/  IMAD.MOV.U32 R12, RZ, RZ, R0 ;  /* 0x000000ffff0c7224 */ /* 0x000fe200078e0000 */
[C---:B------:R-:W-:Y:S01]  /*03b0*/  LOP3.LUT R8, R5.reuse, 0x3, RZ, 0xc0, !PT ;  /* 0x0000000305087812 */ /* 0x040fe200078ec0ff */
[----:B------:R-:W-:Y:S01]  /*03c0*/  IMAD.X R6, RZ, RZ, R7, P0 ;  /* 0x000000ffff067224 */ /* 0x000fe200000e0607 */
[----:B------:R-:W-:Y:S01]  /*03d0*/  ISETP.GE.U32.AND P0, PT, R5, 0x3, PT ;  /* 0x000000030500780c */ /* 0x000fe20003f06070 */
[----:B------:R-:W-:Y:S01]  /*03e0*/  IMAD.MOV.U32 R19, RZ, RZ, RZ ;  /* 0x000000ffff137224 */ /* 0x000fe200078e00ff */
[----:B------:R-:W-:Y:S02]  /*03f0*/  ISETP.NE.U32.AND P1, PT, R8, 0x3, PT ;  /* 0x000000030800780c */ /* 0x000fe40003f25070 */
[----:B------:R-:W-:-:S02]  /*0400*/  ISETP.GE.U32.AND.EX P0, PT, R6, RZ, PT, P0 ;  /* 0x000000ff0600720c */ /* 0x000fc40003f06100 */
[----:B------:R-:W-:Y:S01]  /*0410*/  ISETP.NE.AND.EX P1, PT, RZ, RZ, PT, P1 ;  /* 0x000000ffff00720c */ /* 0x000fe20003f25310 */
[----:B0-----:R-:W-:Y:S02]  /*0420*/  IMAD.U32 R13, RZ, RZ, UR6 ;  /* 0x00000006ff0d7e24 */ /* 0x001fe4000f8e00ff */
[----:B------:R-:W-:-:S05]  /*0430*/  IMAD.U32 R6, RZ, RZ, UR6 ;  /* 0x00000006ff067e24 */ /* 0x000fca000f8e00ff */
[----:B------:R-:W-:-:S05]  /*0440*/  PRMT R13, R13, 0x5410, R6 ;  /* 0x000054100d0d7816 */ /* 0x000fca0000000006 */
[----:B------:R-:W-:Y:S05]  /*0450*/  @!P1 BRA `(.L_x_436) ;  /* 0x0000000000509947 */ /* 0x000fea0003800000 */
[----:B------:R-:W0:Y:S01]  /*0460*/  LDCU.64 UR6, c[0x0][0x380] ;  /* 0x00007000ff0677ac */ /* 0x000e220008000a00 */
[----:B------:R-:W-:Y:S02]  /*0470*/  VIADD R5, R5, 0x1 ;  /* 0x0000000105057836 */ /* 0x000fe40000000000 */
[----:B------:R-:W-:Y:S02]  /*0480*/  IMAD.MOV.U32 R8, RZ, RZ, RZ ;  /* 0x000000ffff087224 */ /* 0x000fe400078e00ff */
[----:B------:R-:W-:Y:S01]  /*0490*/  IMAD.MOV.U32 R12, RZ, RZ, R0 ;  /* 0x000000ffff0c7224 */ /* 0x000fe200078e0000 */
[----:B------:R-:W-:Y:S01]  /*04a0*/  LOP3.LUT R5, R5, 0x3, RZ, 0xc0, !PT ;  /* 0x0000000305057812 */ /* 0x000fe200078ec0ff */
[----:B------:R-:W-:Y:S01]  /*04b0*/  IMAD.MOV.U32 R19, RZ, RZ, RZ ;  /* 0x000000ffff137224 */ /* 0x000fe200078e00ff */
[----:B0-----:R-:W-:-:S04]  /*04c0*/  LEA R9, P1, R0, UR6, 0x2 ;  /* 0x0000000600097c11 */ /* 0x001fc8000f8210ff */
[----:B------:R-:W-:-:S09]  /*04d0*/  LEA.HI.X R10, R0, UR7, RZ, 0x2, P1 ;  /* 0x00000007000a7c11 */ /* 0x000fd200088f14ff */
.L_x_437:
        /* <DEDUP_REMOVED lines=12> */
.L_x_436:
[----:B------:R-:W-:Y:S05]  /*05a0*/  BSYNC.RECONVERGENT B1 ;  /* 0x0000000000017941 */ /* 0x000fea0003800200 */
.L_x_435:
[----:B------:R-:W-:Y:S05]  /*05b0*/  @!P0 BRA `(.L_x_431) ;  /* 0x00000000004c8947 */ /* 0x000fea0003800000 */
[----:B------:R-:W-:Y:S01]  /*05c0*/  IMAD.SHL.U32 R15, R4, 0x4, RZ ;  /* 0x00000004040f7824 */ /* 0x000fe200078e00ff */
[----:B------:R-:W-:-:S07]  /*05d0*/  SHF.R.U32.HI R17, RZ, 0x1e, R4 ;  /* 0x0000001eff117819 */ /* 0x000fce0000011604 */
.L_x_438:
        /* <DEDUP_REMOVED lines=17> */
.L_x_431:
[----:B------:R-:W-:Y:S05]  /*06f0*/  BSYNC.RECONVERGENT B0 ;  /* 0x0000000000007941 */ /* 0x000fea0003800200 */
.L_x_430:
        /* <DEDUP_REMOVED lines=30> */
.L_x_440:
        /* <DEDUP_REMOVED lines=28> */
.L_x_439:
        /* <DEDUP_REMOVED lines=21> */
.L_x_441:
        /* <DEDUP_REMOVED lines=18> */
.L_x_442:
[----:B------:R-:W-:Y:S05]  /*0d10*/  @!P1 EXIT ;  /* 0x000000000000994d */ /* 0x000fea0003800000 */
[----:B01----:R-:W0:Y:S08]  /*0d20*/  LDC.64 R2, c[0x0][0x380] ;  /* 0x0000e000ff027b82 */ /* 0x003e300000000a00 */
[----:B------:R-:W1:Y:S01]  /*0d30*/  LDC.U16 R9, c[0x0][0x388] ;  /* 0x0000e200ff097b82 */ /* 0x000e620000000400 */
[----:B0-----:R-:W-:-:S04]  /*0d40*/  LEA R0, P0, R5, R2, 0x1 ;  /* 0x0000000205007211 */ /* 0x001fc800078008ff */
[----:B------:R-:W-:-:S09]  /*0d50*/  LEA.HI.X R5, R5, R3, R4, 0x1, P0 ;  /* 0x0000000305057211 */ /* 0x000fd200000f0c04 */
.L_x_443:
        /* <DEDUP_REMOVED lines=11> */
        .weak           $__internal_30_$__cuda_sm20_div_u64
        .type           $__internal_30_$__cuda_sm20_div_u64,@function
        .size           $__internal_30_$__cuda_sm20_div_u64,(.L_x_475 - $__internal_30_$__cuda_sm20_div_u64)
$__internal_30_$__cuda_sm20_div_u64:
        /* <DEDUP_REMOVED lines=65> */
[----:B------:R-:W-:Y:S06]  /*1220*/  RET.REL.NODEC R6 `(fill_f16_vec2) ;  /* 0xffffffec06747950 */ /* 0x000fec0003c3ffff */
.L_x_444:
        /* <DEDUP_REMOVED lines=13> */
.L_x_475:


//--------------------- .nv.shared.reserved.0     --------------------------
	.section	.nv.shared.reserved.0,"aw",@nobits
	.weak		__nv_reservedSMEM_offset_0_alias
	.size		__nv_reservedSMEM_offset_0_alias, 0, 64
	.other		__nv_reservedSMEM_offset_0_alias,@"STO_CUDA_RESERVED_SHARED STV_DEFAULT"
__nv_reservedSMEM_offset_0_alias:
	.zero		0
	.zero		64


//--------------------- .nv.constant0.fill_u64_vec2 --------------------------
	.section	.nv.constant0.fill_u64_vec2,"a",@progbits
	.sectionflags	@""
	.align	4
.nv.constant0.fill_u64_vec2:
	.zero		920


//--------------------- .nv.constant0.fill_u64_vec3 --------------------------
	.section	.nv.constant0.fill_u64_vec3,"a",@progbits
	.sectionflags	@""
	.align	4
.nv.constant0.fill_u64_vec3:
	.zero		920


//--------------------- .nv.constant0.fill_u64_vec4 --------------------------
	.section	.nv.constant0.fill_u64_vec4,"a",@progbits
	.sectionflags	@""
	.align	4
.nv.constant0.fill_u64_vec4:
	.zero		920


//--------------------- .nv.constant0.fill_u32_vec2 --------------------------
	.section	.nv.constant0.fill_u32_vec2,"a",@progbits
	.sectionflags	@""
	.align	4
.nv.constant0.fill_u32_vec2:
	.zero		920


//--------------------- .nv.constant0.fill_u32_vec3 --------------------------
	.section	.nv.constant0.fill_u32_vec3,"a",@progbits
	.sectionflags	@""
	.align	4
.nv.constant0.fill_u32_vec3:
	.zero		920


//--------------------- .nv.constant0.fill_u32_vec4 --------------------------
	.section	.nv.constant0.fill_u32_vec4,"a",@progbits
	.sectionflags	@""
	.align	4
.nv.constant0.fill_u32_vec4:
	.zero		920


//--------------------- .nv.constant0.fill_u16_vec2 --------------------------
	.section	.nv.constant0.fill_u16_vec2,"a",@progbits
	.sectionflags	@""
	.align	4
.nv.constant0.fill_u16_vec2:
	.zero		920


//--------------------- .nv.constant0.fill_u16_vec3 --------------------------
	.section	.nv.constant0.fill_u16_vec3,"a",@progbits
	.sectionflags	@""
	.align	4
.nv.constant0.fill_u16_vec3:
	.zero		920


//--------------------- .nv.constant0.fill_u16_vec4 --------------------------
	.section	.nv.constant0.fill_u16_vec4,"a",@progbits
	.sectionflags	@""
	.align	4
.nv.constant0.fill_u16_vec4:
	.zero		920


//--------------------- .nv.constant0.fill_u8_vec2 --------------------------
	.section	.nv.constant0.fill_u8_vec2,"a",@progbits
	.sectionflags	@""
	.align	4
.nv.constant0.fill_u8_vec2:
	.zero		920


//--------------------- .nv.constant0.fill_u8_vec3 --------------------------
	.section	.nv.constant0.fill_u8_vec3,"a",@progbits
	.sectionflags	@""
	.align	4
.nv.constant0.fill_u8_vec3:
	.zero		920


//--------------------- .nv.constant0.fill_u8_vec4 --------------------------
	.section	.nv.constant0.fill_u8_vec4,"a",@progbits
	.sectionflags	@""
	.align	4
.nv.constant0.fill_u8_vec4:
	.zero		920


//--------------------- .nv.constant0.fill_i64_vec2 --------------------------
	.section	.nv.constant0.fill_i64_vec2,"a",@progbits
	.sectionflags	@""
	.align	4
.nv.constant0.fill_i64_vec2:
	.zero		920


//--------------------- .nv.constant0.fill_i64_vec3 --------------------------
	.section	.nv.constant0.fill_i64_vec3,"a",@progbits
	.sectionflags	@""
	.align	4
.nv.constant0.fill_i64_vec3:
	.zero		920


//--------------------- .nv.constant0.fill_i64_vec4 --------------------------
	.section	.nv.constant0.fill_i64_vec4,"a",@progbits
	.sectionflags	@""
	.align	4
.nv.constant0.fill_i64_vec4:
	.zero		920


//--------------------- .nv.constant0.fill_i32_vec2 --------------------------
	.section	.nv.constant0.fill_i32_vec2,"a",@progbits
	.sectionflags	@""
	.align	4
.nv.constant0.fill_i32_vec2:
	.zero		920


//--------------------- .nv.constant0.fill_i32_vec3 --------------------------
	.section	.nv.constant0.fill_i32_vec3,"a",@progbits
	.sectionflags	@""
	.align	4
.nv.constant0.fill_i32_vec3:
	.zero		920


//--------------------- .nv.constant0.fill_i32_vec4 --------------------------
	.section	.nv.constant0.fill_i32_vec4,"a",@progbits
	.sectionflags	@""
	.align	4
.nv.constant0.fill_i32_vec4:
	.zero		920


//--------------------- .nv.constant0.fill_i16_vec2 --------------------------
	.section	.nv.constant0.fill_i16_vec2,"a",@progbits
	.sectionflags	@""
	.align	4
.nv.constant0.fill_i16_vec2:
	.zero		920


//--------------------- .nv.constant0.fill_i16_vec3 --------------------------
	.section	.nv.constant0.fill_i16_vec3,"a",@progbits
	.sectionflags	@""
	.align	4
.nv.constant0.fill_i16_vec3:
	.zero		920


//--------------------- .nv.constant0.fill_i16_vec4 --------------------------
	.section	.nv.constant0.fill_i16_vec4,"a",@progbits
	.sectionflags	@""
	.align	4
.nv.constant0.fill_i16_vec4:
	.zero		920


//--------------------- .nv.constant0.fill_i8_vec2 --------------------------
	.section	.nv.constant0.fill_i8_vec2,"a",@progbits
	.sectionflags	@""
	.align	4
.nv.constant0.fill_i8_vec2:
	.zero		920


//--------------------- .nv.constant0.fill_i8_vec3 --------------------------
	.section	.nv.constant0.fill_i8_vec3,"a",@progbits
	.sectionflags	@""
	.align	4
.nv.constant0.fill_i8_vec3:
	.zero		920


//--------------------- .nv.constant0.fill_i8_vec4 --------------------------
	.section	.nv.constant0.fill_i8_vec4,"a",@progbits
	.sectionflags	@""
	.align	4
.nv.constant0.fill_i8_vec4:
	.zero		920


//--------------------- .nv.constant0.fill_f64_vec2 --------------------------
	.section	.nv.constant0.fill_f64_vec2,"a",@progbits
	.sectionflags	@""
	.align	4
.nv.constant0.fill_f64_vec2:
	.zero		920


//--------------------- .nv.constant0.fill_f64_vec3 --------------------------
	.section	.nv.constant0.fill_f64_vec3,"a",@progbits
	.sectionflags	@""
	.align	4
.nv.constant0.fill_f64_vec3:
	.zero		920


//--------------------- .nv.constant0.fill_f64_vec4 --------------------------
	.section	.nv.constant0.fill_f64_vec4,"a",@progbits
	.sectionflags	@""
	.align	4
.nv.constant0.fill_f64_vec4:
	.zero		920


//--------------------- .nv.constant0.fill_f32_vec2 --------------------------
	.section	.nv.constant0.fill_f32_vec2,"a",@progbits
	.sectionflags	@""
	.align	4
.nv.constant0.fill_f32_vec2:
	.zero		920


//--------------------- .nv.constant0.fill_f32_vec3 --------------------------
	.section	.nv.constant0.fill_f32_vec3,"a",@progbits
	.sectionflags	@""
	.align	4
.nv.constant0.fill_f32_vec3:
	.zero		920


//--------------------- .nv.constant0.fill_f32_vec4 --------------------------
	.section	.nv.constant0.fill_f32_vec4,"a",@progbits
	.sectionflags	@""
	.align	4
.nv.constant0.fill_f32_vec4:
	.zero		920


//--------------------- .nv.constant0.fill_f16_vec2 --------------------------
	.section	.nv.constant0.fill_f16_vec2,"a",@progbits
	.sectionflags	@""
	.align	4
.nv.constant0.fill_f16_vec2:
	.zero		920


//--------------------- SYMBOLS --------------------------

	.type		.nv.reservedSmem.offset0,@object
	.size		.nv.reservedSmem.offset0,0x4
